	.target	sm_80

	.elftype	@"ET_EXEC"


//--------------------- .note.nv.tkinfo           --------------------------
	.section	.note.nv.tkinfo,"",@"SHT_NOTE"
	.sectionflags	@"SHF_NOTE_NV_TKINFO"
	.tkinfo
        /*0018*/ 	.word	0x00000002
        /*0030*/ 	.string	""
        /*0030*/ 	.string	"ptxas"
        /*0030*/ 	.string	"Cuda compilation tools, release 13.0, V13.0.88"
        /*0030*/ 	.string	"Build cuda_13.0.r13.0/compiler.36424714_0"
        /*0030*/ 	.string	"-v  -suppress-debug-info  -lineinfo  -arch sm_80 "



//--------------------- .note.nv.cuinfo           --------------------------
	.section	.note.nv.cuinfo,"",@"SHT_NOTE"
	.sectionflags	@"SHF_NOTE_NV_CUINFO"
        /*0018*/ 	.short	0x0002
        /*001a*/ 	.short	0x0050
        /*001c*/ 	.short	0x0082
	.zero		2


//--------------------- .nv.info                  --------------------------
	.section	.nv.info,"",@"SHT_CUDA_INFO"
	.align	4


	//----- nvinfo : EIATTR_REGCOUNT
	.align		4
        /*0000*/ 	.byte	0x04, 0x2f
        /*0002*/ 	.short	(.L_1 - .L_0)
	.align		4
.L_0:
        /*0004*/ 	.word	index@(matmul_kernel)
        /*0008*/ 	.word	0x000000ff


	//----- nvinfo : EIATTR_FRAME_SIZE
	.align		4
.L_1:
        /*000c*/ 	.byte	0x04, 0x11
        /*000e*/ 	.short	(.L_3 - .L_2)
	.align		4
.L_2:
        /*0010*/ 	.word	index@(matmul_kernel)
        /*0014*/ 	.word	0x00000bf0


	//----- nvinfo : EIATTR_MIN_STACK_SIZE
	.align		4
.L_3:
        /*0018*/ 	.byte	0x04, 0x12
        /*001a*/ 	.short	(.L_5 - .L_4)
	.align		4
.L_4:
        /*001c*/ 	.word	index@(matmul_kernel)
        /*0020*/ 	.word	0x00000bf0
.L_5:


//--------------------- .nv.info.matmul_kernel    --------------------------
	.section	.nv.info.matmul_kernel,"",@"SHT_CUDA_INFO"
	.sectionflags	@""
	.align	4


	//----- nvinfo : EIATTR_CUDA_API_VERSION
	.align		4
        /*0000*/ 	.byte	0x04, 0x37
        /*0002*/ 	.short	(.L_7 - .L_6)
.L_6:
        /*0004*/ 	.word	0x00000082


	//----- nvinfo : EIATTR_SW2861232_WAR
	.align		4
.L_7:
        /*0008*/ 	.byte	0x01, 0x35
	.zero		2


	//----- nvinfo : EIATTR_PARAM_CBANK
	.align		4
        /*000c*/ 	.byte	0x04, 0x0a
        /*000e*/ 	.short	(.L_9 - .L_8)
	.align		4
.L_8:
        /*0010*/ 	.word	index@(.nv.constant0.matmul_kernel)
        /*0014*/ 	.short	0x0160
        /*0016*/ 	.short	0x0050


	//----- nvinfo : EIATTR_CBANK_PARAM_SIZE
	.align		4
.L_9:
        /*0018*/ 	.byte	0x03, 0x19
        /*001a*/ 	.short	0x0050


	//----- nvinfo : EIATTR_KPARAM_INFO
	.align		4
        /*001c*/ 	.byte	0x04, 0x17
        /*001e*/ 	.short	(.L_11 - .L_10)
.L_10:
        /*0020*/ 	.word	0x00000000
        /*0024*/ 	.short	0x000d
        /*0026*/ 	.short	0x0048
        /*0028*/ 	.byte	0x00, 0xf4, 0x21, 0x00


	//----- nvinfo : EIATTR_KPARAM_INFO
	.align		4
.L_11:
        /*002c*/ 	.byte	0x04, 0x17
        /*002e*/ 	.short	(.L_13 - .L_12)
.L_12:
        /*0030*/ 	.word	0x00000000
        /*0034*/ 	.short	0x000c
        /*0036*/ 	.short	0x0040
        /*0038*/ 	.byte	0x00, 0xf4, 0x21, 0x00


	//----- nvinfo : EIATTR_KPARAM_INFO
	.align		4
.L_13:
        /*003c*/ 	.byte	0x04, 0x17
        /*003e*/ 	.short	(.L_15 - .L_14)
.L_14:
        /*0040*/ 	.word	0x00000000
        /*0044*/ 	.short	0x000b
        /*0046*/ 	.short	0x0038
        /*0048*/ 	.byte	0x00, 0xf0, 0x11, 0x00


	//----- nvinfo : EIATTR_KPARAM_INFO
	.align		4
.L_15:
        /*004c*/ 	.byte	0x04, 0x17
        /*004e*/ 	.short	(.L_17 - .L_16)
.L_16:
        /*0050*/ 	.word	0x00000000
        /*0054*/ 	.short	0x000a
        /*0056*/ 	.short	0x0034
        /*0058*/ 	.byte	0x00, 0xf0, 0x11, 0x00


	//----- nvinfo : EIATTR_KPARAM_INFO
	.align		4
.L_17:
        /*005c*/ 	.byte	0x04, 0x17
        /*005e*/ 	.short	(.L_19 - .L_18)
.L_18:
        /*0060*/ 	.word	0x00000000
        /*0064*/ 	.short	0x0009
        /*0066*/ 	.short	0x0030
        /*0068*/ 	.byte	0x00, 0xf0, 0x11, 0x00


	//----- nvinfo : EIATTR_KPARAM_INFO
	.align		4
.L_19:
        /*006c*/ 	.byte	0x04, 0x17
        /*006e*/ 	.short	(.L_21 - .L_20)
.L_20:
        /*0070*/ 	.word	0x00000000
        /*0074*/ 	.short	0x0008
        /*0076*/ 	.short	0x002c
        /*0078*/ 	.byte	0x00, 0xf0, 0x11, 0x00


	//----- nvinfo : EIATTR_KPARAM_INFO
	.align		4
.L_21:
        /*007c*/ 	.byte	0x04, 0x17
        /*007e*/ 	.short	(.L_23 - .L_22)
.L_22:
        /*0080*/ 	.word	0x00000000
        /*0084*/ 	.short	0x0007
        /*0086*/ 	.short	0x0028
        /*0088*/ 	.byte	0x00, 0xf0, 0x11, 0x00


	//----- nvinfo : EIATTR_KPARAM_INFO
	.align		4
.L_23:
        /*008c*/ 	.byte	0x04, 0x17
        /*008e*/ 	.short	(.L_25 - .L_24)
.L_24:
        /*0090*/ 	.word	0x00000000
        /*0094*/ 	.short	0x0006
        /*0096*/ 	.short	0x0024
        /*0098*/ 	.byte	0x00, 0xf0, 0x11, 0x00


	//----- nvinfo : EIATTR_KPARAM_INFO
	.align		4
.L_25:
        /*009c*/ 	.byte	0x04, 0x17
        /*009e*/ 	.short	(.L_27 - .L_26)
.L_26:
        /*00a0*/ 	.word	0x00000000
        /*00a4*/ 	.short	0x0005
        /*00a6*/ 	.short	0x0020
        /*00a8*/ 	.byte	0x00, 0xf0, 0x11, 0x00


	//----- nvinfo : EIATTR_KPARAM_INFO
	.align		4
.L_27:
        /*00ac*/ 	.byte	0x04, 0x17
        /*00ae*/ 	.short	(.L_29 - .L_28)
.L_28:
        /*00b0*/ 	.word	0x00000000
        /*00b4*/ 	.short	0x0004
        /*00b6*/ 	.short	0x001c
        /*00b8*/ 	.byte	0x00, 0xf0, 0x11, 0x00


	//----- nvinfo : EIATTR_KPARAM_INFO
	.align		4
.L_29:
        /*00bc*/ 	.byte	0x04, 0x17
        /*00be*/ 	.short	(.L_31 - .L_30)
.L_30:
        /*00c0*/ 	.word	0x00000000
        /*00c4*/ 	.short	0x0003
        /*00c6*/ 	.short	0x0018
        /*00c8*/ 	.byte	0x00, 0xf0, 0x11, 0x00


	//----- nvinfo : EIATTR_KPARAM_INFO
	.align		4
.L_31:
        /*00cc*/ 	.byte	0x04, 0x17
        /*00ce*/ 	.short	(.L_33 - .L_32)
.L_32:
        /*00d0*/ 	.word	0x00000000
        /*00d4*/ 	.short	0x0002
        /*00d6*/ 	.short	0x0010
        /*00d8*/ 	.byte	0x00, 0xf4, 0x21, 0x00


	//----- nvinfo : EIATTR_KPARAM_INFO
	.align		4
.L_33:
        /*00dc*/ 	.byte	0x04, 0x17
        /*00de*/ 	.short	(.L_35 - .L_34)
.L_34:
        /*00e0*/ 	.word	0x00000000
        /*00e4*/ 	.short	0x0001
        /*00e6*/ 	.short	0x0008
        /*00e8*/ 	.byte	0x00, 0xf4, 0x21, 0x00


	//----- nvinfo : EIATTR_KPARAM_INFO
	.align		4
.L_35:
        /*00ec*/ 	.byte	0x04, 0x17
        /*00ee*/ 	.short	(.L_37 - .L_36)
.L_36:
        /*00f0*/ 	.word	0x00000000
        /*00f4*/ 	.short	0x0000
        /*00f6*/ 	.short	0x0000
        /*00f8*/ 	.byte	0x00, 0xf4, 0x21, 0x00


	//----- nvinfo : EIATTR_MAXREG_COUNT
	.align		4
.L_37:
        /*00fc*/ 	.byte	0x03, 0x1b
        /*00fe*/ 	.short	0x00ff


	//----- nvinfo : EIATTR_NUM_BARRIERS
	.align		4
        /*0100*/ 	.byte	0x02, 0x4c
        /*0102*/ 	.byte	0x01
	.zero		1


	//----- nvinfo : EIATTR_ANNOTATIONS
	.align		4
        /*0104*/ 	.byte	0x04, 0x55
        /*0106*/ 	.short	(.L_39 - .L_38)


	//   ....[0]....
.L_38:
        /*0108*/ 	.word	0x00000001
        /*010c*/ 	.byte	0x80, 0x08, 0x00, 0x00, 0x01, 0x00, 0x00, 0x00, 0xf0, 0x0e, 0x00, 0x00, 0x01, 0x00, 0x00, 0x00
        /* <DEDUP_REMOVED lines=1321> */
        /*53ac*/ 	.byte	0x80, 0xf1, 0x01, 0x00, 0x01, 0x00, 0x00, 0x00, 0x90, 0xf1, 0x01, 0x00


	//----- nvinfo : EIATTR_MERCURY_ISA_VERSION
	.align		4
.L_39:
        /*53b8*/ 	.byte	0x03, 0x5f
        /*53ba*/ 	.short	0x0000


	//----- nvinfo : EIATTR_EXIT_INSTR_OFFSETS
	.align		4
        /*53bc*/ 	.byte	0x04, 0x1c
        /*53be*/ 	.short	(.L_41 - .L_40)


	//   ....[0]....
.L_40:
        /*53c0*/ 	.word	0x00022f00


	//   ....[1]....
        /*53c4*/ 	.word	0x00022f20


	//----- nvinfo : EIATTR_REQNTID
	.align		4
.L_41:
        /*53c8*/ 	.byte	0x04, 0x10
        /*53ca*/ 	.short	(.L_43 - .L_42)
.L_42:
        /*53cc*/ 	.word	0x00000100
        /*53d0*/ 	.word	0x00000001
        /*53d4*/ 	.word	0x00000001
.L_43:


//--------------------- .nv.callgraph             --------------------------
	.section	.nv.callgraph,"",@"SHT_CUDA_CALLGRAPH"
	.align	4
	.sectionentsize	8
	.align		4
        /*0000*/ 	.word	0x00000000
	.align		4
        /*0004*/ 	.word	0xffffffff
	.align		4
        /*0008*/ 	.word	0x00000000
	.align		4
        /*000c*/ 	.word	0xfffffffe
	.align		4
        /*0010*/ 	.word	0x00000000
	.align		4
        /*0014*/ 	.word	0xfffffffd
	.align		4
        /*0018*/ 	.word	0x00000000
	.align		4
        /*001c*/ 	.word	0xfffffffc


//--------------------- .nv.rel.action            --------------------------
	.section	.nv.rel.action,"",@"SHT_CUDA_RELOCINFO"
	.align	8
	.sectionentsize	8
        /*0000*/ 	.byte	0x73, 0x00, 0x00, 0x00, 0x00, 0x00, 0x00, 0x00, 0x00, 0x00, 0x00, 0x11, 0x25, 0x00, 0x05, 0x36


//--------------------- .nv.constant0.matmul_kernel --------------------------
	.section	.nv.constant0.matmul_kernel,"a",@progbits
	.sectionflags	@""
	.align	4
.nv.constant0.matmul_kernel:
	.zero		432


//--------------------- .text.matmul_kernel       --------------------------
	.section	.text.matmul_kernel,"ax",@progbits
	.sectioninfo	@"SHI_REGISTERS=255"
	.align	128
        .global         matmul_kernel
        .type           matmul_kernel,@function
        .size           matmul_kernel,(.L_x_3 - matmul_kernel)
        .other          matmul_kernel,@"STO_CUDA_ENTRY STV_DEFAULT"
matmul_kernel:
.text.matmul_kernel:
[----:B------:R-:W-:-:S03]  /*0000*/  IMAD.MOV.U32 R1, RZ, RZ, c[0x0][0x28] ;  /* 0x00000a00ff017624 */ /* 0x000fc600078e00ff */
[----:B------:R-:W-:Y:S01]  /*0010*/  IMAD.MOV.U32 R0, RZ, RZ, c[0x0][0x17c] ;  /* 0x00005f00ff007624 */ /* 0x000fe200078e00ff */
[----:B------:R-:W1:Y:S01]  /*0020*/  S2R R7, SR_CTAID.X ;  /* 0x0000000000077919 */ /* 0x000e620000002500 */
[----:B------:R-:W-:Y:S01]  /*0030*/  IADD3 R1, R1, -0xbf0, RZ ;  /* 0xfffff41001017810 */ /* 0x000fe20007ffe0ff */
[----:B------:R-:W-:Y:S01]  /*0040*/  IMAD.MOV.U32 R34, RZ, RZ, c[0x0][0x180] ;  /* 0x00006000ff227624 */ /* 0x000fe200078e00ff */
[----:B------:R-:W-:Y:S01]  /*0050*/  ULDC.64 UR4, c[0x0][0x118] ;  /* 0x0000460000047ab9 */ /* 0x000fe20000000a00 */
[----:B------:R-:W-:Y:S01]  /*0060*/  IADD3 R0, R0, 0x7f, RZ ;  /* 0x0000007f00007810 */ /* 0x000fe20007ffe0ff */
[----:B------:R-:W2:Y:S01]  /*0070*/  S2R R28, SR_TID.X ;  /* 0x00000000001c7919 */ /* 0x000ea20000002100 */
[----:B------:R-:W-:Y:S01]  /*0080*/  IMAD.MOV.U32 R252, RZ, RZ, c[0x0][0x188] ;  /* 0x00006200fffc7624 */ /* 0x000fe200078e00ff */
[----:B------:R-:W-:Y:S02]  /*0090*/  IADD3 R40, R34, -0x11, RZ ;  /* 0xffffffef22287810 */ /* 0x000fe40007ffe0ff */
[----:B------:R-:W-:Y:S01]  /*00a0*/  SHF.R.S32.HI R3, RZ, 0x1f, R0 ;  /* 0x0000001fff037819 */ /* 0x000fe20000011400 */
[C---:B------:R-:W-:Y:S01]  /*00b0*/  IMAD.SHL.U32 R185, R252.reuse, 0x4, RZ ;  /* 0x00000004fcb97824 */ /* 0x040fe200078e00ff */
[C---:B------:R-:W-:Y:S01]  /*00c0*/  SHF.L.U32 R189, R252.reuse, 0x3, RZ ;  /* 0x00000003fcbd7819 */ /* 0x040fe200000006ff */
[C---:B------:R-:W-:Y:S01]  /*00d0*/  IMAD R193, R252.reuse, 0xc, RZ ;  /* 0x0000000cfcc17824 */ /* 0x040fe200078e02ff */
[----:B------:R-:W-:Y:S01]  /*00e0*/  LEA.HI R3, R3, R0, RZ, 0x7 ;  /* 0x0000000003037211 */ /* 0x000fe200078f38ff */
[----:B------:R-:W-:-:S02]  /*00f0*/  IMAD.SHL.U32 R197, R252, 0x10, RZ ;  /* 0x00000010fcc57824 */ /* 0x000fc400078e00ff */
[C---:B------:R-:W-:Y:S01]  /*0100*/  IMAD R201, R252.reuse, 0x14, RZ ;  /* 0x00000014fcc97824 */ /* 0x040fe200078e02ff */
[----:B------:R-:W-:Y:S01]  /*0110*/  SHF.R.S32.HI R3, RZ, 0x7, R3 ;  /* 0x00000007ff037819 */ /* 0x000fe20000011403 */
[C---:B------:R-:W-:Y:S02]  /*0120*/  IMAD R205, R252.reuse, 0x18, RZ ;  /* 0x00000018fccd7824 */ /* 0x040fe400078e02ff */
[C---:B------:R-:W-:Y:S02]  /*0130*/  IMAD R209, R252.reuse, 0x1c, RZ ;  /* 0x0000001cfcd17824 */ /* 0x040fe400078e02ff */
[----:B------:R-:W-:Y:S01]  /*0140*/  IMAD.SHL.U32 R4, R3, 0x8, RZ ;  /* 0x0000000803047824 */ /* 0x000fe200078e00ff */
[----:B-1----:R-:W-:Y:S01]  /*0150*/  IABS R8, R7 ;  /* 0x0000000700087213 */ /* 0x002fe20000000000 */
[----:B------:R-:W-:-:S03]  /*0160*/  IMAD.SHL.U32 R213, R252, 0x20, RZ ;  /* 0x00000020fcd57824 */ /* 0x000fc600078e00ff */
[-C--:B------:R-:W-:Y:S01]  /*0170*/  IABS R5, R4.reuse ;  /* 0x0000000400057213 */ /* 0x080fe20000000000 */
[C---:B------:R-:W-:Y:S01]  /*0180*/  IMAD R217, R252.reuse, 0x24, RZ ;  /* 0x00000024fcd97824 */ /* 0x040fe200078e02ff */
[----:B------:R-:W-:Y:S01]  /*0190*/  IABS R10, R4 ;  /* 0x00000004000a7213 */ /* 0x000fe20000000000 */
[----:B------:R-:W-:Y:S01]  /*01a0*/  IMAD R221, R252, 0x28, RZ ;  /* 0x00000028fcdd7824 */ /* 0x000fe200078e02ff */
[----:B------:R-:W1:Y:S01]  /*01b0*/  I2F.RP R0, R5 ;  /* 0x0000000500007306 */ /* 0x000e620000209400 */
[----:B--2---:R-:W-:Y:S01]  /*01c0*/  LOP3.LUT R44, R28, 0xff, RZ, 0xc0, !PT ;  /* 0x000000ff1c2c7812 */ /* 0x004fe200078ec0ff */
[C---:B------:R-:W-:Y:S02]  /*01d0*/  IMAD R225, R252.reuse, 0x2c, RZ ;  /* 0x0000002cfce17824 */ /* 0x040fe400078e02ff */
[C---:B------:R-:W-:Y:S02]  /*01e0*/  IMAD R229, R252.reuse, 0x30, RZ ;  /* 0x00000030fce57824 */ /* 0x040fe400078e02ff */
[----:B------:R-:W-:-:S02]  /*01f0*/  IMAD R233, R252, 0x34, RZ ;  /* 0x00000034fce97824 */ /* 0x000fc400078e02ff */
[C---:B------:R-:W-:Y:S02]  /*0200*/  IMAD R237, R252.reuse, 0x38, RZ ;  /* 0x00000038fced7824 */ /* 0x040fe400078e02ff */
[C---:B------:R-:W-:Y:S02]  /*0210*/  IMAD R241, R252.reuse, 0x3c, RZ ;  /* 0x0000003cfcf17824 */ /* 0x040fe400078e02ff */
[C---:B------:R-:W-:Y:S02]  /*0220*/  IMAD R113, R252.reuse, 0x5, RZ ;  /* 0x00000005fc717824 */ /* 0x040fe400078e02ff */
[C---:B------:R-:W-:Y:S01]  /*0230*/  IMAD R117, R252.reuse, 0x9, RZ ;  /* 0x00000009fc757824 */ /* 0x040fe200078e02ff */
[----:B-1----:R-:W1:Y:S01]  /*0240*/  MUFU.RCP R0, R0 ;  /* 0x0000000000007308 */ /* 0x002e620000001000 */
[C---:B------:R-:W-:Y:S02]  /*0250*/  IMAD R121, R252.reuse, 0xd, RZ ;  /* 0x0000000dfc797824 */ /* 0x040fe400078e02ff */
[----:B------:R-:W-:-:S02]  /*0260*/  IMAD R125, R252, 0x11, RZ ;  /* 0x00000011fc7d7824 */ /* 0x000fc400078e02ff */
[C---:B------:R-:W-:Y:S02]  /*0270*/  IMAD R129, R252.reuse, 0x15, RZ ;  /* 0x00000015fc817824 */ /* 0x040fe400078e02ff */
[C---:B------:R-:W-:Y:S02]  /*0280*/  IMAD R137, R252.reuse, 0x19, RZ ;  /* 0x00000019fc897824 */ /* 0x040fe400078e02ff */
[C---:B------:R-:W-:Y:S02]  /*0290*/  IMAD R145, R252.reuse, 0x1d, RZ ;  /* 0x0000001dfc917824 */ /* 0x040fe400078e02ff */
[C---:B------:R-:W-:Y:S02]  /*02a0*/  IMAD R149, R252.reuse, 0x21, RZ ;  /* 0x00000021fc957824 */ /* 0x040fe400078e02ff */
[C---:B------:R-:W-:Y:S02]  /*02b0*/  IMAD R153, R252.reuse, 0x25, RZ ;  /* 0x00000025fc997824 */ /* 0x040fe400078e02ff */
[----:B------:R-:W-:Y:S01]  /*02c0*/  IMAD R157, R252, 0x29, RZ ;  /* 0x00000029fc9d7824 */ /* 0x000fe200078e02ff */
[----:B-1----:R-:W-:Y:S01]  /*02d0*/  IADD3 R2, R0, 0xffffffe, RZ ;  /* 0x0ffffffe00027810 */ /* 0x002fe20007ffe0ff */
[----:B------:R-:W-:-:S02]  /*02e0*/  IMAD.MOV R0, RZ, RZ, -R10 ;  /* 0x000000ffff007224 */ /* 0x000fc400078e0a0a */
[C---:B------:R-:W-:Y:S01]  /*02f0*/  IMAD R161, R252.reuse, 0x2d, RZ ;  /* 0x0000002dfca17824 */ /* 0x040fe200078e02ff */
[----:B------:R1:W2:Y:S01]  /*0300*/  F2I.FTZ.U32.TRUNC.NTZ R3, R2 ;  /* 0x0000000200037305 */ /* 0x0002a2000021f000 */
[C---:B------:R-:W-:Y:S02]  /*0310*/  IMAD R165, R252.reuse, 0x31, RZ ;  /* 0x00000031fca57824 */ /* 0x040fe400078e02ff */
[C---:B------:R-:W-:Y:S02]  /*0320*/  IMAD R169, R252.reuse, 0x35, RZ ;  /* 0x00000035fca97824 */ /* 0x040fe400078e02ff */
[C---:B------:R-:W-:Y:S02]  /*0330*/  IMAD R173, R252.reuse, 0x39, RZ ;  /* 0x00000039fcad7824 */ /* 0x040fe400078e02ff */
[----:B------:R-:W-:Y:S02]  /*0340*/  IMAD R177, R252, 0x3d, RZ ;  /* 0x0000003dfcb17824 */ /* 0x000fe400078e02ff */
[----:B-1----:R-:W-:-:S02]  /*0350*/  IMAD.MOV.U32 R2, RZ, RZ, RZ ;  /* 0x000000ffff027224 */ /* 0x002fc400078e00ff */
[C---:B------:R-:W-:Y:S02]  /*0360*/  IMAD.SHL.U32 R135, R252.reuse, 0x2, RZ ;  /* 0x00000002fc877824 */ /* 0x040fe400078e00ff */
[C---:B------:R-:W-:Y:S02]  /*0370*/  IMAD R77, R252.reuse, 0x1e, RZ ;  /* 0x0000001efc4d7824 */ /* 0x040fe400078e02ff */
[C---:B------:R-:W-:Y:S02]  /*0380*/  IMAD R81, R252.reuse, 0x22, RZ ;  /* 0x00000022fc517824 */ /* 0x040fe400078e02ff */
[----:B--2---:R-:W-:Y:S02]  /*0390*/  IMAD.MOV R6, RZ, RZ, -R3 ;  /* 0x000000ffff067224 */ /* 0x004fe400078e0a03 */
[----:B------:R-:W-:Y:S02]  /*03a0*/  IMAD R85, R252, 0x26, RZ ;  /* 0x00000026fc557824 */ /* 0x000fe400078e02ff */
[----:B------:R-:W-:Y:S01]  /*03b0*/  IMAD R9, R6, R5, RZ ;  /* 0x0000000506097224 */ /* 0x000fe200078e02ff */
[----:B------:R-:W-:Y:S01]  /*03c0*/  MOV R6, R8 ;  /* 0x0000000800067202 */ /* 0x000fe20000000f00 */
[----:B------:R-:W-:-:S02]  /*03d0*/  IMAD R89, R252, 0x2a, RZ ;  /* 0x0000002afc597824 */ /* 0x000fc400078e02ff */
[----:B------:R-:W-:-:S04]  /*03e0*/  IMAD.HI.U32 R3, R3, R9, R2 ;  /* 0x0000000903037227 */ /* 0x000fc800078e0002 */
[----:B------:R-:W-:Y:S02]  /*03f0*/  IMAD R93, R252, 0x2e, RZ ;  /* 0x0000002efc5d7824 */ /* 0x000fe400078e02ff */
[----:B------:R-:W-:-:S04]  /*0400*/  IMAD.HI.U32 R3, R3, R6, RZ ;  /* 0x0000000603037227 */ /* 0x000fc800078e00ff */
[----:B------:R-:W-:Y:S02]  /*0410*/  IMAD R0, R3, R0, R6 ;  /* 0x0000000003007224 */ /* 0x000fe400078e0206 */
[C---:B------:R-:W-:Y:S02]  /*0420*/  IMAD R96, R252.reuse, 0x32, RZ ;  /* 0x00000032fc607824 */ /* 0x040fe400078e02ff */
[C---:B------:R-:W-:Y:S01]  /*0430*/  IMAD R100, R252.reuse, 0x36, RZ ;  /* 0x00000036fc647824 */ /* 0x040fe200078e02ff */
[----:B------:R-:W-:Y:S01]  /*0440*/  ISETP.GT.U32.AND P1, PT, R5, R0, PT ;  /* 0x000000000500720c */ /* 0x000fe20003f24070 */
[C---:B------:R-:W-:Y:S02]  /*0450*/  IMAD R104, R252.reuse, 0x3a, RZ ;  /* 0x0000003afc687824 */ /* 0x040fe400078e02ff */
[C---:B------:R-:W-:Y:S02]  /*0460*/  IMAD R108, R252.reuse, 0x3e, RZ ;  /* 0x0000003efc6c7824 */ /* 0x040fe400078e02ff */
[----:B------:R-:W-:-:S08]  /*0470*/  IMAD R56, R252, 0x23, RZ ;  /* 0x00000023fc387824 */ /* 0x000fd000078e02ff */
[----:B------:R-:W-:Y:S01]  /*0480*/  @!P1 IMAD.IADD R0, R0, 0x1, -R5 ;  /* 0x0000000100009824 */ /* 0x000fe200078e0a05 */
[----:B------:R-:W-:Y:S02]  /*0490*/  @!P1 IADD3 R3, R3, 0x1, RZ ;  /* 0x0000000103039810 */ /* 0x000fe40007ffe0ff */
[----:B------:R-:W-:Y:S02]  /*04a0*/  ISETP.NE.AND P1, PT, R4, RZ, PT ;  /* 0x000000ff0400720c */ /* 0x000fe40003f25270 */
[----:B------:R-:W-:Y:S02]  /*04b0*/  ISETP.GE.U32.AND P0, PT, R0, R5, PT ;  /* 0x000000050000720c */ /* 0x000fe40003f06070 */
[----:B------:R-:W-:-:S04]  /*04c0*/  LOP3.LUT R0, R7, R4, RZ, 0x3c, !PT ;  /* 0x0000000407007212 */ /* 0x000fc800078e3cff */
[----:B------:R-:W-:Y:S01]  /*04d0*/  ISETP.GE.AND P2, PT, R0, RZ, PT ;  /* 0x000000ff0000720c */ /* 0x000fe20003f46270 */
[----:B------:R-:W-:-:S05]  /*04e0*/  IMAD.MOV.U32 R0, RZ, RZ, c[0x0][0x178] ;  /* 0x00005e00ff007624 */ /* 0x000fca00078e00ff */
[----:B------:R-:W-:Y:S02]  /*04f0*/  IADD3 R0, R0, 0x1ff, RZ ;  /* 0x000001ff00007810 */ /* 0x000fe40007ffe0ff */
[----:B------:R-:W-:-:S04]  /*0500*/  @P0 IADD3 R3, R3, 0x1, RZ ;  /* 0x0000000103030810 */ /* 0x000fc80007ffe0ff */
[----:B------:R-:W-:Y:S02]  /*0510*/  MOV R2, R3 ;  /* 0x0000000300027202 */ /* 0x000fe40000000f00 */
[----:B------:R-:W-:-:S03]  /*0520*/  SHF.R.S32.HI R3, RZ, 0x1f, R0 ;  /* 0x0000001fff037819 */ /* 0x000fc60000011400 */
[----:B------:R-:W-:Y:S01]  /*0530*/  @!P2 IMAD.MOV R2, RZ, RZ, -R2 ;  /* 0x000000ffff02a224 */ /* 0x000fe200078e0a02 */
[----:B------:R-:W-:Y:S02]  /*0540*/  @!P1 LOP3.LUT R2, RZ, R4, RZ, 0x33, !PT ;  /* 0x00000004ff029212 */ /* 0x000fe400078e33ff */
[----:B------:R-:W-:Y:S02]  /*0550*/  LEA.HI R3, R3, R0, RZ, 0x9 ;  /* 0x0000000003037211 */ /* 0x000fe400078f48ff */
[----:B------:R-:W-:Y:S01]  /*0560*/  IABS R0, c[0x0][0x17c] ;  /* 0x00005f0000007a13 */ /* 0x000fe20000000000 */
[----:B------:R-:W-:Y:S02]  /*0570*/  IMAD.SHL.U32 R10, R2, 0x8, RZ ;  /* 0x00000008020a7824 */ /* 0x000fe400078e00ff */
[----:B------:R-:W-:Y:S01]  /*0580*/  IMAD.MOV R2, RZ, RZ, -R2 ;  /* 0x000000ffff027224 */ /* 0x000fe200078e0a02 */
[----:B------:R-:W1:Y:S02]  /*0590*/  I2F.RP R9, R0 ;  /* 0x0000000000097306 */ /* 0x000e640000209400 */
[----:B------:R-:W-:Y:S01]  /*05a0*/  LEA.HI.SX32 R3, R3, -R10, 0x17 ;  /* 0x8000000a03037211 */ /* 0x000fe200078fbaff */
[----:B------:R-:W-:Y:S01]  /*05b0*/  IMAD R13, R4, R2, R7 ;  /* 0x00000002040d7224 */ /* 0x000fe200078e0207 */
[----:B------:R-:W-:-:S02]  /*05c0*/  MOV R2, RZ ;  /* 0x000000ff00027202 */ /* 0x000fc40000000f00 */
[----:B------:R-:W-:Y:S02]  /*05d0*/  IMNMX R12, R3, 0x8, PT ;  /* 0x00000008030c7817 */ /* 0x000fe40003800200 */
[----:B------:R-:W-:Y:S02]  /*05e0*/  IABS R4, R13 ;  /* 0x0000000d00047213 */ /* 0x000fe40000000000 */
[----:B------:R-:W-:Y:S02]  /*05f0*/  IABS R11, R12 ;  /* 0x0000000c000b7213 */ /* 0x000fe40000000000 */
[----:B------:R-:W-:Y:S02]  /*0600*/  IABS R7, c[0x0][0x178] ;  /* 0x00005e0000077a13 */ /* 0x000fe40000000000 */
[----:B------:R-:W2:Y:S08]  /*0610*/  I2F.RP R5, R11 ;  /* 0x0000000b00057306 */ /* 0x000eb00000209400 */
[----:B-1----:R-:W-:Y:S08]  /*0620*/  MUFU.RCP R9, R9 ;  /* 0x0000000900097308 */ /* 0x002ff00000001000 */
[----:B--2---:R-:W1:Y:S02]  /*0630*/  MUFU.RCP R5, R5 ;  /* 0x0000000500057308 */ /* 0x004e640000001000 */
[----:B-1----:R-:W-:-:S06]  /*0640*/  IADD3 R3, R5, 0xffffffe, RZ ;  /* 0x0ffffffe05037810 */ /* 0x002fcc0007ffe0ff */
[----:B------:R-:W1:Y:S02]  /*0650*/  F2I.FTZ.U32.TRUNC.NTZ R3, R3 ;  /* 0x0000000300037305 */ /* 0x000e64000021f000 */
[----:B-1----:R-:W-:-:S04]  /*0660*/  IMAD.MOV R6, RZ, RZ, -R3 ;  /* 0x000000ffff067224 */ /* 0x002fc800078e0a03 */
[----:B------:R-:W-:Y:S01]  /*0670*/  IMAD R5, R6, R11, RZ ;  /* 0x0000000b06057224 */ /* 0x000fe200078e02ff */
[----:B------:R-:W-:-:S03]  /*0680*/  IABS R6, R12 ;  /* 0x0000000c00067213 */ /* 0x000fc60000000000 */
[----:B------:R-:W-:-:S04]  /*0690*/  IMAD.HI.U32 R3, R3, R5, R2 ;  /* 0x0000000503037227 */ /* 0x000fc800078e0002 */
[----:B------:R-:W-:Y:S01]  /*06a0*/  IMAD.MOV R5, RZ, RZ, -R6 ;  /* 0x000000ffff057224 */ /* 0x000fe200078e0a06 */
[----:B------:R-:W-:Y:S01]  /*06b0*/  IADD3 R6, R9, 0xffffffe, RZ ;  /* 0x0ffffffe09067810 */ /* 0x000fe20007ffe0ff */
[----:B------:R-:W-:-:S04]  /*06c0*/  IMAD.HI.U32 R3, R3, R4, RZ ;  /* 0x0000000403037227 */ /* 0x000fc800078e00ff */
[----:B------:R-:W-:Y:S02]  /*06d0*/  IMAD R4, R3, R5, R4 ;  /* 0x0000000503047224 */ /* 0x000fe400078e0204 */
[----:B------:R-:W-:Y:S02]  /*06e0*/  IMAD.MOV.U32 R2, RZ, RZ, R7 ;  /* 0x000000ffff027224 */ /* 0x000fe400078e0007 */
[----:B------:R1:W2:Y:S01]  /*06f0*/  F2I.FTZ.U32.TRUNC.NTZ R7, R6 ;  /* 0x0000000600077305 */ /* 0x0002a2000021f000 */
[----:B------:R-:W-:-:S07]  /*0700*/  ISETP.GT.U32.AND P1, PT, R11, R4, PT ;  /* 0x000000040b00720c */ /* 0x000fce0003f24070 */
[----:B------:R-:W3:Y:S01]  /*0710*/  I2F.RP R8, R2 ;  /* 0x0000000200087306 */ /* 0x000ee20000209400 */
[----:B-1----:R-:W-:-:S05]  /*0720*/  IMAD.MOV.U32 R6, RZ, RZ, RZ ;  /* 0x000000ffff067224 */ /* 0x002fca00078e00ff */
[----:B------:R-:W-:Y:S01]  /*0730*/  @!P1 IMAD.IADD R4, R4, 0x1, -R11 ;  /* 0x0000000104049824 */ /* 0x000fe200078e0a0b */
[----:B------:R-:W-:Y:S01]  /*0740*/  @!P1 IADD3 R3, R3, 0x1, RZ ;  /* 0x0000000103039810 */ /* 0x000fe20007ffe0ff */
[--C-:B--2---:R-:W-:Y:S01]  /*0750*/  IMAD.MOV R9, RZ, RZ, -R7.reuse ;  /* 0x000000ffff097224 */ /* 0x104fe200078e0a07 */
[----:B------:R-:W-:Y:S02]  /*0760*/  ISETP.NE.AND P1, PT, R12, RZ, PT ;  /* 0x000000ff0c00720c */ /* 0x000fe40003f25270 */
[----:B------:R-:W-:Y:S01]  /*0770*/  ISETP.GE.U32.AND P0, PT, R4, R11, PT ;  /* 0x0000000b0400720c */ /* 0x000fe20003f06070 */
[----:B------:R-:W-:Y:S01]  /*0780*/  IMAD R9, R9, R0, RZ ;  /* 0x0000000009097224 */ /* 0x000fe200078e02ff */
[----:B------:R-:W-:Y:S01]  /*0790*/  LOP3.LUT R4, R13, R12, RZ, 0x3c, !PT ;  /* 0x0000000c0d047212 */ /* 0x000fe200078e3cff */
[----:B---3--:R-:W1:Y:S03]  /*07a0*/  MUFU.RCP R8, R8 ;  /* 0x0000000800087308 */ /* 0x008e660000001000 */
[----:B------:R-:W-:Y:S01]  /*07b0*/  ISETP.GE.AND P2, PT, R4, RZ, PT ;  /* 0x000000ff0400720c */ /* 0x000fe20003f46270 */
[----:B------:R-:W-:Y:S01]  /*07c0*/  IMAD.HI.U32 R6, R7, R9, R6 ;  /* 0x0000000907067227 */ /* 0x000fe200078e0006 */
[----:B------:R-:W-:-:S05]  /*07d0*/  MOV R4, RZ ;  /* 0x000000ff00047202 */ /* 0x000fca0000000f00 */
[----:B------:R-:W-:-:S05]  /*07e0*/  @P0 IADD3 R3, R3, 0x1, RZ ;  /* 0x0000000103030810 */ /* 0x000fca0007ffe0ff */
[----:B------:R-:W-:Y:S01]  /*07f0*/  IMAD.MOV.U32 R14, RZ, RZ, R3 ;  /* 0x000000ffff0e7224 */ /* 0x000fe200078e0003 */
[----:B------:R-:W-:Y:S02]  /*0800*/  SHF.R.U32.HI R3, RZ, 0x6, R28 ;  /* 0x00000006ff037819 */ /* 0x000fe4000001161c */
[----:B-1----:R-:W-:Y:S02]  /*0810*/  IADD3 R5, R8, 0xffffffe, RZ ;  /* 0x0ffffffe08057810 */ /* 0x002fe40007ffe0ff */
[----:B------:R-:W-:Y:S02]  /*0820*/  @!P2 IADD3 R14, -R14, RZ, RZ ;  /* 0x000000ff0e0ea210 */ /* 0x000fe40007ffe1ff */
[----:B------:R-:W-:Y:S02]  /*0830*/  @!P1 LOP3.LUT R14, RZ, R12, RZ, 0x33, !PT ;  /* 0x0000000cff0e9212 */ /* 0x000fe400078e33ff */
[----:B------:R-:W1:Y:S01]  /*0840*/  F2I.FTZ.U32.TRUNC.NTZ R5, R5 ;  /* 0x0000000500057305 */ /* 0x000e62000021f000 */
[----:B------:R-:W-:-:S02]  /*0850*/  SGXT.U32 R3, R3, 0x2 ;  /* 0x000000020303781a */ /* 0x000fc40000000000 */
[----:B------:R-:W-:-:S05]  /*0860*/  IMAD.SHL.U32 R15, R14, 0x80, RZ ;  /* 0x000000800e0f7824 */ /* 0x000fca00078e00ff */
[----:B------:R-:W-:Y:S01]  /*0870*/  LOP3.LUT R8, R15, R3, RZ, 0xfc, !PT ;  /* 0x000000030f087212 */ /* 0x000fe200078efcff */
[----:B------:R2:W-:Y:S03]  /*0880*/  STL [R1+0x310], R15 ;  /* 0x0003100f01007387 */ /* 0x0005e60000100800 */
[----:B------:R-:W-:Y:S02]  /*0890*/  IABS R3, R8 ;  /* 0x0000000800037213 */ /* 0x000fe40000000000 */
[C---:B------:R-:W-:Y:S01]  /*08a0*/  LOP3.LUT R16, R8.reuse, 0x4, RZ, 0xfc, !PT ;  /* 0x0000000408107812 */ /* 0x040fe200078efcff */
[----:B-1----:R-:W-:Y:S01]  /*08b0*/  IMAD.MOV R11, RZ, RZ, -R5 ;  /* 0x000000ffff0b7224 */ /* 0x002fe200078e0a05 */
[C---:B------:R-:W-:Y:S02]  /*08c0*/  LOP3.LUT R22, R8.reuse, 0x7c, RZ, 0xfc, !PT ;  /* 0x0000007c08167812 */ /* 0x040fe400078efcff */
[C---:B------:R-:W-:Y:S01]  /*08d0*/  LOP3.LUT R17, R8.reuse, 0xc, RZ, 0xfc, !PT ;  /* 0x0000000c08117812 */ /* 0x040fe200078efcff */
[----:B------:R-:W-:Y:S01]  /*08e0*/  IMAD R7, R11, R2, RZ ;  /* 0x000000020b077224 */ /* 0x000fe200078e02ff */
[----:B------:R-:W-:Y:S01]  /*08f0*/  IABS R21, R22 ;  /* 0x0000001600157213 */ /* 0x000fe20000000000 */
[----:B------:R-:W-:Y:S01]  /*0900*/  IMAD.MOV.U32 R11, RZ, RZ, R3 ;  /* 0x000000ffff0b7224 */ /* 0x000fe200078e0003 */
[C---:B------:R-:W-:Y:S01]  /*0910*/  LOP3.LUT R18, R8.reuse, 0x10, RZ, 0xfc, !PT ;  /* 0x0000001008127812 */ /* 0x040fe200078efcff */
[----:B------:R-:W-:Y:S01]  /*0920*/  IMAD.MOV R3, RZ, RZ, -R14 ;  /* 0x000000ffff037224 */ /* 0x000fe200078e0a0e */
[----:B------:R-:W-:Y:S01]  /*0930*/  LOP3.LUT R14, R8, 0x8, RZ, 0xfc, !PT ;  /* 0x00000008080e7812 */ /* 0x000fe200078efcff */
[----:B------:R-:W-:Y:S01]  /*0940*/  IMAD.HI.U32 R4, R5, R7, R4 ;  /* 0x0000000705047227 */ /* 0x000fe200078e0004 */
[----:B------:R-:W-:-:S02]  /*0950*/  IABS R7, R16 ;  /* 0x0000001000077213 */ /* 0x000fc40000000000 */
[----:B--2---:R-:W-:Y:S01]  /*0960*/  IABS R15, R18 ;  /* 0x00000012000f7213 */ /* 0x004fe20000000000 */
[----:B------:R-:W-:Y:S01]  /*0970*/  IMAD R3, R12, R3, R13 ;  /* 0x000000030c037224 */ /* 0x000fe200078e020d */
[----:B------:R-:W-:Y:S01]  /*0980*/  IABS R12, R17 ;  /* 0x00000011000c7213 */ /* 0x000fe20000000000 */
[----:B------:R-:W-:Y:S01]  /*0990*/  IMAD.HI.U32 R5, R6, R11, RZ ;  /* 0x0000000b06057227 */ /* 0x000fe200078e00ff */
[----:B------:R-:W-:Y:S02]  /*09a0*/  ISETP.GE.AND P6, PT, R16, RZ, PT ;  /* 0x000000ff1000720c */ /* 0x000fe40003fc6270 */
[----:B------:R-:W-:Y:S01]  /*09b0*/  IADD3 R3, R10, R3, RZ ;  /* 0x000000030a037210 */ /* 0x000fe20007ffe0ff */
[----:B------:R-:W-:Y:S01]  /*09c0*/  IMAD.MOV.U32 R13, RZ, RZ, R7 ;  /* 0x000000ffff0d7224 */ /* 0x000fe200078e0007 */
[----:B------:R-:W-:Y:S01]  /*09d0*/  IABS R10, R14 ;  /* 0x0000000e000a7213 */ /* 0x000fe20000000000 */
[----:B------:R-:W-:Y:S01]  /*09e0*/  IMAD.MOV R5, RZ, RZ, -R5 ;  /* 0x000000ffff057224 */ /* 0x000fe200078e0a05 */
[----:B------:R-:W-:Y:S01]  /*09f0*/  LOP3.LUT R16, R8, 0x18, RZ, 0xfc, !PT ;  /* 0x0000001808107812 */ /* 0x000fe200078efcff */
[----:B------:R-:W-:Y:S01]  /*0a00*/  IMAD.HI.U32 R9, R6, R21, RZ ;  /* 0x0000001506097227 */ /* 0x000fe200078e00ff */
[----:B------:R-:W-:-:S02]  /*0a10*/  ISETP.GE.AND P4, PT, R14, RZ, PT ;  /* 0x000000ff0e00720c */ /* 0x000fc40003f86270 */
[----:B------:R-:W-:Y:S01]  /*0a20*/  IABS R19, R16 ;  /* 0x0000001000137213 */ /* 0x000fe20000000000 */
[----:B------:R-:W-:Y:S01]  /*0a30*/  IMAD.HI.U32 R7, R6, R13, RZ ;  /* 0x0000000d06077227 */ /* 0x000fe200078e00ff */
[C---:B------:R-:W-:Y:S02]  /*0a40*/  LOP3.LUT R14, R8.reuse, 0x14, RZ, 0xfc, !PT ;  /* 0x00000014080e7812 */ /* 0x040fe400078efcff */
[----:B------:R-:W-:Y:S01]  /*0a50*/  LOP3.LUT R20, R8, 0x1c, RZ, 0xfc, !PT ;  /* 0x0000001c08147812 */ /* 0x000fe200078efcff */
[C---:B------:R-:W-:Y:S01]  /*0a60*/  IMAD R5, R0.reuse, R5, R11 ;  /* 0x0000000500057224 */ /* 0x040fe200078e020b */
[----:B------:R-:W-:Y:S01]  /*0a70*/  ISETP.GE.AND P2, PT, R17, RZ, PT ;  /* 0x000000ff1100720c */ /* 0x000fe20003f46270 */
[----:B------:R-:W-:Y:S01]  /*0a80*/  IMAD.MOV.U32 R11, RZ, RZ, R10 ;  /* 0x000000ffff0b7224 */ /* 0x000fe200078e000a */
[----:B------:R-:W-:Y:S01]  /*0a90*/  IABS R17, R14 ;  /* 0x0000000e00117213 */ /* 0x000fe20000000000 */
[----:B------:R-:W-:Y:S01]  /*0aa0*/  IMAD.MOV R10, RZ, RZ, -R9 ;  /* 0x000000ffff0a7224 */ /* 0x000fe200078e0a09 */
[----:B------:R-:W-:Y:S01]  /*0ab0*/  ISETP.GT.U32.AND P1, PT, R0, R5, PT ;  /* 0x000000050000720c */ /* 0x000fe20003f24070 */
[----:B------:R-:W-:Y:S01]  /*0ac0*/  IMAD.MOV R9, RZ, RZ, -R7 ;  /* 0x000000ffff097224 */ /* 0x000fe200078e0a07 */
[----:B------:R-:W-:Y:S01]  /*0ad0*/  IABS R23, R20 ;  /* 0x0000001400177213 */ /* 0x000fe20000000000 */
[----:B------:R-:W-:Y:S01]  /*0ae0*/  IMAD.HI.U32 R7, R6, R11, RZ ;  /* 0x0000000b06077227 */ /* 0x000fe200078e00ff */
[----:B------:R-:W-:-:S03]  /*0af0*/  LOP3.LUT R24, R8, 0x38, RZ, 0xfc, !PT ;  /* 0x0000003808187812 */ /* 0x000fc600078efcff */
[C---:B------:R-:W-:Y:S01]  /*0b00*/  IMAD R21, R0.reuse, R10, R21 ;  /* 0x0000000a00157224 */ /* 0x040fe200078e0215 */
[----:B------:R-:W-:Y:S01]  /*0b10*/  IADD3 R10, -R7, RZ, RZ ;  /* 0x000000ff070a7210 */ /* 0x000fe20007ffe1ff */
[C---:B------:R-:W-:Y:S01]  /*0b20*/  IMAD R9, R0.reuse, R9, R13 ;  /* 0x0000000900097224 */ /* 0x040fe200078e020d */
[----:B------:R-:W-:Y:S01]  /*0b30*/  IABS R35, R24 ;  /* 0x0000001800237213 */ /* 0x000fe20000000000 */
[----:B------:R-:W-:Y:S01]  /*0b40*/  IMAD.MOV.U32 R13, RZ, RZ, R12 ;  /* 0x000000ffff0d7224 */ /* 0x000fe200078e000c */
[C---:B------:R-:W-:Y:S01]  /*0b50*/  ISETP.GT.U32.AND P3, PT, R0.reuse, R21, PT ;  /* 0x000000150000720c */ /* 0x040fe20003f64070 */
[C---:B------:R-:W-:Y:S01]  /*0b60*/  IMAD R11, R0.reuse, R10, R11 ;  /* 0x0000000a000b7224 */ /* 0x040fe200078e020b */
[----:B------:R-:W-:Y:S01]  /*0b70*/  ISETP.GT.U32.AND P0, PT, R0, R9, PT ;  /* 0x000000090000720c */ /* 0x000fe20003f04070 */
[----:B------:R-:W-:-:S03]  /*0b80*/  IMAD.HI.U32 R10, R6, R15, RZ ;  /* 0x0000000f060a7227 */ /* 0x000fc600078e00ff */
[----:B------:R-:W-:Y:S01]  /*0b90*/  ISETP.GT.U32.AND P5, PT, R0, R11, PT ;  /* 0x0000000b0000720c */ /* 0x000fe20003fa4070 */
[----:B------:R-:W-:Y:S02]  /*0ba0*/  @!P1 IMAD.IADD R5, R5, 0x1, -R0 ;  /* 0x0000000105059824 */ /* 0x000fe400078e0a00 */
[----:B------:R-:W-:-:S03]  /*0bb0*/  IMAD.HI.U32 R7, R6, R13, RZ ;  /* 0x0000000d06077227 */ /* 0x000fc600078e00ff */
[C---:B------:R-:W-:Y:S01]  /*0bc0*/  ISETP.GT.U32.AND P1, PT, R0.reuse, R5, PT ;  /* 0x000000050000720c */ /* 0x040fe20003f24070 */
[----:B------:R-:W-:Y:S02]  /*0bd0*/  @!P3 IMAD.IADD R21, R21, 0x1, -R0 ;  /* 0x000000011515b824 */ /* 0x000fe400078e0a00 */
[----:B------:R-:W-:Y:S01]  /*0be0*/  @!P0 IADD3 R9, R9, -R0, RZ ;  /* 0x8000000009098210 */ /* 0x000fe20007ffe0ff */
[----:B------:R-:W-:Y:S02]  /*0bf0*/  IMAD.MOV R10, RZ, RZ, -R10 ;  /* 0x000000ffff0a7224 */ /* 0x000fe400078e0a0a */
[C---:B------:R-:W-:Y:S01]  /*0c00*/  ISETP.GT.U32.AND P3, PT, R0.reuse, R21, PT ;  /* 0x000000150000720c */ /* 0x040fe20003f64070 */
[----:B------:R-:W-:Y:S01]  /*0c10*/  @!P5 IMAD.IADD R11, R11, 0x1, -R0 ;  /* 0x000000010b0bd824 */ /* 0x000fe200078e0a00 */
[C---:B------:R-:W-:Y:S01]  /*0c20*/  ISETP.GT.U32.AND P5, PT, R0.reuse, R9, PT ;  /* 0x000000090000720c */ /* 0x040fe20003fa4070 */
[----:B------:R-:W-:Y:S02]  /*0c30*/  IMAD.MOV R7, RZ, RZ, -R7 ;  /* 0x000000ffff077224 */ /* 0x000fe400078e0a07 */
[C---:B------:R-:W-:Y:S01]  /*0c40*/  IMAD R15, R0.reuse, R10, R15 ;  /* 0x0000000a000f7224 */ /* 0x040fe200078e020f */
[----:B------:R-:W-:Y:S01]  /*0c50*/  ISETP.GT.U32.AND P0, PT, R0, R11, PT ;  /* 0x0000000b0000720c */ /* 0x000fe20003f04070 */
[----:B------:R-:W-:-:S04]  /*0c60*/  IMAD.HI.U32 R10, R6, R19, RZ ;  /* 0x00000013060a7227 */ /* 0x000fc800078e00ff */
[----:B------:R-:W-:Y:S02]  /*0c70*/  IMAD R13, R0, R7, R13 ;  /* 0x00000007000d7224 */ /* 0x000fe400078e020d */
[----:B------:R-:W-:Y:S02]  /*0c80*/  IMAD.MOV R12, RZ, RZ, -R10 ;  /* 0x000000ffff0c7224 */ /* 0x000fe400078e0a0a */
[----:B------:R-:W-:-:S04]  /*0c90*/  IMAD.HI.U32 R7, R6, R17, RZ ;  /* 0x0000001106077227 */ /* 0x000fc800078e00ff */
[----:B------:R-:W-:Y:S01]  /*0ca0*/  IMAD.HI.U32 R10, R6, R23, RZ ;  /* 0x00000017060a7227 */ /* 0x000fe200078e00ff */
[----:B------:R-:W-:Y:S02]  /*0cb0*/  @!P0 IADD3 R11, R11, -R0, RZ ;  /* 0x800000000b0b8210 */ /* 0x000fe40007ffe0ff */
[----:B------:R-:W-:Y:S01]  /*0cc0*/  ISETP.GE.AND P0, PT, R22, RZ, PT ;  /* 0x000000ff1600720c */ /* 0x000fe20003f06270 */
[--C-:B------:R-:W-:Y:S01]  /*0cd0*/  @!P3 IMAD.IADD R21, R21, 0x1, -R0.reuse ;  /* 0x000000011515b824 */ /* 0x100fe200078e0a00 */
[----:B------:R-:W-:Y:S01]  /*0ce0*/  ISETP.GT.U32.AND P3, PT, R0, R13, PT ;  /* 0x0000000d0000720c */ /* 0x000fe20003f64070 */
[----:B------:R-:W-:Y:S01]  /*0cf0*/  IMAD.MOV R7, RZ, RZ, -R7 ;  /* 0x000000ffff077224 */ /* 0x000fe200078e0a07 */
[----:B------:R-:W-:Y:S01]  /*0d00*/  IADD3 R10, -R10, RZ, RZ ;  /* 0x000000ff0a0a7210 */ /* 0x000fe20007ffe1ff */
[--C-:B------:R-:W-:Y:S01]  /*0d10*/  @!P1 IMAD.IADD R5, R5, 0x1, -R0.reuse ;  /* 0x0000000105059824 */ /* 0x100fe200078e0a00 */
[----:B------:R-:W-:Y:S01]  /*0d20*/  ISETP.GE.AND P1, PT, R8, RZ, PT ;  /* 0x000000ff0800720c */ /* 0x000fe20003f26270 */
[----:B------:R-:W-:Y:S01]  /*0d30*/  @!P5 IMAD.IADD R9, R9, 0x1, -R0 ;  /* 0x000000010909d824 */ /* 0x000fe200078e0a00 */
[C---:B------:R-:W-:Y:S01]  /*0d40*/  ISETP.GT.U32.AND P5, PT, R0.reuse, R15, PT ;  /* 0x0000000f0000720c */ /* 0x040fe20003fa4070 */
[----:B------:R-:W-:Y:S01]  /*0d50*/  IMAD R19, R0, R12, R19 ;  /* 0x0000000c00137224 */ /* 0x000fe200078e0213 */
[----:B------:R-:W-:Y:S01]  /*0d60*/  LOP3.LUT R22, R8, 0x34, RZ, 0xfc, !PT ;  /* 0x0000003408167812 */ /* 0x000fe200078efcff */
[C---:B------:R-:W-:Y:S01]  /*0d70*/  IMAD R17, R0.reuse, R7, R17 ;  /* 0x0000000700117224 */ /* 0x040fe200078e0211 */
[----:B------:R-:W-:Y:S01]  /*0d80*/  @!P6 IADD3 R9, -R9, RZ, RZ ;  /* 0x000000ff0909e210 */ /* 0x000fe20007ffe1ff */
[----:B------:R-:W-:Y:S01]  /*0d90*/  IMAD.MOV.U32 R7, RZ, RZ, R5 ;  /* 0x000000ffff077224 */ /* 0x000fe200078e0005 */
[C---:B------:R-:W-:Y:S01]  /*0da0*/  ISETP.GT.U32.AND P6, PT, R0.reuse, R19, PT ;  /* 0x000000130000720c */ /* 0x040fe20003fc4070 */
[----:B------:R-:W-:Y:S01]  /*0db0*/  IMAD R5, R0, R10, R23 ;  /* 0x0000000a00057224 */ /* 0x000fe200078e0217 */
[----:B------:R-:W-:Y:S01]  /*0dc0*/  IABS R33, R22 ;  /* 0x0000001600217213 */ /* 0x000fe20000000000 */
[----:B------:R-:W-:-:S02]  /*0dd0*/  @!P4 IMAD.MOV R11, RZ, RZ, -R11 ;  /* 0x000000ffff0bc224 */ /* 0x000fc400078e0a0b */
[--C-:B------:R-:W-:Y:S01]  /*0de0*/  @!P3 IMAD.IADD R13, R13, 0x1, -R0.reuse ;  /* 0x000000010d0db824 */ /* 0x100fe200078e0a00 */
[----:B------:R-:W-:Y:S01]  /*0df0*/  ISETP.GT.U32.AND P4, PT, R0, R5, PT ;  /* 0x000000050000720c */ /* 0x000fe20003f84070 */
[----:B------:R-:W-:Y:S01]  /*0e00*/  @!P1 IMAD.MOV R7, RZ, RZ, -R7 ;  /* 0x000000ffff079224 */ /* 0x000fe200078e0a07 */
[----:B------:R-:W-:Y:S01]  /*0e10*/  ISETP.GE.AND P3, PT, R18, RZ, PT ;  /* 0x000000ff1200720c */ /* 0x000fe20003f66270 */
[----:B------:R-:W-:Y:S01]  /*0e20*/  @!P5 IMAD.IADD R15, R15, 0x1, -R0 ;  /* 0x000000010f0fd824 */ /* 0x000fe200078e0a00 */
[----:B------:R-:W-:Y:S01]  /*0e30*/  ISETP.GT.U32.AND P1, PT, R0, R13, PT ;  /* 0x0000000d0000720c */ /* 0x000fe20003f24070 */
[----:B------:R-:W-:Y:S01]  /*0e40*/  IMAD.MOV.U32 R69, RZ, RZ, R21 ;  /* 0x000000ffff457224 */ /* 0x000fe200078e0015 */
[----:B------:R-:W-:Y:S01]  /*0e50*/  LOP3.LUT R18, R8, 0x20, RZ, 0xfc, !PT ;  /* 0x0000002008127812 */ /* 0x000fe200078efcff */
[----:B------:R-:W-:Y:S01]  /*0e60*/  IMAD R30, R3, 0x200, R44 ;  /* 0x00000200031e7824 */ /* 0x000fe200078e022c */
[----:B------:R-:W-:Y:S01]  /*0e70*/  @!P6 IADD3 R19, R19, -R0, RZ ;  /* 0x800000001313e210 */ /* 0x000fe20007ffe0ff */
[----:B------:R-:W-:Y:S01]  /*0e80*/  @!P0 IMAD.MOV R69, RZ, RZ, -R69 ;  /* 0x000000ffff458224 */ /* 0x000fe200078e0a45 */
[----:B------:R-:W-:-:S02]  /*0e90*/  IABS R23, R18 ;  /* 0x0000001200177213 */ /* 0x000fc40000000000 */
[C---:B------:R-:W-:Y:S01]  /*0ea0*/  ISETP.GT.U32.AND P5, PT, R0.reuse, R15, PT ;  /* 0x0000000f0000720c */ /* 0x040fe20003fa4070 */
[--C-:B------:R-:W-:Y:S01]  /*0eb0*/  @!P4 IMAD.IADD R5, R5, 0x1, -R0.reuse ;  /* 0x000000010505c824 */ /* 0x100fe200078e0a00 */
[----:B------:R-:W-:Y:S01]  /*0ec0*/  ISETP.GT.U32.AND P4, PT, R0, R19, PT ;  /* 0x000000130000720c */ /* 0x000fe20003f84070 */
[----:B------:R-:W-:Y:S01]  /*0ed0*/  IMAD.HI.U32 R10, R6, R23, RZ ;  /* 0x00000017060a7227 */ /* 0x000fe200078e00ff */
[----:B------:R-:W-:Y:S01]  /*0ee0*/  ISETP.GT.U32.AND P0, PT, R0, R17, PT ;  /* 0x000000110000720c */ /* 0x000fe20003f04070 */
[----:B------:R-:W-:Y:S01]  /*0ef0*/  STL [R1+0x314], R30 ;  /* 0x0003141e01007387 */ /* 0x000fe20000100800 */
[----:B------:R-:W-:Y:S01]  /*0f00*/  IABS R71, R30 ;  /* 0x0000001e00477213 */ /* 0x000fe20000000000 */
[----:B------:R-:W-:Y:S01]  /*0f10*/  @!P1 IMAD.IADD R13, R13, 0x1, -R0 ;  /* 0x000000010d0d9824 */ /* 0x000fe200078e0a00 */
[----:B------:R-:W-:Y:S01]  /*0f20*/  ISETP.GE.AND P1, PT, R14, RZ, PT ;  /* 0x000000ff0e00720c */ /* 0x000fe20003f26270 */
[----:B------:R-:W-:Y:S01]  /*0f30*/  IMAD.MOV R12, RZ, RZ, -R10 ;  /* 0x000000ffff0c7224 */ /* 0x000fe200078e0a0a */
[----:B------:R-:W-:Y:S01]  /*0f40*/  LOP3.LUT R14, R8, 0x24, RZ, 0xfc, !PT ;  /* 0x00000024080e7812 */ /* 0x000fe200078efcff */
[----:B------:R-:W-:Y:S01]  /*0f50*/  @!P2 IMAD.MOV R13, RZ, RZ, -R13 ;  /* 0x000000ffff0da224 */ /* 0x000fe200078e0a0d */
[C---:B------:R-:W-:Y:S01]  /*0f60*/  ISETP.GT.U32.AND P2, PT, R0.reuse, R5, PT ;  /* 0x000000050000720c */ /* 0x040fe20003f44070 */
[----:B------:R-:W-:Y:S01]  /*0f70*/  IMAD R23, R0, R12, R23 ;  /* 0x0000000c00177224 */ /* 0x000fe200078e0217 */
[----:B------:R-:W-:Y:S01]  /*0f80*/  IABS R25, R14 ;  /* 0x0000000e00197213 */ /* 0x000fe20000000000 */
[--C-:B------:R-:W-:Y:S01]  /*0f90*/  @!P4 IMAD.IADD R19, R19, 0x1, -R0.reuse ;  /* 0x000000011313c824 */ /* 0x100fe200078e0a00 */
[----:B------:R-:W-:Y:S01]  /*0fa0*/  IADD3 R26, R30, 0x100, RZ ;  /* 0x000001001e1a7810 */ /* 0x000fe20007ffe0ff */
[----:B------:R-:W-:Y:S01]  /*0fb0*/  @!P5 IMAD.IADD R15, R15, 0x1, -R0 ;  /* 0x000000010f0fd824 */ /* 0x000fe200078e0a00 */
[----:B------:R-:W-:Y:S01]  /*0fc0*/  ISETP.GT.U32.AND P4, PT, R0, R23, PT ;  /* 0x000000170000720c */ /* 0x000fe20003f84070 */
[----:B------:R-:W-:Y:S01]  /*0fd0*/  IMAD.HI.U32 R10, R6, R25, RZ ;  /* 0x00000019060a7227 */ /* 0x000fe200078e00ff */
[----:B------:R-:W-:Y:S01]  /*0fe0*/  ISETP.GE.AND P5, PT, R16, RZ, PT ;  /* 0x000000ff1000720c */ /* 0x000fe20003fa6270 */
[----:B------:R1:W-:Y:S01]  /*0ff0*/  STL [R1+0x318], R26 ;  /* 0x0003181a01007387 */ /* 0x0003e20000100800 */
[----:B------:R-:W-:Y:S01]  /*1000*/  LOP3.LUT R16, R8, 0x28, RZ, 0xfc, !PT ;  /* 0x0000002808107812 */ /* 0x000fe200078efcff */
[----:B------:R-:W-:Y:S01]  /*1010*/  IMAD.MOV R10, RZ, RZ, -R10 ;  /* 0x000000ffff0a7224 */ /* 0x000fe200078e0a0a */
[----:B------:R-:W-:Y:S01]  /*1020*/  IABS R73, R26 ;  /* 0x0000001a00497213 */ /* 0x000fe20000000000 */
[--C-:B------:R-:W-:Y:S01]  /*1030*/  @!P0 IMAD.IADD R17, R17, 0x1, -R0.reuse ;  /* 0x0000000111118824 */ /* 0x100fe200078e0a00 */
[----:B------:R-:W-:Y:S01]  /*1040*/  IABS R27, R16 ;  /* 0x00000010001b7213 */ /* 0x000fe20000000000 */
[----:B------:R-:W-:Y:S01]  /*1050*/  IMAD R25, R0, R10, R25 ;  /* 0x0000000a00197224 */ /* 0x000fe200078e0219 */
[----:B------:R-:W-:Y:S01]  /*1060*/  ISETP.GE.AND P0, PT, R20, RZ, PT ;  /* 0x000000ff1400720c */ /* 0x000fe20003f06270 */
[--C-:B------:R-:W-:Y:S01]  /*1070*/  @!P2 IMAD.IADD R5, R5, 0x1, -R0.reuse ;  /* 0x000000010505a824 */ /* 0x100fe200078e0a00 */
[----:B------:R-:W-:Y:S01]  /*1080*/  LOP3.LUT R20, R8, 0x30, RZ, 0xfc, !PT ;  /* 0x0000003008147812 */ /* 0x000fe200078efcff */
[----:B------:R-:W-:Y:S01]  /*1090*/  @!P4 IMAD.IADD R23, R23, 0x1, -R0 ;  /* 0x000000011717c824 */ /* 0x000fe200078e0a00 */
[----:B------:R-:W-:Y:S01]  /*10a0*/  ISETP.GT.U32.AND P4, PT, R0, R25, PT ;  /* 0x000000190000720c */ /* 0x000fe20003f84070 */
[----:B------:R-:W-:Y:S01]  /*10b0*/  IMAD.HI.U32 R10, R6, R27, RZ ;  /* 0x0000001b060a7227 */ /* 0x000fe200078e00ff */
[----:B------:R-:W-:-:S02]  /*10c0*/  ISETP.GT.U32.AND P6, PT, R0, R17, PT ;  /* 0x000000110000720c */ /* 0x000fc40003fc4070 */
[----:B------:R-:W-:Y:S01]  /*10d0*/  IABS R31, R20 ;  /* 0x00000014001f7213 */ /* 0x000fe20000000000 */
[----:B------:R-:W-:Y:S01]  /*10e0*/  @!P3 IMAD.MOV R15, RZ, RZ, -R15 ;  /* 0x000000ffff0fb224 */ /* 0x000fe200078e0a0f */
[----:B------:R-:W-:Y:S01]  /*10f0*/  IADD3 R12, -R10, RZ, RZ ;  /* 0x000000ff0a0c7210 */ /* 0x000fe20007ffe1ff */
[----:B------:R-:W-:Y:S01]  /*1100*/  @!P5 IMAD.MOV R19, RZ, RZ, -R19 ;  /* 0x000000ffff13d224 */ /* 0x000fe200078e0a13 */
[----:B------:R-:W-:Y:S02]  /*1110*/  ISETP.GE.AND P2, PT, R16, RZ, PT ;  /* 0x000000ff1000720c */ /* 0x000fe40003f46270 */
[----:B------:R-:W-:Y:S01]  /*1120*/  ISETP.GE.AND P3, PT, R18, RZ, PT ;  /* 0x000000ff1200720c */ /* 0x000fe20003f66270 */
[----:B------:R-:W-:Y:S01]  /*1130*/  IMAD R27, R0, R12, R27 ;  /* 0x0000000c001b7224 */ /* 0x000fe200078e021b */
[----:B------:R-:W-:Y:S01]  /*1140*/  LOP3.LUT R18, R8, 0x2c, RZ, 0xfc, !PT ;  /* 0x0000002c08127812 */ /* 0x000fe200078efcff */
[----:B------:R-:W-:Y:S01]  /*1150*/  @!P4 IMAD.IADD R25, R25, 0x1, -R0 ;  /* 0x000000011919c824 */ /* 0x000fe200078e0a00 */
[----:B------:R-:W-:Y:S01]  /*1160*/  MOV R21, R5 ;  /* 0x0000000500157202 */ /* 0x000fe20000000f00 */
[----:B------:R-:W-:Y:S01]  /*1170*/  IMAD.HI.U32 R12, R6, R31, RZ ;  /* 0x0000001f060c7227 */ /* 0x000fe200078e00ff */
[----:B------:R-:W-:-:S02]  /*1180*/  @!P6 IADD3 R17, R17, -R0, RZ ;  /* 0x800000001111e210 */ /* 0x000fc40007ffe0ff */
[C---:B------:R-:W-:Y:S01]  /*1190*/  ISETP.GT.U32.AND P4, PT, R0.reuse, R25, PT ;  /* 0x000000190000720c */ /* 0x040fe20003f84070 */
[----:B------:R-:W-:Y:S01]  /*11a0*/  IMAD.MOV R16, RZ, RZ, -R12 ;  /* 0x000000ffff107224 */ /* 0x000fe200078e0a0c */
[----:B------:R-:W-:Y:S01]  /*11b0*/  IABS R29, R18 ;  /* 0x00000012001d7213 */ /* 0x000fe20000000000 */
[----:B------:R-:W-:Y:S01]  /*11c0*/  @!P1 IMAD.MOV R17, RZ, RZ, -R17 ;  /* 0x000000ffff119224 */ /* 0x000fe200078e0a11 */
[C---:B------:R-:W-:Y:S01]  /*11d0*/  ISETP.GT.U32.AND P1, PT, R0.reuse, R23, PT ;  /* 0x000000170000720c */ /* 0x040fe20003f24070 */
[----:B------:R-:W-:Y:S01]  /*11e0*/  IMAD R31, R0, R16, R31 ;  /* 0x00000010001f7224 */ /* 0x000fe200078e021f */
[----:B------:R-:W-:Y:S01]  /*11f0*/  ISETP.GE.AND P6, PT, R14, RZ, PT ;  /* 0x000000ff0e00720c */ /* 0x000fe20003fc6270 */
[----:B------:R-:W-:Y:S01]  /*1200*/  IMAD.HI.U32 R10, R6, R29, RZ ;  /* 0x0000001d060a7227 */ /* 0x000fe200078e00ff */
[----:B------:R-:W-:Y:S02]  /*1210*/  ISETP.GT.U32.AND P5, PT, R0, R27, PT ;  /* 0x0000001b0000720c */ /* 0x000fe40003fa4070 */
[----:B------:R-:W-:Y:S01]  /*1220*/  LOP3.LUT R16, R8, 0x40, RZ, 0xfc, !PT ;  /* 0x0000004008107812 */ /* 0x000fe200078efcff */
[----:B------:R-:W-:-:S02]  /*1230*/  IMAD.MOV R14, RZ, RZ, -R10 ;  /* 0x000000ffff0e7224 */ /* 0x000fc400078e0a0a */
[----:B------:R-:W-:Y:S01]  /*1240*/  @!P4 IMAD.IADD R25, R25, 0x1, -R0 ;  /* 0x000000011919c824 */ /* 0x000fe200078e0a00 */
[----:B------:R-:W-:Y:S01]  /*1250*/  ISETP.GT.U32.AND P4, PT, R0, R31, PT ;  /* 0x0000001f0000720c */ /* 0x000fe20003f84070 */
[----:B------:R-:W-:Y:S01]  /*1260*/  IMAD.HI.U32 R10, R6, R33, RZ ;  /* 0x00000021060a7227 */ /* 0x000fe200078e00ff */
[----:B------:R-:W-:Y:S02]  /*1270*/  IABS R39, R16 ;  /* 0x0000001000277213 */ /* 0x000fe40000000000 */
[----:B------:R-:W-:Y:S01]  /*1280*/  @!P1 IADD3 R23, R23, -R0, RZ ;  /* 0x8000000017179210 */ /* 0x000fe20007ffe0ff */
[----:B------:R-:W-:Y:S01]  /*1290*/  IMAD R5, R0, R14, R29 ;  /* 0x0000000e00057224 */ /* 0x000fe200078e021d */
[----:B------:R-:W-:Y:S01]  /*12a0*/  LOP3.LUT R14, R8, 0x3c, RZ, 0xfc, !PT ;  /* 0x0000003c080e7812 */ /* 0x000fe200078efcff */
[----:B------:R-:W-:Y:S01]  /*12b0*/  IMAD.MOV R10, RZ, RZ, -R10 ;  /* 0x000000ffff0a7224 */ /* 0x000fe200078e0a0a */
[----:B------:R-:W-:Y:S01]  /*12c0*/  @!P3 IADD3 R23, -R23, RZ, RZ ;  /* 0x000000ff1717b210 */ /* 0x000fe20007ffe1ff */
[----:B------:R-:W-:Y:S01]  /*12d0*/  @!P6 IMAD.MOV R25, RZ, RZ, -R25 ;  /* 0x000000ffff19e224 */ /* 0x000fe200078e0a19 */
[C---:B------:R-:W-:Y:S01]  /*12e0*/  ISETP.GT.U32.AND P1, PT, R0.reuse, R5, PT ;  /* 0x000000050000720c */ /* 0x040fe20003f24070 */
[----:B------:R-:W-:Y:S01]  /*12f0*/  IMAD R33, R0, R10, R33 ;  /* 0x0000000a00217224 */ /* 0x000fe200078e0221 */
[----:B------:R-:W-:Y:S01]  /*1300*/  IABS R37, R14 ;  /* 0x0000000e00257213 */ /* 0x000fe20000000000 */
[----:B------:R-:W-:-:S02]  /*1310*/  @!P4 IMAD.IADD R31, R31, 0x1, -R0 ;  /* 0x000000011f1fc824 */ /* 0x000fc400078e0a00 */
[----:B------:R-:W-:Y:S01]  /*1320*/  @!P5 IMAD.IADD R27, R27, 0x1, -R0 ;  /* 0x000000011b1bd824 */ /* 0x000fe200078e0a00 */
[----:B------:R-:W-:Y:S01]  /*1330*/  ISETP.GT.U32.AND P6, PT, R0, R33, PT ;  /* 0x000000210000720c */ /* 0x000fe20003fc4070 */
[----:B------:R-:W-:Y:S01]  /*1340*/  IMAD.HI.U32 R10, R6, R37, RZ ;  /* 0x00000025060a7227 */ /* 0x000fe200078e00ff */
[----:B------:R-:W-:Y:S02]  /*1350*/  ISETP.GT.U32.AND P4, PT, R0, R31, PT ;  /* 0x0000001f0000720c */ /* 0x000fe40003f84070 */
[----:B------:R-:W-:Y:S01]  /*1360*/  ISETP.GE.AND P5, PT, R20, RZ, PT ;  /* 0x000000ff1400720c */ /* 0x000fe20003fa6270 */
[----:B------:R-:W-:Y:S01]  /*1370*/  IMAD.MOV R10, RZ, RZ, -R10 ;  /* 0x000000ffff0a7224 */ /* 0x000fe200078e0a0a */
[----:B------:R-:W-:Y:S01]  /*1380*/  LOP3.LUT R20, R8, 0x48, RZ, 0xfc, !PT ;  /* 0x0000004808147812 */ /* 0x000fe200078efcff */
[----:B------:R-:W-:Y:S01]  /*1390*/  @!P1 IMAD.IADD R5, R5, 0x1, -R0 ;  /* 0x0000000105059824 */ /* 0x000fe200078e0a00 */
[C---:B------:R-:W-:Y:S01]  /*13a0*/  ISETP.GT.U32.AND P1, PT, R0.reuse, R27, PT ;  /* 0x0000001b0000720c */ /* 0x040fe20003f24070 */
[----:B------:R-:W-:Y:S01]  /*13b0*/  IMAD R37, R0, R10, R37 ;  /* 0x0000000a00257224 */ /* 0x000fe200078e0225 */
[----:B------:R-:W-:Y:S01]  /*13c0*/  IABS R43, R20 ;  /* 0x00000014002b7213 */ /* 0x000fe20000000000 */
[----:B------:R-:W-:Y:S01]  /*13d0*/  @!P0 IMAD.MOV R21, RZ, RZ, -R21 ;  /* 0x000000ffff158224 */ /* 0x000fe200078e0a15 */
[----:B------:R-:W-:Y:S01]  /*13e0*/  ISETP.GE.AND P0, PT, R18, RZ, PT ;  /* 0x000000ff1200720c */ /* 0x000fe20003f06270 */
[----:B------:R-:W-:Y:S01]  /*13f0*/  IMAD.HI.U32 R12, R6, R35, RZ ;  /* 0x00000023060c7227 */ /* 0x000fe200078e00ff */
[----:B------:R-:W-:-:S02]  /*1400*/  LOP3.LUT R18, R8, 0x44, RZ, 0xfc, !PT ;  /* 0x0000004408127812 */ /* 0x000fc400078efcff */
[----:B------:R-:W-:Y:S01]  /*1410*/  @!P4 IADD3 R31, R31, -R0, RZ ;  /* 0x800000001f1fc210 */ /* 0x000fe20007ffe0ff */
[----:B------:R-:W-:Y:S01]  /*1420*/  @!P6 IMAD.IADD R33, R33, 0x1, -R0 ;  /* 0x000000012121e824 */ /* 0x000fe200078e0a00 */
[C---:B------:R-:W-:Y:S01]  /*1430*/  ISETP.GT.U32.AND P3, PT, R0.reuse, R5, PT ;  /* 0x000000050000720c */ /* 0x040fe20003f64070 */
[----:B------:R-:W-:Y:S01]  /*1440*/  IMAD.MOV R12, RZ, RZ, -R12 ;  /* 0x000000ffff0c7224 */ /* 0x000fe200078e0a0c */
[----:B------:R-:W-:Y:S01]  /*1450*/  ISETP.GT.U32.AND P4, PT, R0, R37, PT ;  /* 0x000000250000720c */ /* 0x000fe20003f84070 */
[----:B------:R-:W-:Y:S01]  /*1460*/  IMAD.HI.U32 R10, R6, R39, RZ ;  /* 0x00000027060a7227 */ /* 0x000fe200078e00ff */
[----:B------:R-:W-:Y:S02]  /*1470*/  IABS R41, R18 ;  /* 0x0000001200297213 */ /* 0x000fe40000000000 */
[C---:B------:R-:W-:Y:S01]  /*1480*/  ISETP.GT.U32.AND P6, PT, R0.reuse, R33, PT ;  /* 0x000000210000720c */ /* 0x040fe20003fc4070 */
[----:B------:R-:W-:Y:S01]  /*1490*/  IMAD R35, R0, R12, R35 ;  /* 0x0000000c00237224 */ /* 0x000fe200078e0223 */
[----:B------:R-:W-:Y:S01]  /*14a0*/  @!P5 IADD3 R31, -R31, RZ, RZ ;  /* 0x000000ff1f1fd210 */ /* 0x000fe20007ffe1ff */
[----:B------:R-:W-:-:S04]  /*14b0*/  IMAD.HI.U32 R12, R6, R41, RZ ;  /* 0x00000029060c7227 */ /* 0x000fc800078e00ff */
[----:B------:R-:W-:Y:S01]  /*14c0*/  @!P1 IMAD.IADD R27, R27, 0x1, -R0 ;  /* 0x000000011b1b9824 */ /* 0x000fe200078e0a00 */
[----:B------:R-:W-:Y:S01]  /*14d0*/  ISETP.GT.U32.AND P1, PT, R0, R35, PT ;  /* 0x000000230000720c */ /* 0x000fe20003f24070 */
[----:B------:R-:W-:Y:S01]  /*14e0*/  IMAD.MOV R12, RZ, RZ, -R12 ;  /* 0x000000ffff0c7224 */ /* 0x000fe200078e0a0c */
[----:B------:R-:W-:Y:S01]  /*14f0*/  @!P4 IADD3 R37, R37, -R0, RZ ;  /* 0x800000002525c210 */ /* 0x000fe20007ffe0ff */
[----:B------:R-:W-:Y:S01]  /*1500*/  @!P3 IMAD.IADD R5, R5, 0x1, -R0 ;  /* 0x000000010505b824 */ /* 0x000fe200078e0a00 */
[----:B------:R-:W-:Y:S01]  /*1510*/  ISETP.GE.AND P3, PT, R22, RZ, PT ;  /* 0x000000ff1600720c */ /* 0x000fe20003f66270 */
[----:B------:R-:W-:Y:S01]  /*1520*/  IMAD.MOV R10, RZ, RZ, -R10 ;  /* 0x000000ffff0a7224 */ /* 0x000fe200078e0a0a */
[----:B------:R-:W-:Y:S01]  /*1530*/  LOP3.LUT R22, R8, 0x70, RZ, 0xfc, !PT ;  /* 0x0000007008167812 */ /* 0x000fe200078efcff */
[----:B------:R-:W-:Y:S01]  /*1540*/  IMAD R41, R0, R12, R41 ;  /* 0x0000000c00297224 */ /* 0x000fe200078e0229 */
[----:B------:R-:W-:Y:S01]  /*1550*/  LOP3.LUT R12, R8, 0x50, RZ, 0xfc, !PT ;  /* 0x00000050080c7812 */ /* 0x000fe200078efcff */
[----:B------:R-:W-:Y:S01]  /*1560*/  @!P2 IMAD.MOV R27, RZ, RZ, -R27 ;  /* 0x000000ffff1ba224 */ /* 0x000fe200078e0a1b */
[C---:B------:R-:W-:Y:S01]  /*1570*/  ISETP.GT.U32.AND P2, PT, R0.reuse, R37, PT ;  /* 0x000000250000720c */ /* 0x040fe20003f44070 */
[C---:B------:R-:W-:Y:S01]  /*1580*/  IMAD R39, R0.reuse, R10, R39 ;  /* 0x0000000a00277224 */ /* 0x040fe200078e0227 */
[----:B------:R-:W-:Y:S01]  /*1590*/  ISETP.GT.U32.AND P5, PT, R0, R41, PT ;  /* 0x000000290000720c */ /* 0x000fe20003fa4070 */
[----:B------:R-:W-:Y:S01]  /*15a0*/  IMAD.MOV.U32 R29, RZ, RZ, R5 ;  /* 0x000000ffff1d7224 */ /* 0x000fe200078e0005 */
[----:B------:R-:W-:Y:S01]  /*15b0*/  LOP3.LUT R10, R8, 0x4c, RZ, 0xfc, !PT ;  /* 0x0000004c080a7812 */ /* 0x000fe200078efcff */
[----:B------:R-:W-:Y:S01]  /*15c0*/  @!P6 IMAD.IADD R33, R33, 0x1, -R0 ;  /* 0x000000012121e824 */ /* 0x000fe200078e0a00 */
[----:B------:R-:W-:Y:S01]  /*15d0*/  ISETP.GE.AND P6, PT, R14, RZ, PT ;  /* 0x000000ff0e00720c */ /* 0x000fe20003fc6270 */
[----:B------:R-:W-:Y:S01]  /*15e0*/  @!P0 IMAD.MOV R29, RZ, RZ, -R29 ;  /* 0x000000ffff1d8224 */ /* 0x000fe200078e0a1d */
[----:B------:R-:W-:Y:S01]  /*15f0*/  ISETP.GT.U32.AND P0, PT, R0, R39, PT ;  /* 0x000000270000720c */ /* 0x000fe20003f04070 */
[----:B------:R-:W-:Y:S01]  /*1600*/  IMAD.HI.U32 R5, R6, R43, RZ ;  /* 0x0000002b06057227 */ /* 0x000fe200078e00ff */
[----:B------:R-:W-:-:S02]  /*1610*/  IABS R45, R10 ;  /* 0x0000000a002d7213 */ /* 0x000fc40000000000 */
[----:B------:R-:W-:Y:S01]  /*1620*/  LOP3.LUT R14, R8, 0x54, RZ, 0xfc, !PT ;  /* 0x00000054080e7812 */ /* 0x000fe200078efcff */
[--C-:B------:R-:W-:Y:S01]  /*1630*/  @!P1 IMAD.IADD R35, R35, 0x1, -R0.reuse ;  /* 0x0000000123239824 */ /* 0x100fe200078e0a00 */
[----:B------:R-:W-:Y:S01]  /*1640*/  ISETP.GE.AND P1, PT, R24, RZ, PT ;  /* 0x000000ff1800720c */ /* 0x000fe20003f26270 */
[----:B------:R-:W-:Y:S01]  /*1650*/  IMAD.MOV R5, RZ, RZ, -R5 ;  /* 0x000000ffff057224 */ /* 0x000fe200078e0a05 */
[----:B------:R-:W-:Y:S01]  /*1660*/  IABS R47, R12 ;  /* 0x0000000c002f7213 */ /* 0x000fe20000000000 */
[--C-:B------:R-:W-:Y:S01]  /*1670*/  @!P2 IMAD.IADD R37, R37, 0x1, -R0.reuse ;  /* 0x000000012525a824 */ /* 0x100fe200078e0a00 */
[C---:B------:R-:W-:Y:S01]  /*1680*/  ISETP.GT.U32.AND P4, PT, R0.reuse, R35, PT ;  /* 0x000000230000720c */ /* 0x040fe20003f84070 */
[C---:B------:R-:W-:Y:S01]  /*1690*/  IMAD R5, R0.reuse, R5, R43 ;  /* 0x0000000500057224 */ /* 0x040fe200078e022b */
[----:B------:R-:W-:Y:S01]  /*16a0*/  IABS R49, R14 ;  /* 0x0000000e00317213 */ /* 0x000fe20000000000 */
[----:B------:R-:W-:Y:S01]  /*16b0*/  @!P5 IMAD.IADD R41, R41, 0x1, -R0 ;  /* 0x000000012929d824 */ /* 0x000fe200078e0a00 */
[----:B------:R-:W-:Y:S01]  /*16c0*/  @!P0 IADD3 R39, R39, -R0, RZ ;  /* 0x8000000027278210 */ /* 0x000fe20007ffe0ff */
[----:B------:R-:W-:Y:S01]  /*16d0*/  @!P6 IMAD.MOV R37, RZ, RZ, -R37 ;  /* 0x000000ffff25e224 */ /* 0x000fe200078e0a25 */
[C---:B------:R-:W-:Y:S01]  /*16e0*/  ISETP.GT.U32.AND P6, PT, R0.reuse, R5, PT ;  /* 0x000000050000720c */ /* 0x040fe20003fc4070 */
[----:B------:R-:W-:Y:S01]  /*16f0*/  @!P3 IMAD.MOV R33, RZ, RZ, -R33 ;  /* 0x000000ffff21b224 */ /* 0x000fe200078e0a21 */
[----:B------:R-:W-:-:S02]  /*1700*/  ISETP.GT.U32.AND P0, PT, R0, R39, PT ;  /* 0x000000270000720c */ /* 0x000fc40003f04070 */
[----:B------:R-:W-:Y:S02]  /*1710*/  ISETP.GT.U32.AND P5, PT, R0, R41, PT ;  /* 0x000000290000720c */ /* 0x000fe40003fa4070 */
[----:B------:R-:W-:Y:S01]  /*1720*/  ISETP.GE.AND P3, PT, R16, RZ, PT ;  /* 0x000000ff1000720c */ /* 0x000fe20003f66270 */
[--C-:B------:R-:W-:Y:S01]  /*1730*/  @!P4 IMAD.IADD R35, R35, 0x1, -R0.reuse ;  /* 0x000000012323c824 */ /* 0x100fe200078e0a00 */
[----:B------:R-:W-:Y:S02]  /*1740*/  ISETP.GE.AND P2, PT, R20, RZ, PT ;  /* 0x000000ff1400720c */ /* 0x000fe40003f46270 */
[----:B------:R-:W-:Y:S01]  /*1750*/  ISETP.GE.AND P4, PT, R18, RZ, PT ;  /* 0x000000ff1200720c */ /* 0x000fe20003f86270 */
[----:B------:R-:W-:Y:S01]  /*1760*/  @!P1 IMAD.MOV R35, RZ, RZ, -R35 ;  /* 0x000000ffff239224 */ /* 0x000fe200078e0a23 */
[----:B------:R-:W-:Y:S01]  /*1770*/  ISETP.GE.AND P1, PT, R10, RZ, PT ;  /* 0x000000ff0a00720c */ /* 0x000fe20003f26270 */
[----:B------:R-:W-:Y:S01]  /*1780*/  @!P6 IMAD.IADD R5, R5, 0x1, -R0 ;  /* 0x000000010505e824 */ /* 0x000fe200078e0a00 */
[----:B------:R-:W-:Y:S01]  /*1790*/  LOP3.LUT R18, R8, 0x58, RZ, 0xfc, !PT ;  /* 0x0000005808127812 */ /* 0x000fe200078efcff */
[----:B------:R-:W-:Y:S01]  /*17a0*/  IMAD.HI.U32 R10, R6, R45, RZ ;  /* 0x0000002d060a7227 */ /* 0x000fe200078e00ff */
[----:B------:R-:W-:-:S02]  /*17b0*/  LOP3.LUT R20, R8, 0x6c, RZ, 0xfc, !PT ;  /* 0x0000006c08147812 */ /* 0x000fc400078efcff */
[----:B------:R-:W-:Y:S01]  /*17c0*/  @!P5 IADD3 R41, R41, -R0, RZ ;  /* 0x800000002929d210 */ /* 0x000fe20007ffe0ff */
[----:B------:R-:W-:Y:S01]  /*17d0*/  @!P0 IMAD.IADD R39, R39, 0x1, -R0 ;  /* 0x0000000127278824 */ /* 0x000fe200078e0a00 */
[----:B------:R-:W-:Y:S01]  /*17e0*/  ISETP.GE.AND P0, PT, R12, RZ, PT ;  /* 0x000000ff0c00720c */ /* 0x000fe20003f06270 */
[----:B------:R-:W-:Y:S01]  /*17f0*/  IMAD.HI.U32 R12, R6, R47, RZ ;  /* 0x0000002f060c7227 */ /* 0x000fe200078e00ff */
[----:B------:R-:W-:Y:S02]  /*1800*/  ISETP.GE.AND P5, PT, R14, RZ, PT ;  /* 0x000000ff0e00720c */ /* 0x000fe40003fa6270 */
[C---:B------:R-:W-:Y:S01]  /*1810*/  ISETP.GT.U32.AND P6, PT, R0.reuse, R5, PT ;  /* 0x000000050000720c */ /* 0x040fe20003fc4070 */
[----:B------:R-:W-:Y:S01]  /*1820*/  IMAD.MOV R14, RZ, RZ, -R10 ;  /* 0x000000ffff0e7224 */ /* 0x000fe200078e0a0a */
[----:B------:R-:W-:Y:S01]  /*1830*/  IABS R51, R18 ;  /* 0x0000001200337213 */ /* 0x000fe20000000000 */
[----:B------:R-:W-:Y:S01]  /*1840*/  IMAD.MOV R16, RZ, RZ, -R12 ;  /* 0x000000ffff107224 */ /* 0x000fe200078e0a0c */
[----:B------:R-:W-:Y:S01]  /*1850*/  IABS R61, R20 ;  /* 0x00000014003d7213 */ /* 0x000fe20000000000 */
[----:B------:R-:W-:Y:S01]  /*1860*/  IMAD R45, R0, R14, R45 ;  /* 0x0000000e002d7224 */ /* 0x000fe200078e022d */
[----:B------:R-:W-:Y:S01]  /*1870*/  LOP3.LUT R14, R8, 0x60, RZ, 0xfc, !PT ;  /* 0x00000060080e7812 */ /* 0x000fe200078efcff */
[----:B------:R-:W-:Y:S01]  /*1880*/  IMAD R47, R0, R16, R47 ;  /* 0x00000010002f7224 */ /* 0x000fe200078e022f */
[----:B------:R-:W-:Y:S01]  /*1890*/  LOP3.LUT R16, R8, 0x64, RZ, 0xfc, !PT ;  /* 0x0000006408107812 */ /* 0x000fe200078efcff */
[----:B------:R-:W-:Y:S01]  /*18a0*/  @!P3 IMAD.MOV R39, RZ, RZ, -R39 ;  /* 0x000000ffff27b224 */ /* 0x000fe200078e0a27 */
[----:B------:R-:W-:Y:S01]  /*18b0*/  ISETP.GT.U32.AND P3, PT, R0, R45, PT ;  /* 0x0000002d0000720c */ /* 0x000fe20003f64070 */
[----:B------:R-:W-:Y:S01]  /*18c0*/  IMAD.HI.U32 R10, R6, R49, RZ ;  /* 0x00000031060a7227 */ /* 0x000fe200078e00ff */
[----:B------:R-:W-:-:S02]  /*18d0*/  IABS R55, R14 ;  /* 0x0000000e00377213 */ /* 0x000fc40000000000 */
[----:B------:R-:W-:Y:S01]  /*18e0*/  IABS R57, R16 ;  /* 0x0000001000397213 */ /* 0x000fe20000000000 */
[----:B------:R-:W-:Y:S01]  /*18f0*/  @!P6 IMAD.IADD R5, R5, 0x1, -R0 ;  /* 0x000000010505e824 */ /* 0x000fe200078e0a00 */
[----:B------:R-:W-:Y:S01]  /*1900*/  ISETP.GT.U32.AND P6, PT, R0, R47, PT ;  /* 0x0000002f0000720c */ /* 0x000fe20003fc4070 */
[----:B------:R-:W-:Y:S01]  /*1910*/  IMAD.MOV R10, RZ, RZ, -R10 ;  /* 0x000000ffff0a7224 */ /* 0x000fe200078e0a0a */
[----:B------:R-:W-:Y:S01]  /*1920*/  IABS R63, R22 ;  /* 0x00000016003f7213 */ /* 0x000fe20000000000 */
[----:B------:R-:W-:Y:S01]  /*1930*/  IMAD.MOV.U32 R43, RZ, RZ, R5 ;  /* 0x000000ffff2b7224 */ /* 0x000fe200078e0005 */
[----:B------:R-:W-:Y:S01]  /*1940*/  LOP3.LUT R24, R8, 0x74, RZ, 0xfc, !PT ;  /* 0x0000007408187812 */ /* 0x000fe200078efcff */
[----:B------:R-:W-:Y:S02]  /*1950*/  IMAD.HI.U32 R12, R6, R51, RZ ;  /* 0x00000033060c7227 */ /* 0x000fe400078e00ff */
[----:B------:R-:W-:Y:S02]  /*1960*/  @!P3 IADD3 R45, R45, -R0, RZ ;  /* 0x800000002d2db210 */ /* 0x000fe40007ffe0ff */
[----:B------:R-:W-:Y:S01]  /*1970*/  @!P2 IMAD.MOV R43, RZ, RZ, -R43 ;  /* 0x000000ffff2ba224 */ /* 0x000fe200078e0a2b */
[----:B------:R-:W-:Y:S01]  /*1980*/  IADD3 R12, -R12, RZ, RZ ;  /* 0x000000ff0c0c7210 */ /* 0x000fe20007ffe1ff */
[C---:B------:R-:W-:Y:S01]  /*1990*/  IMAD R49, R0.reuse, R10, R49 ;  /* 0x0000000a00317224 */ /* 0x040fe200078e0231 */
[----:B------:R-:W-:Y:S01]  /*19a0*/  ISETP.GT.U32.AND P2, PT, R0, R45, PT ;  /* 0x0000002d0000720c */ /* 0x000fe20003f44070 */
[----:B------:R-:W-:Y:S01]  /*19b0*/  @!P6 IMAD.IADD R47, R47, 0x1, -R0 ;  /* 0x000000012f2fe824 */ /* 0x000fe200078e0a00 */
[----:B------:R-:W-:Y:S01]  /*19c0*/  LOP3.LUT R10, R8, 0x5c, RZ, 0xfc, !PT ;  /* 0x0000005c080a7812 */ /* 0x000fe200078efcff */
[C---:B------:R-:W-:Y:S01]  /*19d0*/  IMAD R51, R0.reuse, R12, R51 ;  /* 0x0000000c00337224 */ /* 0x040fe200078e0233 */
[----:B------:R-:W-:Y:S01]  /*19e0*/  IABS R65, R24 ;  /* 0x0000001800417213 */ /* 0x000fe20000000000 */
[----:B------:R-:W-:Y:S01]  /*19f0*/  @!P4 IMAD.MOV R41, RZ, RZ, -R41 ;  /* 0x000000ffff29c224 */ /* 0x000fe200078e0a29 */
[----:B------:R-:W-:Y:S01]  /*1a00*/  ISETP.GT.U32.AND P6, PT, R0, R47, PT ;  /* 0x0000002f0000720c */ /* 0x000fe20003fc4070 */
[----:B------:R-:W-:Y:S01]  /*1a10*/  IMAD.HI.U32 R12, R6, R57, RZ ;  /* 0x00000039060c7227 */ /* 0x000fe200078e00ff */
[----:B------:R-:W-:-:S02]  /*1a20*/  IABS R53, R10 ;  /* 0x0000000a00357213 */ /* 0x000fc40000000000 */
[----:B------:R-:W-:Y:S01]  /*1a30*/  ISETP.GE.AND P3, PT, R10, RZ, PT ;  /* 0x000000ff0a00720c */ /* 0x000fe20003f66270 */
[----:B------:R-:W-:Y:S01]  /*1a40*/  IMAD.HI.U32 R10, R6, R55, RZ ;  /* 0x00000037060a7227 */ /* 0x000fe200078e00ff */
[----:B------:R-:W-:Y:S02]  /*1a50*/  ISETP.GE.AND P4, PT, R18, RZ, PT ;  /* 0x000000ff1200720c */ /* 0x000fe40003f86270 */
[----:B------:R-:W-:Y:S01]  /*1a60*/  LOP3.LUT R18, R8, 0x68, RZ, 0xfc, !PT ;  /* 0x0000006808127812 */ /* 0x000fe200078efcff */
[--C-:B------:R-:W-:Y:S01]  /*1a70*/  @!P2 IMAD.IADD R45, R45, 0x1, -R0.reuse ;  /* 0x000000012d2da824 */ /* 0x100fe200078e0a00 */
[----:B------:R-:W-:Y:S01]  /*1a80*/  ISETP.GT.U32.AND P2, PT, R0, R49, PT ;  /* 0x000000310000720c */ /* 0x000fe20003f44070 */
[----:B------:R-:W-:Y:S01]  /*1a90*/  IMAD.HI.U32 R5, R6, R53, RZ ;  /* 0x0000003506057227 */ /* 0x000fe200078e00ff */
[----:B------:R-:W-:Y:S02]  /*1aa0*/  IADD3 R10, -R10, RZ, RZ ;  /* 0x000000ff0a0a7210 */ /* 0x000fe40007ffe1ff */
[----:B------:R-:W-:Y:S01]  /*1ab0*/  IABS R59, R18 ;  /* 0x00000012003b7213 */ /* 0x000fe20000000000 */
[--C-:B------:R-:W-:Y:S01]  /*1ac0*/  @!P6 IMAD.IADD R47, R47, 0x1, -R0.reuse ;  /* 0x000000012f2fe824 */ /* 0x100fe200078e0a00 */
[----:B------:R-:W-:Y:S01]  /*1ad0*/  ISETP.GT.U32.AND P6, PT, R0, R51, PT ;  /* 0x000000330000720c */ /* 0x000fe20003fc4070 */
[----:B------:R-:W-:Y:S01]  /*1ae0*/  IMAD.MOV R5, RZ, RZ, -R5 ;  /* 0x000000ffff057224 */ /* 0x000fe200078e0a05 */
[----:B------:R-:W-:Y:S01]  /*1af0*/  LOP3.LUT R8, R8, 0x78, RZ, 0xfc, !PT ;  /* 0x0000007808087812 */ /* 0x000fe200078efcff */
[C---:B------:R-:W-:Y:S01]  /*1b00*/  IMAD R55, R0.reuse, R10, R55 ;  /* 0x0000000a00377224 */ /* 0x040fe200078e0237 */
[----:B------:R-:W-:Y:S01]  /*1b10*/  @!P0 IADD3 R47, -R47, RZ, RZ ;  /* 0x000000ff2f2f8210 */ /* 0x000fe20007ffe1ff */
[----:B------:R-:W-:Y:S01]  /*1b20*/  IMAD R5, R0, R5, R53 ;  /* 0x0000000500057224 */ /* 0x000fe200078e0235 */
[----:B------:R-:W-:Y:S01]  /*1b30*/  IABS R67, R8 ;  /* 0x0000000800437213 */ /* 0x000fe20000000000 */
[----:B------:R-:W-:-:S02]  /*1b40*/  @!P2 IMAD.IADD R49, R49, 0x1, -R0 ;  /* 0x000000013131a824 */ /* 0x000fc400078e0a00 */
[----:B------:R-:W-:Y:S01]  /*1b50*/  IMAD.MOV R12, RZ, RZ, -R12 ;  /* 0x000000ffff0c7224 */ /* 0x000fe200078e0a0c */
[----:B------:R-:W-:Y:S01]  /*1b60*/  ISETP.GT.U32.AND P2, PT, R0, R5, PT ;  /* 0x000000050000720c */ /* 0x000fe20003f44070 */
[----:B------:R-:W-:-:S04]  /*1b70*/  IMAD.HI.U32 R10, R6, R59, RZ ;  /* 0x0000003b060a7227 */ /* 0x000fc800078e00ff */
[----:B------:R-:W-:Y:S01]  /*1b80*/  @!P6 IMAD.IADD R51, R51, 0x1, -R0 ;  /* 0x000000013333e824 */ /* 0x000fe200078e0a00 */
[C---:B------:R-:W-:Y:S01]  /*1b90*/  ISETP.GT.U32.AND P6, PT, R0.reuse, R55, PT ;  /* 0x000000370000720c */ /* 0x040fe20003fc4070 */
[----:B------:R-:W-:Y:S02]  /*1ba0*/  IMAD R57, R0, R12, R57 ;  /* 0x0000000c00397224 */ /* 0x000fe400078e0239 */
[----:B------:R-:W-:Y:S02]  /*1bb0*/  IMAD.MOV R10, RZ, RZ, -R10 ;  /* 0x000000ffff0a7224 */ /* 0x000fe400078e0a0a */
[----:B------:R-:W-:-:S04]  /*1bc0*/  IMAD.HI.U32 R12, R6, R61, RZ ;  /* 0x0000003d060c7227 */ /* 0x000fc800078e00ff */
[--C-:B------:R-:W-:Y:S01]  /*1bd0*/  @!P2 IMAD.IADD R5, R5, 0x1, -R0.reuse ;  /* 0x000000010505a824 */ /* 0x100fe200078e0a00 */
[----:B------:R-:W-:Y:S01]  /*1be0*/  ISETP.GT.U32.AND P2, PT, R0, R49, PT ;  /* 0x000000310000720c */ /* 0x000fe20003f44070 */
[----:B------:R-:W-:Y:S01]  /*1bf0*/  @!P1 IMAD.MOV R45, RZ, RZ, -R45 ;  /* 0x000000ffff2d9224 */ /* 0x000fe200078e0a2d */
[----:B------:R-:W-:Y:S01]  /*1c00*/  IADD3 R12, -R12, RZ, RZ ;  /* 0x000000ff0c0c7210 */ /* 0x000fe20007ffe1ff */
[----:B------:R-:W-:Y:S01]  /*1c10*/  @!P6 IMAD.IADD R55, R55, 0x1, -R0 ;  /* 0x000000013737e824 */ /* 0x000fe200078e0a00 */
[C---:B------:R-:W-:Y:S01]  /*1c20*/  ISETP.GT.U32.AND P6, PT, R0.reuse, R51, PT ;  /* 0x000000330000720c */ /* 0x040fe20003fc4070 */
[C---:B------:R-:W-:Y:S01]  /*1c30*/  IMAD R59, R0.reuse, R10, R59 ;  /* 0x0000000a003b7224 */ /* 0x040fe200078e023b */
[----:B------:R-:W-:Y:S01]  /*1c40*/  ISETP.GT.U32.AND P0, PT, R0, R5, PT ;  /* 0x000000050000720c */ /* 0x000fe20003f04070 */
[----:B------:R-:W-:Y:S01]  /*1c50*/  IMAD.HI.U32 R10, R6, R63, RZ ;  /* 0x0000003f060a7227 */ /* 0x000fe200078e00ff */
[----:B------:R-:W-:-:S03]  /*1c60*/  ISETP.GT.U32.AND P1, PT, R0, R55, PT ;  /* 0x000000370000720c */ /* 0x000fc60003f24070 */
[----:B------:R-:W-:Y:S02]  /*1c70*/  IMAD.MOV R10, RZ, RZ, -R10 ;  /* 0x000000ffff0a7224 */ /* 0x000fe400078e0a0a */
[----:B------:R-:W-:Y:S01]  /*1c80*/  @!P2 IMAD.IADD R49, R49, 0x1, -R0 ;  /* 0x000000013131a824 */ /* 0x000fe200078e0a00 */
[----:B------:R-:W-:Y:S01]  /*1c90*/  ISETP.GT.U32.AND P2, PT, R0, R57, PT ;  /* 0x000000390000720c */ /* 0x000fe20003f44070 */
[----:B------:R-:W-:-:S03]  /*1ca0*/  IMAD.HI.U32 R3, R6, R65, RZ ;  /* 0x0000004106037227 */ /* 0x000fc600078e00ff */
[----:B------:R-:W-:Y:S01]  /*1cb0*/  @!P5 IADD3 R49, -R49, RZ, RZ ;  /* 0x000000ff3131d210 */ /* 0x000fe20007ffe1ff */
[--C-:B------:R-:W-:Y:S01]  /*1cc0*/  @!P6 IMAD.IADD R51, R51, 0x1, -R0.reuse ;  /* 0x000000013333e824 */ /* 0x100fe200078e0a00 */
[C---:B------:R-:W-:Y:S01]  /*1cd0*/  ISETP.GT.U32.AND P6, PT, R0.reuse, R59, PT ;  /* 0x0000003b0000720c */ /* 0x040fe20003fc4070 */
[C---:B------:R-:W-:Y:S01]  /*1ce0*/  IMAD R61, R0.reuse, R12, R61 ;  /* 0x0000000c003d7224 */ /* 0x040fe200078e023d */
[----:B------:R-:W-:Y:S01]  /*1cf0*/  @!P0 IADD3 R5, R5, -R0, RZ ;  /* 0x8000000005058210 */ /* 0x000fe20007ffe0ff */
[C---:B------:R-:W-:Y:S02]  /*1d00*/  IMAD R63, R0.reuse, R10, R63 ;  /* 0x0000000a003f7224 */ /* 0x040fe400078e023f */
[----:B------:R-:W-:Y:S01]  /*1d10*/  IMAD.MOV R3, RZ, RZ, -R3 ;  /* 0x000000ffff037224 */ /* 0x000fe200078e0a03 */
[C---:B------:R-:W-:Y:S01]  /*1d20*/  ISETP.GT.U32.AND P0, PT, R0.reuse, R61, PT ;  /* 0x0000003d0000720c */ /* 0x040fe20003f04070 */
[--C-:B------:R-:W-:Y:S01]  /*1d30*/  @!P1 IMAD.IADD R55, R55, 0x1, -R0.reuse ;  /* 0x0000000137379824 */ /* 0x100fe200078e0a00 */
[----:B------:R-:W-:Y:S01]  /*1d40*/  ISETP.GT.U32.AND P1, PT, R0, R63, PT ;  /* 0x0000003f0000720c */ /* 0x000fe20003f24070 */
[----:B------:R-:W-:Y:S01]  /*1d50*/  @!P2 IMAD.IADD R57, R57, 0x1, -R0 ;  /* 0x000000013939a824 */ /* 0x000fe200078e0a00 */
[----:B------:R-:W-:Y:S01]  /*1d60*/  ISETP.GE.AND P2, PT, R14, RZ, PT ;  /* 0x000000ff0e00720c */ /* 0x000fe20003f46270 */
[----:B------:R-:W-:-:S02]  /*1d70*/  IMAD R65, R0, R3, R65 ;  /* 0x0000000300417224 */ /* 0x000fc400078e0241 */
[----:B------:R-:W-:Y:S01]  /*1d80*/  @!P6 IMAD.IADD R59, R59, 0x1, -R0 ;  /* 0x000000013b3be824 */ /* 0x000fe200078e0a00 */
[----:B------:R-:W-:Y:S01]  /*1d90*/  ISETP.GT.U32.AND P5, PT, R0, R57, PT ;  /* 0x000000390000720c */ /* 0x000fe20003fa4070 */
[----:B------:R-:W-:Y:S01]  /*1da0*/  IMAD.HI.U32 R6, R6, R67, RZ ;  /* 0x0000004306067227 */ /* 0x000fe200078e00ff */
[----:B------:R-:W-:-:S03]  /*1db0*/  ISETP.GT.U32.AND P6, PT, R0, R65, PT ;  /* 0x000000410000720c */ /* 0x000fc60003fc4070 */
[----:B------:R-:W-:Y:S01]  /*1dc0*/  IMAD.MOV R6, RZ, RZ, -R6 ;  /* 0x000000ffff067224 */ /* 0x000fe200078e0a06 */
[----:B------:R-:W-:Y:S01]  /*1dd0*/  @!P0 IADD3 R61, R61, -R0, RZ ;  /* 0x800000003d3d8210 */ /* 0x000fe20007ffe0ff */
[----:B------:R-:W-:Y:S01]  /*1de0*/  IMAD.MOV.U32 R53, RZ, RZ, R5 ;  /* 0x000000ffff357224 */ /* 0x000fe200078e0005 */
[----:B------:R-:W-:Y:S01]  /*1df0*/  ISETP.GE.AND P0, PT, R16, RZ, PT ;  /* 0x000000ff1000720c */ /* 0x000fe20003f06270 */
[----:B------:R-:W-:Y:S01]  /*1e00*/  @!P1 IMAD.IADD R63, R63, 0x1, -R0 ;  /* 0x000000013f3f9824 */ /* 0x000fe200078e0a00 */
[----:B------:R-:W-:Y:S01]  /*1e10*/  ISETP.GE.AND P1, PT, R18, RZ, PT ;  /* 0x000000ff1200720c */ /* 0x000fe20003f26270 */
[----:B------:R-:W-:Y:S01]  /*1e20*/  IMAD R67, R0, R6, R67 ;  /* 0x0000000600437224 */ /* 0x000fe200078e0243 */
[----:B------:R-:W-:Y:S01]  /*1e30*/  IADD3 R6, R34, -0x1, RZ ;  /* 0xffffffff22067810 */ /* 0x000fe20007ffe0ff */
[----:B------:R-:W-:-:S04]  /*1e40*/  IMAD.HI.U32 R3, R4, R71, RZ ;  /* 0x0000004704037227 */ /* 0x000fc800078e00ff */
[----:B------:R-:W-:Y:S01]  /*1e50*/  @!P3 IMAD.MOV R53, RZ, RZ, -R53 ;  /* 0x000000ffff35b224 */ /* 0x000fe200078e0a35 */
[C---:B------:R-:W-:Y:S01]  /*1e60*/  ISETP.GT.U32.AND P3, PT, R0.reuse, R61, PT ;  /* 0x0000003d0000720c */ /* 0x040fe20003f64070 */
[----:B------:R-:W-:Y:S01]  /*1e70*/  @!P2 IMAD.MOV R55, RZ, RZ, -R55 ;  /* 0x000000ffff37a224 */ /* 0x000fe200078e0a37 */
[C---:B------:R-:W-:Y:S01]  /*1e80*/  ISETP.GT.U32.AND P2, PT, R0.reuse, R63, PT ;  /* 0x0000003f0000720c */ /* 0x040fe20003f44070 */
[--C-:B------:R-:W-:Y:S01]  /*1e90*/  @!P5 IMAD.IADD R57, R57, 0x1, -R0.reuse ;  /* 0x000000013939d824 */ /* 0x100fe200078e0a00 */
[----:B------:R-:W-:Y:S01]  /*1ea0*/  ISETP.GT.U32.AND P5, PT, R0, R67, PT ;  /* 0x000000430000720c */ /* 0x000fe20003fa4070 */
[----:B------:R-:W-:Y:S01]  /*1eb0*/  @!P6 IMAD.IADD R65, R65, 0x1, -R0 ;  /* 0x000000014141e824 */ /* 0x000fe200078e0a00 */
[----:B------:R-:W-:Y:S01]  /*1ec0*/  IADD3 R3, -R3, RZ, RZ ;  /* 0x000000ff03037210 */ /* 0x000fe20007ffe1ff */
[----:B------:R-:W-:Y:S01]  /*1ed0*/  IMAD.HI.U32 R4, R4, R73, RZ ;  /* 0x0000004904047227 */ /* 0x000fe200078e00ff */
[----:B------:R-:W-:-:S03]  /*1ee0*/  ISETP.GT.U32.AND P6, PT, R0, R59, PT ;  /* 0x0000003b0000720c */ /* 0x000fc60003fc4070 */
[----:B------:R-:W-:Y:S01]  /*1ef0*/  @!P4 IMAD.MOV R51, RZ, RZ, -R51 ;  /* 0x000000ffff33c224 */ /* 0x000fe200078e0a33 */
[----:B------:R-:W-:Y:S01]  /*1f00*/  ISETP.GT.U32.AND P4, PT, R0, R65, PT ;  /* 0x000000410000720c */ /* 0x000fe20003f84070 */
[----:B------:R-:W-:Y:S02]  /*1f10*/  IMAD.MOV R4, RZ, RZ, -R4 ;  /* 0x000000ffff047224 */ /* 0x000fe400078e0a04 */
[C---:B------:R-:W-:Y:S01]  /*1f20*/  IMAD R3, R2.reuse, R3, R71 ;  /* 0x0000000302037224 */ /* 0x040fe200078e0247 */
[----:B------:R-:W-:Y:S01]  /*1f30*/  @!P2 IADD3 R63, R63, -R0, RZ ;  /* 0x800000003f3fa210 */ /* 0x000fe20007ffe0ff */
[----:B------:R-:W-:Y:S01]  /*1f40*/  IMAD R5, R2, R4, R73 ;  /* 0x0000000402057224 */ /* 0x000fe200078e0249 */
[----:B------:R-:W-:Y:S01]  /*1f50*/  IADD3 R4, R34, -0x5, RZ ;  /* 0xfffffffb22047810 */ /* 0x000fe20007ffe0ff */
[--C-:B------:R-:W-:Y:S01]  /*1f60*/  @!P3 IMAD.IADD R61, R61, 0x1, -R0.reuse ;  /* 0x000000013d3db824 */ /* 0x100fe200078e0a00 */
[C---:B------:R-:W-:Y:S01]  /*1f70*/  ISETP.GT.U32.AND P3, PT, R2.reuse, R3, PT ;  /* 0x000000030200720c */ /* 0x040fe20003f64070 */
[--C-:B------:R-:W-:Y:S01]  /*1f80*/  @!P5 IMAD.IADD R67, R67, 0x1, -R0.reuse ;  /* 0x000000014343d824 */ /* 0x100fe200078e0a00 */
[----:B------:R-:W-:Y:S01]  /*1f90*/  ISETP.GT.U32.AND P2, PT, R2, R5, PT ;  /* 0x000000050200720c */ /* 0x000fe20003f44070 */
[----:B------:R-:W-:Y:S01]  /*1fa0*/  @!P0 IMAD.MOV R57, RZ, RZ, -R57 ;  /* 0x000000ffff398224 */ /* 0x000fe200078e0a39 */
[----:B------:R-:W-:Y:S01]  /*1fb0*/  ISETP.GE.AND P0, PT, R22, RZ, PT ;  /* 0x000000ff1600720c */ /* 0x000fe20003f06270 */
[--C-:B------:R-:W-:Y:S01]  /*1fc0*/  @!P4 IMAD.IADD R65, R65, 0x1, -R0.reuse ;  /* 0x000000014141c824 */ /* 0x100fe200078e0a00 */
[----:B------:R-:W-:Y:S01]  /*1fd0*/  ISETP.GT.U32.AND P5, PT, R0, R67, PT ;  /* 0x000000430000720c */ /* 0x000fe20003fa4070 */
[----:B------:R-:W-:Y:S01]  /*1fe0*/  @!P6 IMAD.IADD R59, R59, 0x1, -R0 ;  /* 0x000000013b3be824 */ /* 0x000fe200078e0a00 */
[----:B------:R-:W-:Y:S01]  /*1ff0*/  ISETP.GE.AND P4, PT, R20, RZ, PT ;  /* 0x000000ff1400720c */ /* 0x000fe20003f86270 */
[----:B------:R-:W-:Y:S01]  /*2000*/  IMAD R73, R252, 0x1a, RZ ;  /* 0x0000001afc497824 */ /* 0x000fe200078e02ff */
[----:B------:R-:W-:Y:S01]  /*2010*/  ISETP.GE.U32.AND P6, PT, R6, 0x7fffffc0, PT ;  /* 0x7fffffc00600780c */ /* 0x000fe20003fc6070 */
[----:B------:R-:W-:Y:S01]  /*2020*/  @!P1 IMAD.MOV R59, RZ, RZ, -R59 ;  /* 0x000000ffff3b9224 */ /* 0x000fe200078e0a3b */
[----:B------:R-:W-:-:S02]  /*2030*/  ISETP.GE.AND P1, PT, R24, RZ, PT ;  /* 0x000000ff1800720c */ /* 0x000fc40003f26270 */
[----:B------:R-:W-:Y:S01]  /*2040*/  @!P3 IADD3 R3, R3, -R2, RZ ;  /* 0x800000020303b210 */ /* 0x000fe20007ffe0ff */
[----:B------:R-:W-:Y:S01]  /*2050*/  @!P2 IMAD.IADD R5, R5, 0x1, -R2 ;  /* 0x000000010505a824 */ /* 0x000fe200078e0a02 */
[----:B------:R-:W-:Y:S01]  /*2060*/  ISETP.GE.AND P3, PT, R8, RZ, PT ;  /* 0x000000ff0800720c */ /* 0x000fe20003f66270 */
[----:B------:R-:W-:Y:S01]  /*2070*/  @!P0 IMAD.MOV R63, RZ, RZ, -R63 ;  /* 0x000000ffff3f8224 */ /* 0x000fe200078e0a3f */
[----:B------:R-:W-:Y:S01]  /*2080*/  ISETP.GT.U32.AND P2, PT, R2, R3, PT ;  /* 0x000000030200720c */ /* 0x000fe20003f44070 */
[----:B------:R-:W-:Y:S01]  /*2090*/  @!P5 IMAD.IADD R67, R67, 0x1, -R0 ;  /* 0x000000014343d824 */ /* 0x000fe200078e0a00 */
[----:B------:R-:W-:Y:S01]  /*20a0*/  ISETP.GE.AND P5, PT, R30, RZ, PT ;  /* 0x000000ff1e00720c */ /* 0x000fe20003fa6270 */
[----:B------:R-:W-:Y:S01]  /*20b0*/  @!P4 IMAD.MOV R61, RZ, RZ, -R61 ;  /* 0x000000ffff3dc224 */ /* 0x000fe200078e0a3d */
[----:B------:R-:W-:Y:S02]  /*20c0*/  ISETP.GT.U32.AND P4, PT, R2, R5, PT ;  /* 0x000000050200720c */ /* 0x000fe40003f84070 */
[----:B------:R-:W-:-:S02]  /*20d0*/  ISETP.GE.U32.AND P0, PT, R4, 0x7fffffbc, PT ;  /* 0x7fffffbc0400780c */ /* 0x000fc40003f06070 */
[----:B------:R-:W-:Y:S02]  /*20e0*/  LOP3.LUT R4, R28, 0x3f, RZ, 0xc0, !PT ;  /* 0x0000003f1c047812 */ /* 0x000fe400078ec0ff */
[C---:B------:R-:W-:Y:S01]  /*20f0*/  IADD3 R6, R34.reuse, -0x9, RZ ;  /* 0xfffffff722067810 */ /* 0x040fe20007ffe0ff */
[----:B------:R-:W-:Y:S01]  /*2100*/  @!P3 IMAD.MOV R67, RZ, RZ, -R67 ;  /* 0x000000ffff43b224 */ /* 0x000fe200078e0a43 */
[----:B------:R-:W-:Y:S01]  /*2110*/  @!P1 IADD3 R65, -R65, RZ, RZ ;  /* 0x000000ff41419210 */ /* 0x000fe20007ffe1ff */
[--C-:B------:R-:W-:Y:S01]  /*2120*/  @!P2 IMAD.IADD R3, R3, 0x1, -R2.reuse ;  /* 0x000000010303a824 */ /* 0x100fe200078e0a02 */
[----:B------:R-:W-:Y:S01]  /*2130*/  IADD3 R0, R34, -0xd, RZ ;  /* 0xfffffff322007810 */ /* 0x000fe20007ffe0ff */
[----:B------:R-:W-:Y:S01]  /*2140*/  IMAD R4, R4, c[0x0][0x18c], RZ ;  /* 0x0000630004047a24 */ /* 0x000fe200078e02ff */
[----:B------:R-:W-:Y:S01]  /*2150*/  ISETP.GE.U32.AND P1, PT, R6, 0x7fffffb8, PT ;  /* 0x7fffffb80600780c */ /* 0x000fe20003f26070 */
[----:B------:R-:W-:Y:S01]  /*2160*/  @!P5 IMAD.MOV R3, RZ, RZ, -R3 ;  /* 0x000000ffff03d224 */ /* 0x000fe200078e0a03 */
[----:B------:R-:W-:Y:S01]  /*2170*/  ISETP.GE.AND P5, PT, R26, RZ, PT ;  /* 0x000000ff1a00720c */ /* 0x000fe20003fa6270 */
[----:B------:R-:W-:Y:S01]  /*2180*/  @!P4 IMAD.IADD R5, R5, 0x1, -R2 ;  /* 0x000000010505c824 */ /* 0x000fe200078e0a02 */
[----:B------:R-:W-:-:S02]  /*2190*/  ISETP.NE.AND P4, PT, RZ, c[0x0][0x17c], PT ;  /* 0x00005f00ff007a0c */ /* 0x000fc40003f85270 */
[----:B------:R-:W-:Y:S02]  /*21a0*/  LOP3.LUT R2, RZ, c[0x0][0x17c], RZ, 0x33, !PT ;  /* 0x00005f00ff027a12 */ /* 0x000fe400078e33ff */
[----:B------:R-:W-:Y:S02]  /*21b0*/  ISETP.GE.U32.AND P2, PT, R0, 0x7fffffb4, PT ;  /* 0x7fffffb40000780c */ /* 0x000fe40003f46070 */
[C---:B------:R-:W-:Y:S02]  /*21c0*/  SEL R6, R2.reuse, R13, !P4 ;  /* 0x0000000d02067207 */ /* 0x040fe40006000000 */
[C---:B------:R-:W-:Y:S02]  /*21d0*/  SEL R8, R2.reuse, R17, !P4 ;  /* 0x0000001102087207 */ /* 0x040fe40006000000 */
[----:B------:R-:W-:Y:S01]  /*21e0*/  SEL R10, R2, R21, !P4 ;  /* 0x00000015020a7207 */ /* 0x000fe20006000000 */
[----:B------:R-:W-:Y:S01]  /*21f0*/  IMAD R6, R6, c[0x0][0x190], RZ ;  /* 0x0000640006067a24 */ /* 0x000fe200078e02ff */
[----:B------:R-:W-:Y:S01]  /*2200*/  SEL R12, R2, R25, !P4 ;  /* 0x00000019020c7207 */ /* 0x000fe20006000000 */
[----:B------:R-:W-:Y:S01]  /*2210*/  IMAD R8, R8, c[0x0][0x190], RZ ;  /* 0x0000640008087a24 */ /* 0x000fe200078e02ff */
[----:B------:R-:W-:Y:S01]  /*2220*/  SEL R13, R2, R27, !P4 ;  /* 0x0000001b020d7207 */ /* 0x000fe20006000000 */
[----:B------:R-:W-:Y:S01]  /*2230*/  IMAD R10, R10, c[0x0][0x190], RZ ;  /* 0x000064000a0a7a24 */ /* 0x000fe200078e02ff */
[----:B------:R-:W-:Y:S01]  /*2240*/  SEL R14, R2, R29, !P4 ;  /* 0x0000001d020e7207 */ /* 0x000fe20006000000 */
[----:B------:R-:W-:Y:S01]  /*2250*/  IMAD R12, R12, c[0x0][0x190], RZ ;  /* 0x000064000c0c7a24 */ /* 0x000fe200078e02ff */
[C---:B------:R-:W-:Y:S01]  /*2260*/  SEL R16, R2.reuse, R33, !P4 ;  /* 0x0000002102107207 */ /* 0x040fe20006000000 */
[----:B------:R-:W-:Y:S01]  /*2270*/  IMAD R13, R13, c[0x0][0x190], RZ ;  /* 0x000064000d0d7a24 */ /* 0x000fe200078e02ff */
[----:B------:R-:W-:Y:S01]  /*2280*/  SEL R7, R2, R7, !P4 ;  /* 0x0000000702077207 */ /* 0x000fe20006000000 */
[----:B------:R-:W-:Y:S01]  /*2290*/  IMAD R14, R14, c[0x0][0x190], RZ ;  /* 0x000064000e0e7a24 */ /* 0x000fe200078e02ff */
[----:B------:R-:W-:Y:S01]  /*22a0*/  SEL R9, R2, R9, !P4 ;  /* 0x0000000902097207 */ /* 0x000fe20006000000 */
[----:B------:R-:W-:Y:S01]  /*22b0*/  IMAD R16, R16, c[0x0][0x190], RZ ;  /* 0x0000640010107a24 */ /* 0x000fe200078e02ff */
[----:B------:R-:W-:-:S02]  /*22c0*/  SEL R11, R2, R11, !P4 ;  /* 0x0000000b020b7207 */ /* 0x000fc40006000000 */
[C---:B------:R-:W-:Y:S02]  /*22d0*/  SEL R15, R2.reuse, R15, !P4 ;  /* 0x0000000f020f7207 */ /* 0x040fe40006000000 */
[C---:B------:R-:W-:Y:S02]  /*22e0*/  SEL R19, R2.reuse, R19, !P4 ;  /* 0x0000001302137207 */ /* 0x040fe40006000000 */
[C---:B------:R-:W-:Y:S02]  /*22f0*/  SEL R23, R2.reuse, R23, !P4 ;  /* 0x0000001702177207 */ /* 0x040fe40006000000 */
[C---:B------:R-:W-:Y:S02]  /*2300*/  SEL R31, R2.reuse, R31, !P4 ;  /* 0x0000001f021f7207 */ /* 0x040fe40006000000 */
[C---:B------:R-:W-:Y:S02]  /*2310*/  SEL R17, R2.reuse, R35, !P4 ;  /* 0x0000002302117207 */ /* 0x040fe40006000000 */
[----:B------:R-:W-:-:S02]  /*2320*/  SEL R18, R2, R37, !P4 ;  /* 0x0000002502127207 */ /* 0x000fc40006000000 */
[C---:B------:R-:W-:Y:S01]  /*2330*/  SEL R39, R2.reuse, R39, !P4 ;  /* 0x0000002702277207 */ /* 0x040fe20006000000 */
[----:B------:R-:W-:Y:S01]  /*2340*/  IMAD R17, R17, c[0x0][0x190], RZ ;  /* 0x0000640011117a24 */ /* 0x000fe200078e02ff */
[----:B------:R-:W-:Y:S01]  /*2350*/  SEL R20, R2, R41, !P4 ;  /* 0x0000002902147207 */ /* 0x000fe20006000000 */
[----:B------:R-:W-:Y:S01]  /*2360*/  IMAD R18, R18, c[0x0][0x190], RZ ;  /* 0x0000640012127a24 */ /* 0x000fe200078e02ff */
[C---:B------:R-:W-:Y:S02]  /*2370*/  SEL R21, R2.reuse, R43, !P4 ;  /* 0x0000002b02157207 */ /* 0x040fe40006000000 */
[----:B------:R-:W-:Y:S01]  /*2380*/  SEL R22, R2, R45, !P4 ;  /* 0x0000002d02167207 */ /* 0x000fe20006000000 */
[----:B------:R-:W-:Y:S01]  /*2390*/  IMAD R20, R20, c[0x0][0x190], RZ ;  /* 0x0000640014147a24 */ /* 0x000fe200078e02ff */
[C---:B------:R-:W-:Y:S01]  /*23a0*/  SEL R47, R2.reuse, R47, !P4 ;  /* 0x0000002f022f7207 */ /* 0x040fe20006000000 */
[----:B------:R-:W-:Y:S01]  /*23b0*/  IMAD R21, R21, c[0x0][0x190], RZ ;  /* 0x0000640015157a24 */ /* 0x000fe200078e02ff */
[----:B------:R-:W-:Y:S01]  /*23c0*/  SEL R24, R2, R49, !P4 ;  /* 0x0000003102187207 */ /* 0x000fe20006000000 */
[----:B------:R-:W-:Y:S01]  /*23d0*/  IMAD R22, R22, c[0x0][0x190], RZ ;  /* 0x0000640016167a24 */ /* 0x000fe200078e02ff */
[----:B------:R-:W-:-:S02]  /*23e0*/  SEL R25, R2, R51, !P4 ;  /* 0x0000003302197207 */ /* 0x000fc40006000000 */
[----:B-1----:R-:W-:Y:S01]  /*23f0*/  SEL R26, R2, R53, !P4 ;  /* 0x00000035021a7207 */ /* 0x002fe20006000000 */
[----:B------:R-:W-:Y:S01]  /*2400*/  IMAD R24, R24, c[0x0][0x190], RZ ;  /* 0x0000640018187a24 */ /* 0x000fe200078e02ff */
[C---:B------:R-:W-:Y:S01]  /*2410*/  SEL R27, R2.reuse, R55, !P4 ;  /* 0x00000037021b7207 */ /* 0x040fe20006000000 */
[----:B------:R-:W-:Y:S01]  /*2420*/  IMAD R25, R25, c[0x0][0x190], RZ ;  /* 0x0000640019197a24 */ /* 0x000fe200078e02ff */
[----:B------:R-:W-:Y:S01]  /*2430*/  SEL R28, R2, R57, !P4 ;  /* 0x00000039021c7207 */ /* 0x000fe20006000000 */
        /* <DEDUP_REMOVED lines=10> */
[----:B------:R-:W-:Y:S01]  /*24e0*/  IMAD R61, R252, 0xe, RZ ;  /* 0x0000000efc3d7824 */ /* 0x000fe200078e02ff */
[----:B------:R-:W-:Y:S01]  /*24f0*/  ISETP.NE.AND P3, PT, RZ, c[0x0][0x178], PT ;  /* 0x00005e00ff007a0c */ /* 0x000fe20003f65270 */
[----:B------:R-:W-:Y:S01]  /*2500*/  IMAD R32, R32, c[0x0][0x190], RZ ;  /* 0x0000640020207a24 */ /* 0x000fe200078e02ff */
[----:B------:R-:W-:Y:S01]  /*2510*/  LOP3.LUT R0, RZ, c[0x0][0x178], RZ, 0x33, !PT ;  /* 0x00005e00ff007a12 */ /* 0x000fe200078e33ff */
[----:B------:R-:W-:Y:S01]  /*2520*/  IMAD R33, R33, c[0x0][0x190], RZ ;  /* 0x0000640021217a24 */ /* 0x000fe200078e02ff */
[----:B------:R-:W-:Y:S01]  /*2530*/  SEL R2, R2, R69, !P4 ;  /* 0x0000004502027207 */ /* 0x000fe20006000000 */
[----:B------:R-:W-:Y:S01]  /*2540*/  IMAD R65, R252, 0x12, RZ ;  /* 0x00000012fc417824 */ /* 0x000fe200078e02ff */
[----:B------:R-:W-:Y:S01]  /*2550*/  LEA R35, P4, R4, c[0x0][0x168], 0x2 ;  /* 0x00005a0004237a11 */ /* 0x000fe200078810ff */
[----:B------:R-:W-:Y:S01]  /*2560*/  IMAD R69, R252, 0x16, RZ ;  /* 0x00000016fc457824 */ /* 0x000fe200078e02ff */
[----:B------:R-:W-:Y:S01]  /*2570*/  SEL R37, R0, R3, !P3 ;  /* 0x0000000300257207 */ /* 0x000fe20005800000 */
[----:B------:R-:W-:Y:S01]  /*2580*/  IMAD R3, R7, c[0x0][0x190], RZ ;  /* 0x0000640007037a24 */ /* 0x000fe200078e02ff */
[----:B------:R-:W-:Y:S01]  /*2590*/  @!P5 IADD3 R5, -R5, RZ, RZ ;  /* 0x000000ff0505d210 */ /* 0x000fe20007ffe1ff */
[----:B------:R-:W-:Y:S01]  /*25a0*/  IMAD R7, R15, c[0x0][0x190], RZ ;  /* 0x000064000f077a24 */ /* 0x000fe200078e02ff */
[----:B------:R-:W-:Y:S01]  /*25b0*/  LEA.HI.X.SX32 R36, R4, c[0x0][0x16c], 0x2, P4 ;  /* 0x00005b0004247a11 */ /* 0x000fe200020f16ff */
[----:B------:R-:W-:Y:S01]  /*25c0*/  IMAD R4, R9, c[0x0][0x190], RZ ;  /* 0x0000640009047a24 */ /* 0x000fe200078e02ff */
[----:B------:R-:W-:Y:S01]  /*25d0*/  SEL R38, R0, R5, !P3 ;  /* 0x0000000500267207 */ /* 0x000fe20005800000 */
[----:B------:R-:W-:Y:S01]  /*25e0*/  IMAD R5, R11, c[0x0][0x190], RZ ;  /* 0x000064000b057a24 */ /* 0x000fe200078e02ff */
[-C--:B------:R-:W-:Y:S01]  /*25f0*/  LEA R42, P3, R3, R35.reuse, 0x2 ;  /* 0x00000023032a7211 */ /* 0x080fe200078610ff */
[----:B------:R-:W-:Y:S01]  /*2600*/  IMAD R34, R2, c[0x0][0x190], RZ ;  /* 0x0000640002227a24 */ /* 0x000fe200078e02ff */
[CC--:B------:R-:W-:Y:S01]  /*2610*/  LEA R48, P5, R4.reuse, R35.reuse, 0x2 ;  /* 0x0000002304307211 */ /* 0x0c0fe200078a10ff */
[----:B------:R-:W-:Y:S01]  /*2620*/  IMAD R9, R19, c[0x0][0x190], RZ ;  /* 0x0000640013097a24 */ /* 0x000fe200078e02ff */
[-C--:B------:R-:W-:Y:S01]  /*2630*/  LEA.HI.X.SX32 R43, R3, R36.reuse, 0x2, P3 ;  /* 0x00000024032b7211 */ /* 0x080fe200018f16ff */
[----:B------:R-:W-:Y:S01]  /*2640*/  IMAD R11, R23, c[0x0][0x190], RZ ;  /* 0x00006400170b7a24 */ /* 0x000fe200078e02ff */
[-C--:B------:R-:W-:Y:S01]  /*2650*/  LEA.HI.X.SX32 R49, R4, R36.reuse, 0x2, P5 ;  /* 0x0000002404317211 */ /* 0x080fe200028f16ff */
[----:B------:R-:W-:Y:S01]  /*2660*/  IMAD R23, R47, c[0x0][0x190], RZ ;  /* 0x000064002f177a24 */ /* 0x000fe200078e02ff */
[-C--:B------:R-:W-:Y:S01]  /*2670*/  LEA R52, P3, R5, R35.reuse, 0x2 ;  /* 0x0000002305347211 */ /* 0x080fe200078610ff */
[----:B------:R-:W-:Y:S01]  /*2680*/  STL.64 [R1+0x180], R42 ;  /* 0x0001802a01007387 */ /* 0x000fe20000100a00 */
[-C--:B------:R-:W-:Y:S01]  /*2690*/  LEA R50, P4, R6, R35.reuse, 0x2 ;  /* 0x0000002306327211 */ /* 0x080fe200078810ff */
[----:B------:R-:W-:Y:S01]  /*26a0*/  IMAD R15, R31, c[0x0][0x190], RZ ;  /* 0x000064001f0f7a24 */ /* 0x000fe200078e02ff */
[-C--:B------:R-:W-:Y:S01]  /*26b0*/  LEA.HI.X.SX32 R53, R5, R36.reuse, 0x2, P3 ;  /* 0x0000002405357211 */ /* 0x080fe200018f16ff */
[----:B------:R1:W-:Y:S01]  /*26c0*/  STL.64 [R1+0xd8], R48 ;  /* 0x0000d83001007387 */ /* 0x0003e20000100a00 */
[-C--:B------:R-:W-:Y:S01]  /*26d0*/  LEA R2, P3, R8, R35.reuse, 0x2 ;  /* 0x0000002308027211 */ /* 0x080fe200078610ff */
[----:B------:R-:W-:Y:S01]  /*26e0*/  IMAD R19, R39, c[0x0][0x190], RZ ;  /* 0x0000640027137a24 */ /* 0x000fe200078e02ff */
[-C--:B------:R-:W-:Y:S01]  /*26f0*/  LEA.HI.X.SX32 R51, R6, R36.reuse, 0x2, P4 ;  /* 0x0000002406337211 */ /* 0x080fe200020f16ff */
[----:B------:R2:W-:Y:S01]  /*2700*/  STL.64 [R1+0xd0], R52 ;  /* 0x0000d03401007387 */ /* 0x0005e20000100a00 */
[----:B------:R-:W-:Y:S01]  /*2710*/  LEA.HI.X.SX32 R3, R8, R36, 0x2, P3 ;  /* 0x0000002408037211 */ /* 0x000fe200018f16ff */
[----:B------:R-:W-:Y:S01]  /*2720*/  IMAD R31, R63, c[0x0][0x190], RZ ;  /* 0x000064003f1f7a24 */ /* 0x000fe200078e02ff */
[----:B------:R-:W-:Y:S01]  /*2730*/  LEA R46, P4, R9, R35, 0x2 ;  /* 0x00000023092e7211 */ /* 0x000fe200078810ff */
[----:B------:R3:W-:Y:S01]  /*2740*/  STL.64 [R1+0xc8], R50 ;  /* 0x0000c83201007387 */ /* 0x0007e20000100a00 */
[----:B------:R-:W-:-:S02]  /*2750*/  IMAD R0, R37, c[0x0][0x184], RZ ;  /* 0x0000610025007a24 */ /* 0x000fc400078e02ff */
[-C--:B------:R-:W-:Y:S01]  /*2760*/  LEA.HI.X.SX32 R47, R9, R36.reuse, 0x2, P4 ;  /* 0x00000024092f7211 */ /* 0x080fe200020f16ff */
[----:B------:R4:W-:Y:S01]  /*2770*/  STL.64 [R1+0xb8], R2 ;  /* 0x0000b80201007387 */ /* 0x0009e20000100a00 */
[CC--:B-1----:R-:W-:Y:S01]  /*2780*/  LEA R48, P5, R7.reuse, R35.reuse, 0x2 ;  /* 0x0000002307307211 */ /* 0x0c2fe200078a10ff */
[----:B------:R-:W-:Y:S01]  /*2790*/  IMAD R39, R252, 0xa, RZ ;  /* 0x0000000afc277824 */ /* 0x000fe200078e02ff */
[-C--:B------:R-:W-:Y:S01]  /*27a0*/  LEA R6, P4, R12, R35.reuse, 0x2 ;  /* 0x000000230c067211 */ /* 0x080fe200078810ff */
[----:B--2---:R-:W-:Y:S01]  /*27b0*/  IMAD R52, R252, 0x1f, RZ ;  /* 0x0000001ffc347824 */ /* 0x004fe200078e02ff */
[-C--:B------:R-:W-:Y:S02]  /*27c0*/  LEA.HI.X.SX32 R49, R7, R36.reuse, 0x2, P5 ;  /* 0x0000002407317211 */ /* 0x080fe400028f16ff */
[-C--:B------:R-:W-:Y:S01]  /*27d0*/  LEA R4, P5, R10, R35.reuse, 0x2 ;  /* 0x000000230a047211 */ /* 0x080fe200078a10ff */
[----:B---3--:R-:W-:Y:S01]  /*27e0*/  IMAD R50, R252, 0x3, RZ ;  /* 0x00000003fc327824 */ /* 0x008fe200078e02ff */
[-C--:B------:R-:W-:Y:S01]  /*27f0*/  LEA.HI.X.SX32 R7, R12, R36.reuse, 0x2, P4 ;  /* 0x000000240c077211 */ /* 0x080fe200020f16ff */
[----:B------:R-:W-:Y:S01]  /*2800*/  STL.64 [R1+0xc0], R48 ;  /* 0x0000c03001007387 */ /* 0x000fe20000100a00 */
[----:B------:R-:W-:Y:S01]  /*2810*/  LEA.HI.X.SX32 R5, R10, R36, 0x2, P5 ;  /* 0x000000240a057211 */ /* 0x000fe200028f16ff */
[----:B------:R-:W-:Y:S01]  /*2820*/  IMAD R10, R252, 0xb, RZ ;  /* 0x0000000bfc0a7824 */ /* 0x000fe200078e02ff */
[----:B----4-:R-:W-:-:S03]  /*2830*/  LEA R2, P3, R11, R35, 0x2 ;  /* 0x000000230b027211 */ /* 0x010fc600078610ff */
[----:B------:R1:W-:Y:S01]  /*2840*/  STL.64 [R1+0xa8], R4 ;  /* 0x0000a80401007387 */ /* 0x0003e20000100a00 */
[----:B------:R-:W-:-:S03]  /*2850*/  LEA.HI.X.SX32 R3, R11, R36, 0x2, P3 ;  /* 0x000000240b037211 */ /* 0x000fc600018f16ff */
[----:B------:R2:W-:Y:S04]  /*2860*/  STL.64 [R1+0xb0], R46 ;  /* 0x0000b02e01007387 */ /* 0x0005e80000100a00 */
[----:B------:R3:W-:Y:S01]  /*2870*/  STL.64 [R1+0xa0], R2 ;  /* 0x0000a00201007387 */ /* 0x0007e20000100a00 */
[----:B-1----:R-:W-:-:S03]  /*2880*/  LEA R4, P5, R13, R35, 0x2 ;  /* 0x000000230d047211 */ /* 0x002fc600078a10ff */
[----:B------:R1:W-:Y:S01]  /*2890*/  STL.64 [R1+0x98], R6 ;  /* 0x0000980601007387 */ /* 0x0003e20000100a00 */
[----:B------:R-:W-:Y:S01]  /*28a0*/  LEA.HI.X.SX32 R5, R13, R36, 0x2, P5 ;  /* 0x000000240d057211 */ /* 0x000fe200028f16ff */
[----:B--2---:R-:W-:Y:S01]  /*28b0*/  IMAD R47, R252, 0x6, RZ ;  /* 0x00000006fc2f7824 */ /* 0x004fe200078e02ff */
[----:B---3--:R-:W-:-:S03]  /*28c0*/  LEA R2, P3, R14, R35, 0x2 ;  /* 0x000000230e027211 */ /* 0x008fc600078610ff */
[----:B------:R2:W-:Y:S01]  /*28d0*/  STL.64 [R1+0x90], R4 ;  /* 0x0000900401007387 */ /* 0x0005e20000100a00 */
[----:B------:R-:W-:Y:S02]  /*28e0*/  LEA.HI.X.SX32 R3, R14, R36, 0x2, P3 ;  /* 0x000000240e037211 */ /* 0x000fe400018f16ff */
[----:B-1----:R-:W-:-:S03]  /*28f0*/  LEA R6, P4, R15, R35, 0x2 ;  /* 0x000000230f067211 */ /* 0x002fc600078810ff */
[----:B------:R1:W-:Y:S01]  /*2900*/  STL.64 [R1+0x88], R2 ;  /* 0x0000880201007387 */ /* 0x0003e20000100a00 */
[----:B------:R-:W-:Y:S02]  /*2910*/  LEA.HI.X.SX32 R7, R15, R36, 0x2, P4 ;  /* 0x000000240f077211 */ /* 0x000fe400020f16ff */
[----:B--2---:R-:W-:-:S03]  /*2920*/  LEA R4, P5, R16, R35, 0x2 ;  /* 0x0000002310047211 */ /* 0x004fc600078a10ff */
        /* <DEDUP_REMOVED lines=16> */
[-C--:B------:R-:W-:Y:S02]  /*2a30*/  LEA.HI.X.SX32 R7, R21, R36.reuse, 0x2, P4 ;  /* 0x0000002415077211 */ /* 0x080fe400020f16ff */
[-C--:B------:R-:W-:Y:S02]  /*2a40*/  LEA R250, P4, R24, R35.reuse, 0x2 ;  /* 0x0000002318fa7211 */ /* 0x080fe400078810ff */
[-C--:B--2---:R-:W-:Y:S01]  /*2a50*/  LEA R4, P5, R22, R35.reuse, 0x2 ;  /* 0x0000002316047211 */ /* 0x084fe200078a10ff */
[----:B------:R2:W-:Y:S01]  /*2a60*/  STL.64 [R1+0x10], R6 ;  /* 0x0000100601007387 */ /* 0x0005e20000100a00 */
[-C--:B------:R-:W-:Y:S02]  /*2a70*/  LEA.HI.X.SX32 R251, R24, R36.reuse, 0x2, P4 ;  /* 0x0000002418fb7211 */ /* 0x080fe400020f16ff */
[----:B------:R-:W-:Y:S02]  /*2a80*/  LEA.HI.X.SX32 R5, R22, R36, 0x2, P5 ;  /* 0x0000002416057211 */ /* 0x000fe400028f16ff */
[----:B------:R-:W-:-:S02]  /*2a90*/  LEA R248, P5, R25, R35, 0x2 ;  /* 0x0000002319f87211 */ /* 0x000fc400078a10ff */
[-C--:B------:R-:W-:Y:S01]  /*2aa0*/  LEA R244, P4, R27, R35.reuse, 0x2 ;  /* 0x000000231bf47211 */ /* 0x080fe200078810ff */
[----:B------:R3:W-:Y:S01]  /*2ab0*/  STL.64 [R1+0x8], R4 ;  /* 0x0000080401007387 */ /* 0x0007e20000100a00 */
[-C--:B------:R-:W-:Y:S02]  /*2ac0*/  LEA.HI.X.SX32 R249, R25, R36.reuse, 0x2, P5 ;  /* 0x0000002419f97211 */ /* 0x080fe400028f16ff */
[-C--:B-1----:R-:W-:Y:S01]  /*2ad0*/  LEA R2, P3, R23, R35.reuse, 0x2 ;  /* 0x0000002317027211 */ /* 0x082fe200078610ff */
[----:B------:R1:W-:Y:S01]  /*2ae0*/  STL.64 [R1+0x900], R250 ;  /* 0x000900fa01007387 */ /* 0x0003e20000100a00 */
[----:B------:R-:W-:Y:S01]  /*2af0*/  LEA R12, P5, R28, R35, 0x2 ;  /* 0x000000231c0c7211 */ /* 0x000fe200078a10ff */
[----:B--2---:R-:W-:Y:S01]  /*2b00*/  IMAD R6, R252, 0xf, RZ ;  /* 0x0000000ffc067824 */ /* 0x004fe200078e02ff */
[-C--:B------:R-:W-:Y:S02]  /*2b10*/  LEA.HI.X.SX32 R245, R27, R36.reuse, 0x2, P4 ;  /* 0x000000241bf57211 */ /* 0x080fe400020f16ff */
[----:B------:R-:W-:-:S02]  /*2b20*/  LEA.HI.X.SX32 R3, R23, R36, 0x2, P3 ;  /* 0x0000002417037211 */ /* 0x000fc400018f16ff */
[-C--:B------:R-:W-:Y:S01]  /*2b30*/  LEA R16, P4, R30, R35.reuse, 0x2 ;  /* 0x000000231e107211 */ /* 0x080fe200078810ff */
[----:B---3--:R-:W-:Y:S01]  /*2b40*/  IMAD.SHL.U32 R5, R44, 0x4, RZ ;  /* 0x000000042c057824 */ /* 0x008fe200078e00ff */
[-C--:B------:R-:W-:Y:S01]  /*2b50*/  LEA.HI.X.SX32 R13, R28, R36.reuse, 0x2, P5 ;  /* 0x000000241c0d7211 */ /* 0x080fe200028f16ff */
[----:B------:R2:W-:Y:S01]  /*2b60*/  STL.64 [R1], R2 ;  /* 0x0000000201007387 */ /* 0x0005e20000100a00 */
[-C--:B------:R-:W-:Y:S01]  /*2b70*/  LEA R18, P5, R31, R35.reuse, 0x2 ;  /* 0x000000231f127211 */ /* 0x080fe200078a10ff */
[----:B-1----:R-:W-:Y:S01]  /*2b80*/  IMAD.MOV.U32 R251, RZ, RZ, c[0x0][0x180] ;  /* 0x00006000fffb7624 */ /* 0x002fe200078e00ff */
[-C--:B------:R-:W-:Y:S01]  /*2b90*/  LEA R246, P3, R26, R35.reuse, 0x2 ;  /* 0x000000231af67211 */ /* 0x080fe200078610ff */
[----:B------:R1:W-:Y:S01]  /*2ba0*/  STL.64 [R1+0x950], R248 ;  /* 0x000950f801007387 */ /* 0x0003e20000100a00 */
[-C--:B------:R-:W-:Y:S01]  /*2bb0*/  LEA.HI.X.SX32 R17, R30, R36.reuse, 0x2, P4 ;  /* 0x000000241e117211 */ /* 0x080fe200020f16ff */
[----:B------:R-:W-:Y:S01]  /*2bc0*/  IMAD R28, R252, 0x17, RZ ;  /* 0x00000017fc1c7824 */ /* 0x000fe200078e02ff */
[----:B------:R-:W-:Y:S01]  /*2bd0*/  LEA R22, P4, R33, R35, 0x2 ;  /* 0x0000002321167211 */ /* 0x000fe200078810ff */
[----:B------:R-:W3:Y:S01]  /*2be0*/  S2R R250, SR_TID.X ;  /* 0x0000000000fa7919 */ /* 0x000ee20000002100 */
[----:B------:R-:W-:-:S02]  /*2bf0*/  LEA.HI.X.SX32 R19, R31, R36, 0x2, P5 ;  /* 0x000000241f137211 */ /* 0x000fc400028f16ff */
[-C--:B------:R-:W-:Y:S01]  /*2c00*/  LEA R24, P5, R34, R35.reuse, 0x2 ;  /* 0x0000002322187211 */ /* 0x080fe200078a10ff */
[----:B--2---:R-:W-:Y:S01]  /*2c10*/  IMAD R2, R38, c[0x0][0x184], RZ ;  /* 0x0000610026027a24 */ /* 0x004fe200078e02ff */
[-C--:B------:R-:W-:Y:S02]  /*2c20*/  LEA.HI.X.SX32 R247, R26, R36.reuse, 0x2, P3 ;  /* 0x000000241af77211 */ /* 0x080fe400018f16ff */
[----:B------:R-:W-:Y:S01]  /*2c30*/  LEA R14, P3, R29, R35, 0x2 ;  /* 0x000000231d0e7211 */ /* 0x000fe200078610ff */
[----:B-1----:R-:W-:Y:S01]  /*2c40*/  IMAD.MOV.U32 R249, RZ, RZ, R43 ;  /* 0x000000fffff97224 */ /* 0x002fe200078e002b */
[-C--:B------:R-:W-:Y:S01]  /*2c50*/  LEA.HI.X.SX32 R23, R33, R36.reuse, 0x2, P4 ;  /* 0x0000002421177211 */ /* 0x080fe200020f16ff */
[----:B------:R-:W-:Y:S01]  /*2c60*/  STL.64 [R1+0x908], R246 ;  /* 0x000908f601007387 */ /* 0x000fe20000100a00 */
[----:B------:R-:W-:Y:S02]  /*2c70*/  LEA.HI.X.SX32 R25, R34, R36, 0x2, P5 ;  /* 0x0000002422197211 */ /* 0x000fe400028f16ff */
[----:B------:R-:W-:Y:S01]  /*2c80*/  LEA R140, P4, R0, c[0x0][0x160], 0x2 ;  /* 0x00005800008c7a11 */ /* 0x000fe200078810ff */
[----:B------:R-:W-:Y:S01]  /*2c90*/  STL.64 [R1+0x958], R244 ;  /* 0x000958f401007387 */ /* 0x000fe20000100a00 */
[----:B------:R-:W-:-:S02]  /*2ca0*/  LEA R180, P5, R2, c[0x0][0x160], 0x2 ;  /* 0x0000580002b47a11 */ /* 0x000fc400078a10ff */
[-C--:B------:R-:W-:Y:S01]  /*2cb0*/  LEA.HI.X.SX32 R15, R29, R36.reuse, 0x2, P3 ;  /* 0x000000241d0f7211 */ /* 0x080fe200018f16ff */
[----:B------:R1:W-:Y:S01]  /*2cc0*/  STL.64 [R1+0x910], R12 ;  /* 0x0009100c01007387 */ /* 0x0003e20000100a00 */
[----:B------:R-:W-:Y:S02]  /*2cd0*/  LEA R20, P3, R32, R35, 0x2 ;  /* 0x0000002320147211 */ /* 0x000fe400078610ff */
[----:B------:R-:W-:Y:S01]  /*2ce0*/  LEA.HI.X.SX32 R141, R0, c[0x0][0x164], 0x2, P4 ;  /* 0x00005900008d7a11 */ /* 0x000fe200020f16ff */
[----:B------:R-:W-:Y:S01]  /*2cf0*/  STL.64 [R1+0x960], R14 ;  /* 0x0009600e01007387 */ /* 0x000fe20000100a00 */
[----:B------:R-:W-:Y:S02]  /*2d00*/  LEA.HI.X.SX32 R181, R2, c[0x0][0x164], 0x2, P5 ;  /* 0x0000590002b57a11 */ /* 0x000fe400028f16ff */
[----:B------:R-:W-:Y:S01]  /*2d10*/  LEA.HI.X.SX32 R21, R32, R36, 0x2, P3 ;  /* 0x0000002420157211 */ /* 0x000fe200018f16ff */
[----:B------:R2:W-:Y:S01]  /*2d20*/  LDGSTS.E [R5], [R140.64], !P6 ;  /* 0x000000008c057fae */ /* 0x0005e2000f121844 */
[----:B------:R-:W-:Y:S01]  /*2d30*/  IADD3 R0, R251, -0x1d, RZ ;  /* 0xffffffe3fb007810 */ /* 0x000fe20007ffe0ff */
[----:B------:R-:W-:Y:S01]  /*2d40*/  IMAD.WIDE R182, R185, 0x4, R140 ;  /* 0x00000004b9b67825 */ /* 0x000fe200078e028c */
[----:B------:R-:W-:Y:S01]  /*2d50*/  ISETP.GE.U32.AND P3, PT, R40, 0x7fffffb0, PT ;  /* 0x7fffffb02800780c */ /* 0x000fe20003f66070 */
[----:B------:R-:W-:Y:S01]  /*2d60*/  STL.64 [R1+0x918], R16 ;  /* 0x0009181001007387 */ /* 0x000fe20000100a00 */
[----:B------:R-:W-:Y:S01]  /*2d70*/  IADD3 R3, R251, -0x15, RZ ;  /* 0xffffffebfb037810 */ /* 0x000fe20007ffe0ff */
[----:B------:R-:W-:Y:S01]  /*2d80*/  IMAD.WIDE R184, R185, 0x4, R180 ;  /* 0x00000004b9b87825 */ /* 0x000fe200078e02b4 */
[----:B------:R-:W-:Y:S01]  /*2d90*/  IADD3 R4, R251, -0x19, RZ ;  /* 0xffffffe7fb047810 */ /* 0x000fe20007ffe0ff */
[----:B------:R2:W-:Y:S01]  /*2da0*/  LDGSTS.E [R5+0x400], [R180.64], !P6 ;  /* 0x00400000b4057fae */ /* 0x0005e2000f121844 */
[----:B------:R-:W-:Y:S01]  /*2db0*/  ISETP.GE.U32.AND P6, PT, R0, 0x7fffffa4, PT ;  /* 0x7fffffa40000780c */ /* 0x000fe20003fc6070 */
[----:B------:R-:W-:Y:S01]  /*2dc0*/  IMAD.WIDE R186, R189, 0x4, R140 ;  /* 0x00000004bdba7825 */ /* 0x000fe200078e028c */
[----:B------:R-:W-:Y:S01]  /*2dd0*/  IADD3 R0, R251, -0x21, RZ ;  /* 0xffffffdffb007810 */ /* 0x000fe20007ffe0ff */
[----:B------:R-:W-:Y:S01]  /*2de0*/  STL.64 [R1+0x968], R18 ;  /* 0x0009681201007387 */ /* 0x000fe20000100a00 */
[----:B------:R-:W-:Y:S01]  /*2df0*/  ISETP.GE.U32.AND P4, PT, R3, 0x7fffffac, PT ;  /* 0x7fffffac0300780c */ /* 0x000fe20003f86070 */
[----:B------:R-:W-:Y:S01]  /*2e00*/  IMAD.WIDE R188, R189, 0x4, R180 ;  /* 0x00000004bdbc7825 */ /* 0x000fe200078e02b4 */
[----:B------:R-:W-:Y:S01]  /*2e10*/  ISETP.GE.U32.AND P5, PT, R4, 0x7fffffa8, PT ;  /* 0x7fffffa80400780c */ /* 0x000fe20003fa6070 */
[----:B------:R-:W-:Y:S01]  /*2e20*/  STL.64 [R1+0x920], R20 ;  /* 0x0009201401007387 */ /* 0x000fe20000100a00 */
[----:B------:R-:W-:Y:S01]  /*2e30*/  IADD3 R2, R251, -0x1a, RZ ;  /* 0xffffffe6fb027810 */ /* 0x000fe20007ffe0ff */
[----:B------:R-:W-:Y:S01]  /*2e40*/  IMAD.WIDE R190, R193, 0x4, R140 ;  /* 0x00000004c1be7825 */ /* 0x000fe200078e028c */
[----:B------:R-:W-:Y:S01]  /*2e50*/  MOV R248, R42 ;  /* 0x0000002a00f87202 */ /* 0x000fe20000000f00 */
[----:B------:R-:W-:Y:S01]  /*2e60*/  STL.64 [R1+0x970], R22 ;  /* 0x0009701601007387 */ /* 0x000fe20000100a00 */
[----:B-1----:R-:W-:Y:S01]  /*2e70*/  IADD3 R12, R251, -0x40, RZ ;  /* 0xffffffc0fb0c7810 */ /* 0x002fe20007ffe0ff */
[----:B------:R-:W-:Y:S01]  /*2e80*/  IMAD.WIDE R192, R193, 0x4, R180 ;  /* 0x00000004c1c07825 */ /* 0x000fe200078e02b4 */
[----:B---3--:R-:W-:Y:S01]  /*2e90*/  LOP3.LUT R247, R250, 0x3f, RZ, 0xc0, !PT ;  /* 0x0000003ffaf77812 */ /* 0x008fe200078ec0ff */
[----:B------:R-:W-:Y:S02]  /*2ea0*/  STL.64 [R1+0x928], R24 ;  /* 0x0009281801007387 */ /* 0x000fe40000100a00 */
[----:B------:R-:W-:-:S02]  /*2eb0*/  IMAD.WIDE R194, R197, 0x4, R140 ;  /* 0x00000004c5c27825 */ /* 0x000fc400078e028c */
[----:B------:R2:W-:Y:S02]  /*2ec0*/  LDGSTS.E [R5+0x2000], [R182.64], !P0 ;  /* 0x02000000b6057fae */ /* 0x0005e4000c121844 */
[----:B------:R-:W-:Y:S02]  /*2ed0*/  IMAD.WIDE R196, R197, 0x4, R180 ;  /* 0x00000004c5c47825 */ /* 0x000fe400078e02b4 */
[----:B------:R-:W-:Y:S02]  /*2ee0*/  STL.64 [R1+0x8f0], R182 ;  /* 0x0008f0b601007387 */ /* 0x000fe40000100a00 */
[C---:B------:R-:W-:Y:S02]  /*2ef0*/  IMAD.WIDE R198, R201.reuse, 0x4, R140 ;  /* 0x00000004c9c67825 */ /* 0x040fe400078e028c */
[----:B------:R2:W-:Y:S01]  /*2f00*/  LDGSTS.E [R5+0x2400], [R184.64], !P0 ;  /* 0x02400000b8057fae */ /* 0x0005e2000c121844 */
[----:B------:R-:W-:Y:S01]  /*2f10*/  ISETP.GE.U32.AND P0, PT, R0, 0x7fffffa0, PT ;  /* 0x7fffffa00000780c */ /* 0x000fe20003f06070 */
[----:B------:R-:W-:Y:S01]  /*2f20*/  IMAD.WIDE R200, R201, 0x4, R180 ;  /* 0x00000004c9c87825 */ /* 0x000fe200078e02b4 */
[----:B------:R-:W-:Y:S01]  /*2f30*/  IADD3 R0, R251, -0x25, RZ ;  /* 0xffffffdbfb007810 */ /* 0x000fe20007ffe0ff */
        /* <DEDUP_REMOVED lines=14> */
[----:B------:R1:W-:Y:S02]  /*3020*/  STL.64 [R1+0x8e8], R190 ;  /* 0x0008e8be01007387 */ /* 0x0003e40000100a00 */
[C---:B------:R-:W-:Y:S02]  /*3030*/  IMAD.WIDE R214, R217.reuse, 0x4, R140 ;  /* 0x00000004d9d67825 */ /* 0x040fe400078e028c */
[----:B------:R-:W-:Y:S02]  /*3040*/  STL.64 [R1+0x940], R192 ;  /* 0x000940c001007387 */ /* 0x000fe40000100a00 */
[----:B------:R-:W-:-:S02]  /*3050*/  IMAD.WIDE R216, R217, 0x4, R180 ;  /* 0x00000004d9d87825 */ /* 0x000fc400078e02b4 */
[----:B------:R-:W-:Y:S02]  /*3060*/  STL.64 [R1+0x948], R194 ;  /* 0x000948c201007387 */ /* 0x000fe40000100a00 */
[C---:B------:R-:W-:Y:S02]  /*3070*/  IMAD.WIDE R218, R221.reuse, 0x4, R140 ;  /* 0x00000004ddda7825 */ /* 0x040fe400078e028c */
[----:B------:R-:W-:Y:S02]  /*3080*/  STL.64 [R1+0x978], R196 ;  /* 0x000978c401007387 */ /* 0x000fe40000100a00 */
[----:B-1----:R-:W-:Y:S02]  /*3090*/  IMAD.SHL.U32 R191, R44, 0x4, RZ ;  /* 0x000000042cbf7824 */ /* 0x002fe400078e00ff */
[----:B------:R-:W-:Y:S01]  /*30a0*/  IMAD.WIDE R220, R221, 0x4, R180 ;  /* 0x00000004dddc7825 */ /* 0x000fe200078e02b4 */
[----:B------:R-:W-:Y:S02]  /*30b0*/  STL.64 [R1+0x980], R198 ;  /* 0x000980c601007387 */ /* 0x000fe40000100a00 */
[----:B------:R-:W-:Y:S01]  /*30c0*/  LOP3.LUT R3, R191, 0x20, RZ, 0x3c, !PT ;  /* 0x00000020bf037812 */ /* 0x000fe200078e3cff */
[----:B------:R-:W-:Y:S01]  /*30d0*/  IMAD.WIDE R222, R225, 0x4, R140 ;  /* 0x00000004e1de7825 */ /* 0x000fe200078e028c */
[----:B------:R1:W-:Y:S01]  /*30e0*/  LDGSTS.E [R191+0x6400], [R192.64], !P2 ;  /* 0x06400000c0bf7fae */ /* 0x0003e2000d121844 */
[----:B------:R-:W-:-:S02]  /*30f0*/  ISETP.GE.U32.AND P2, PT, R0, 0x7fffff98, PT ;  /* 0x7fffff980000780c */ /* 0x000fc40003f46070 */
[----:B------:R-:W-:Y:S01]  /*3100*/  IADD3 R0, R251, -0x2d, RZ ;  /* 0xffffffd3fb007810 */ /* 0x000fe20007ffe0ff */
[----:B------:R3:W-:Y:S01]  /*3110*/  LDGSTS.E [R191+0x8000], [R194.64], !P3 ;  /* 0x08000000c2bf7fae */ /* 0x0007e2000d921844 */
[----:B------:R-:W-:Y:S01]  /*3120*/  IMAD.WIDE R224, R225, 0x4, R180 ;  /* 0x00000004e1e07825 */ /* 0x000fe200078e02b4 */
[----:B------:R-:W-:Y:S02]  /*3130*/  LOP3.LUT R14, R191, 0x60, RZ, 0x3c, !PT ;  /* 0x00000060bf0e7812 */ /* 0x000fe400078e3cff */
[----:B------:R4:W-:Y:S01]  /*3140*/  LDGSTS.E [R191+0x8400], [R196.64], !P3 ;  /* 0x08400000c4bf7fae */ /* 0x0009e2000d921844 */
[----:B------:R-:W-:Y:S01]  /*3150*/  ISETP.GE.U32.AND P3, PT, R0, 0x7fffff94, PT ;  /* 0x7fffff940000780c */ /* 0x000fe20003f66070 */
[----:B------:R-:W-:Y:S01]  /*3160*/  IMAD.WIDE R226, R229, 0x4, R140 ;  /* 0x00000004e5e27825 */ /* 0x000fe200078e028c */
[----:B------:R-:W-:Y:S01]  /*3170*/  IADD3 R0, R251, -0x31, RZ ;  /* 0xffffffcffb007810 */ /* 0x000fe20007ffe0ff */
[----:B------:R1:W-:Y:S02]  /*3180*/  LDGSTS.E [R191+0xa000], [R198.64], !P4 ;  /* 0x0a000000c6bf7fae */ /* 0x0003e4000e121844 */
[----:B------:R-:W-:-:S02]  /*3190*/  IMAD.WIDE R228, R229, 0x4, R180 ;  /* 0x00000004e5e47825 */ /* 0x000fc400078e02b4 */
[----:B------:R1:W-:Y:S01]  /*31a0*/  LDGSTS.E [R191+0xa400], [R200.64], !P4 ;  /* 0x0a400000c8bf7fae */ /* 0x0003e2000e121844 */
[----:B------:R-:W-:Y:S01]  /*31b0*/  ISETP.GE.U32.AND P4, PT, R0, 0x7fffff90, PT ;  /* 0x7fffff900000780c */ /* 0x000fe20003f86070 */
[----:B------:R-:W-:Y:S01]  /*31c0*/  IMAD.WIDE R230, R233, 0x4, R140 ;  /* 0x00000004e9e67825 */ /* 0x000fe200078e028c */
[----:B------:R-:W-:Y:S01]  /*31d0*/  IADD3 R0, R251, -0x35, RZ ;  /* 0xffffffcbfb007810 */ /* 0x000fe20007ffe0ff */
[----:B------:R1:W-:Y:S02]  /*31e0*/  LDGSTS.E [R191+0xc000], [R202.64], !P5 ;  /* 0x0c000000cabf7fae */ /* 0x0003e4000e921844 */
[----:B------:R-:W-:Y:S02]  /*31f0*/  IMAD.WIDE R232, R233, 0x4, R180 ;  /* 0x00000004e9e87825 */ /* 0x000fe400078e02b4 */
        /* <DEDUP_REMOVED lines=14> */
[C---:B------:R-:W-:Y:S01]  /*32e0*/  IMAD.WIDE R242, R252.reuse, 0x4, R140 ;  /* 0x00000004fcf27825 */ /* 0x040fe200078e028c */
        /* <DEDUP_REMOVED lines=42> */
[----:B------:R-:W-:Y:S01]  /*3590*/  LOP3.LUT R2, R191, 0x40, RZ, 0x3c, !PT ;  /* 0x00000040bf027812 */ /* 0x000fe200078e3cff */
        /* <DEDUP_REMOVED lines=130> */
[C---:B------:R-:W-:Y:S01]  /*3dc0*/  IMAD.WIDE R98, R100.reuse, 0x4, R140 ;  /* 0x0000000464627825 */ /* 0x040fe200078e028c */
[C---:B------:R-:W-:Y:S01]  /*3dd0*/  IADD3 R0, R251.reuse, -0x37, RZ ;  /* 0xffffffc9fb007810 */ /* 0x040fe20007ffe0ff */
        /* <DEDUP_REMOVED lines=16> */
[----:B------:R-:W-:Y:S01]  /*3ee0*/  IMAD.WIDE R132, R50, 0x4, R140 ;  /* 0x0000000432847825 */ /* 0x000fe200078e028c */
[----:B------:R-:W-:Y:S01]  /*3ef0*/  IADD3 R0, R251, -0x4, RZ ;  /* 0xfffffffcfb007810 */ /* 0x000fe20007ffe0ff */
[----:B------:R1:W-:Y:S02]  /*3f00*/  LDGSTS.E [R2+0x13000], [R82.64], !P5 ;  /* 0x1300000052027fae */ /* 0x0003e4000e921844 */
[----:B------:R-:W-:-:S02]  /*3f10*/  IMAD R42, R252, 0x7, RZ ;  /* 0x00000007fc2a7824 */ /* 0x000fc400078e02ff */
[----:B------:R1:W-:Y:S01]  /*3f20*/  LDGSTS.E [R2+0x13400], [R84.64], !P5 ;  /* 0x1340000054027fae */ /* 0x0003e2000e921844 */
[----:B------:R-:W-:Y:S01]  /*3f30*/  ISETP.GE.U32.AND P5, PT, R0, 0x7fffffbd, PT ;  /* 0x7fffffbd0000780c */ /* 0x000fe20003fa6070 */
[----:B------:R-:W-:Y:S01]  /*3f40*/  IMAD.WIDE R50, R50, 0x4, R180 ;  /* 0x0000000432327825 */ /* 0x000fe200078e02b4 */
        /* <DEDUP_REMOVED lines=26> */
[----:B------:R-:W-:Y:S02]  /*40f0*/  IMAD R32, R252, 0x1b, RZ ;  /* 0x0000001bfc207824 */ /* 0x000fe400078e02ff */
        /* <DEDUP_REMOVED lines=17> */
[----:B-1----:R-:W-:-:S02]  /*4210*/  IMAD R2, R252, 0x13, RZ ;  /* 0x00000013fc027824 */ /* 0x002fc400078e02ff */
[----:B------:R3:W-:Y:S01]  /*4220*/  LDGSTS.E [R14+0x3c00], [R42.64], !P6 ;  /* 0x03c000002a0e7fae */ /* 0x0007e2000f121844 */
[----:B------:R-:W-:Y:S01]  /*4230*/  ISETP.GE.U32.AND P6, PT, R0, 0x7fffff9d, PT ;  /* 0x7fffff9d0000780c */ /* 0x000fe20003fc6070 */
[C---:B--2---:R-:W-:Y:S01]  /*4240*/  IMAD.WIDE R4, R2.reuse, 0x4, R140 ;  /* 0x0000000402047825 */ /* 0x044fe200078e028c */
[C---:B------:R-:W-:Y:S01]  /*4250*/  IADD3 R0, R251.reuse, -0x28, RZ ;  /* 0xffffffd8fb007810 */ /* 0x040fe20007ffe0ff */
[----:B------:R3:W-:Y:S02]  /*4260*/  LDGSTS.E [R14+0x5800], [R36.64], !P0 ;  /* 0x05800000240e7fae */ /* 0x0007e4000c121844 */
[--C-:B------:R-:W-:Y:S02]  /*4270*/  IMAD.WIDE R2, R2, 0x4, R180.reuse ;  /* 0x0000000402027825 */ /* 0x100fe400078e02b4 */
        /* <DEDUP_REMOVED lines=14> */
[----:B------:R-:W-:Y:S01]  /*4360*/  IMAD R15, R252, 0x33, RZ ;  /* 0x00000033fc0f7824 */ /* 0x000fe200078e02ff */
[----:B------:R-:W-:Y:S01]  /*4370*/  IADD3 R0, R251, -0x34, RZ ;  /* 0xffffffccfb007810 */ /* 0x000fe20007ffe0ff */
[----:B------:R3:W-:Y:S04]  /*4380*/  LDGSTS.E [R14+0xb800], [R26.64], !P3 ;  /* 0x0b8000001a0e7fae */ /* 0x0007e8000d921844 */
[----:B------:R3:W-:Y:S01]  /*4390*/  LDGSTS.E [R14+0xbc00], [R28.64], !P3 ;  /* 0x0bc000001c0e7fae */ /* 0x0007e2000d921844 */
[----:B------:R-:W-:-:S02]  /*43a0*/  ISETP.GE.U32.AND P3, PT, R0, 0x7fffff8d, PT ;  /* 0x7fffff8d0000780c */ /* 0x000fc40003f66070 */
[C---:B------:R-:W-:Y:S01]  /*43b0*/  IADD3 R0, R251.reuse, -0x38, RZ ;  /* 0xffffffc8fb007810 */ /* 0x040fe20007ffe0ff */
[----:B------:R3:W-:Y:S04]  /*43c0*/  LDGSTS.E [R14+0xd800], [R30.64], !P4 ;  /* 0x0d8000001e0e7fae */ /* 0x0007e8000e121844 */
[----:B------:R3:W-:Y:S01]  /*43d0*/  LDGSTS.E [R14+0xdc00], [R32.64], !P4 ;  /* 0x0dc00000200e7fae */ /* 0x0007e2000e121844 */
[----:B------:R-:W-:Y:S02]  /*43e0*/  ISETP.GE.U32.AND P4, PT, R0, 0x7fffff89, PT ;  /* 0x7fffff890000780c */ /* 0x000fe40003f86070 */
[----:B------:R-:W-:Y:S01]  /*43f0*/  IADD3 R0, R251, -0x3c, RZ ;  /* 0xffffffc4fb007810 */ /* 0x000fe20007ffe0ff */
[----:B------:R3:W-:Y:S04]  /*4400*/  LDGSTS.E [R14+0xf800], [R34.64], !P5 ;  /* 0x0f800000220e7fae */ /* 0x0007e8000e921844 */
[----:B------:R3:W-:Y:S01]  /*4410*/  LDGSTS.E [R14+0xfc00], [R52.64], !P5 ;  /* 0x0fc00000340e7fae */ /* 0x0007e2000e921844 */
[----:B------:R-:W-:Y:S01]  /*4420*/  ISETP.GE.U32.AND P5, PT, R0, 0x7fffff85, PT ;  /* 0x7fffff850000780c */ /* 0x000fe20003fa6070 */
[----:B------:R-:W-:-:S02]  /*4430*/  IMAD R0, R252, 0x27, RZ ;  /* 0x00000027fc007824 */ /* 0x000fc400078e02ff */
[----:B------:R3:W-:Y:S02]  /*4440*/  LDGSTS.E [R14+0x11800], [R54.64], !P6 ;  /* 0x11800000360e7fae */ /* 0x0007e4000f121844 */
[----:B------:R-:W-:Y:S02]  /*4450*/  IMAD.WIDE R22, R0, 0x4, R140 ;  /* 0x0000000400167825 */ /* 0x000fe400078e028c */
[----:B------:R3:W-:Y:S01]  /*4460*/  LDGSTS.E [R14+0x11c00], [R56.64], !P6 ;  /* 0x11c00000380e7fae */ /* 0x0007e2000f121844 */
[----:B------:R-:W-:Y:S01]  /*4470*/  ISETP.GE.U32.AND P6, PT, R12, 0x7fffff81, PT ;  /* 0x7fffff810c00780c */ /* 0x000fe20003fc6070 */
[----:B------:R-:W-:Y:S02]  /*4480*/  IMAD.WIDE R20, R0, 0x4, R180 ;  /* 0x0000000400147825 */ /* 0x000fe400078e02b4 */
[----:B------:R1:W-:Y:S02]  /*4490*/  LDGSTS.E [R14+0x13800], [R22.64], !P0 ;  /* 0x13800000160e7fae */ /* 0x0003e4000c121844 */
[----:B------:R-:W-:-:S02]  /*44a0*/  IMAD R0, R252, 0x2f, RZ ;  /* 0x0000002ffc007824 */ /* 0x000fc400078e02ff */
[----:B------:R-:W-:Y:S04]  /*44b0*/  STL.64 [R1+0x988], R200 ;  /* 0x000988c801007387 */ /* 0x000fe80000100a00 */
[----:B------:R2:W-:Y:S01]  /*44c0*/  LDGSTS.E [R14+0x13c00], [R20.64], !P0 ;  /* 0x13c00000140e7fae */ /* 0x0005e2000c121844 */
[----:B------:R-:W-:Y:S02]  /*44d0*/  ISETP.GE.AND P0, PT, R247, R12, PT ;  /* 0x0000000cf700720c */ /* 0x000fe40003f06270 */
[----:B------:R-:W-:Y:S01]  /*44e0*/  IADD3 R12, R251, -0x41, RZ ;  /* 0xffffffbffb0c7810 */ /* 0x000fe20007ffe0ff */
[----:B------:R-:W-:Y:S04]  /*44f0*/  STL.64 [R1+0x990], R202 ;  /* 0x000990ca01007387 */ /* 0x000fe80000100a00 */
[----:B------:R-:W-:Y:S04]  /*4500*/  STL.64 [R1+0x998], R204 ;  /* 0x000998cc01007387 */ /* 0x000fe80000100a00 */
[----:B------:R1:W-:Y:S04]  /*4510*/  STL.64 [R1+0x9a0], R206 ;  /* 0x0009a0ce01007387 */ /* 0x0003e80000100a00 */
[----:B------:R-:W-:Y:S04]  /*4520*/  STL.64 [R1+0x288], R22 ;  /* 0x0002881601007387 */ /* 0x000fe80000100a00 */
[----:B------:R2:W-:Y:S04]  /*4530*/  LDGSTS.E [R14+0x15800], [R18.64], !P1 ;  /* 0x15800000120e7fae */ /* 0x0005e8000c921844 */
[----:B------:R2:W-:Y:S01]  /*4540*/  STL.64 [R1+0x2a8], R20 ;  /* 0x0002a81401007387 */ /* 0x0005e20000100a00 */
[----:B-1----:R-:W-:-:S02]  /*4550*/  IMAD.MOV.U32 R206, RZ, RZ, R248 ;  /* 0x000000ffffce7224 */ /* 0x002fc400078e00f8 */
[----:B------:R-:W-:Y:S01]  /*4560*/  IMAD.MOV.U32 R207, RZ, RZ, R249 ;  /* 0x000000ffffcf7224 */ /* 0x000fe200078e00f9 */
[----:B------:R1:W-:Y:S01]  /*4570*/  LDGSTS.E [R14+0x15c00], [R16.64], !P1 ;  /* 0x15c00000100e7fae */ /* 0x0003e2000c921844 */
[----:B------:R-:W-:Y:S01]  /*4580*/  ISETP.GE.U32.AND P1, PT, R12, 0x7fffff80, PT ;  /* 0x7fffff800c00780c */ /* 0x000fe20003f26070 */
[C---:B------:R-:W-:Y:S02]  /*4590*/  IMAD.WIDE R12, R0.reuse, 0x4, R180 ;  /* 0x00000004000c7825 */ /* 0x040fe400078e02b4 */
[----:B------:R1:W-:Y:S02]  /*45a0*/  STL.64 [R1+0x2e0], R18 ;  /* 0x0002e01201007387 */ /* 0x0003e40000100a00 */
[--C-:B--2---:R-:W-:Y:S01]  /*45b0*/  IMAD.WIDE R20, R0, 0x4, R140.reuse ;  /* 0x0000000400147825 */ /* 0x104fe200078e028c */
[----:B------:R-:W-:Y:S01]  /*45c0*/  IADD3 R0, R251, -0x45, RZ ;  /* 0xffffffbbfb007810 */ /* 0x000fe20007ffe0ff */
[----:B------:R2:W-:Y:S04]  /*45d0*/  STL.64 [R1+0x2e8], R16 ;  /* 0x0002e81001007387 */ /* 0x0005e80000100a00 */
[----:B------:R3:W-:Y:S01]  /*45e0*/  LDGSTS.E [R14+0x17800], [R20.64], !P2 ;  /* 0x17800000140e7fae */ /* 0x0007e2000d121844 */
[----:B-1----:R-:W-:-:S03]  /*45f0*/  IMAD.WIDE R18, R15, 0x4, R140 ;  /* 0x000000040f127825 */ /* 0x002fc600078e028c */
[----:B------:R1:W-:Y:S01]  /*4600*/  LDGSTS.E [R14+0x17c00], [R12.64], !P2 ;  /* 0x17c000000c0e7fae */ /* 0x0003e2000d121844 */
[----:B------:R-:W-:Y:S02]  /*4610*/  ISETP.GE.U32.AND P2, PT, R0, 0x7fffff7c, PT ;  /* 0x7fffff7c0000780c */ /* 0x000fe40003f46070 */
[----:B------:R-:W-:Y:S01]  /*4620*/  IADD3 R0, R251, -0x49, RZ ;  /* 0xffffffb7fb007810 */ /* 0x000fe20007ffe0ff */
[----:B--2---:R-:W-:Y:S01]  /*4630*/  IMAD.WIDE R16, R15, 0x4, R180 ;  /* 0x000000040f107825 */ /* 0x004fe200078e02b4 */
[----:B------:R2:W-:Y:S04]  /*4640*/  LDGSTS.E [R14+0x19800], [R18.64], !P3 ;  /* 0x19800000120e7fae */ /* 0x0005e8000d921844 */
[----:B------:R1:W-:Y:S01]  /*4650*/  LDGSTS.E [R14+0x19c00], [R16.64], !P3 ;  /* 0x19c00000100e7fae */ /* 0x0003e2000d921844 */
[----:B------:R-:W-:Y:S01]  /*4660*/  ISETP.GE.U32.AND P3, PT, R0, 0x7fffff78, PT ;  /* 0x7fffff780000780c */ /* 0x000fe20003f66070 */
[----:B------:R-:W-:-:S02]  /*4670*/  IMAD R0, R252, 0x37, RZ ;  /* 0x00000037fc007824 */ /* 0x000fc400078e02ff */
[----:B------:R3:W-:Y:S02]  /*4680*/  STL.64 [R1+0x328], R20 ;  /* 0x0003281401007387 */ /* 0x0007e40000100a00 */
[C---:B------:R-:W-:Y:S02]  /*4690*/  IMAD.WIDE R22, R0.reuse, 0x4, R140 ;  /* 0x0000000400167825 */ /* 0x040fe400078e028c */
[----:B------:R1:W-:Y:S04]  /*46a0*/  STL.64 [R1+0x358], R12 ;  /* 0x0003580c01007387 */ /* 0x0003e80000100a00 */
[----:B------:R2:W-:Y:S01]  /*46b0*/  STL.64 [R1+0x330], R18 ;  /* 0x0003301201007387 */ /* 0x0005e20000100a00 */
[----:B---3--:R-:W-:-:S03]  /*46c0*/  IMAD.WIDE R20, R0, 0x4, R180 ;  /* 0x0000000400147825 */ /* 0x008fc600078e02b4 */
[----:B------:R3:W-:Y:S01]  /*46d0*/  STL.64 [R1+0x360], R16 ;  /* 0x0003601001007387 */ /* 0x0007e20000100a00 */
[----:B------:R-:W-:Y:S01]  /*46e0*/  IADD3 R0, R251, -0x4d, RZ ;  /* 0xffffffb3fb007810 */ /* 0x000fe20007ffe0ff */
[----:B-1----:R-:W-:Y:S02]  /*46f0*/  IMAD.MOV.U32 R12, RZ, RZ, 0x3f ;  /* 0x0000003fff0c7424 */ /* 0x002fe400078e00ff */
[----:B------:R-:W-:Y:S01]  /*4700*/  STL.64 [R1+0x340], R22 ;  /* 0x0003401601007387 */ /* 0x000fe20000100a00 */
[----:B------:R-:W-:Y:S02]  /*4710*/  IMAD R13, R252, 0x3b, RZ ;  /* 0x0000003bfc0d7824 */ /* 0x000fe400078e02ff */
[----:B------:R-:W-:Y:S02]  /*4720*/  IADD3 R184, R12, c[0x0][0x180], RZ ;  /* 0x000060000cb87a10 */ /* 0x000fe40007ffe0ff */
[C---:B--2---:R-:W-:Y:S01]  /*4730*/  IMAD.WIDE R18, R13.reuse, 0x4, R140 ;  /* 0x000000040d127825 */ /* 0x044fe200078e028c */
[----:B------:R1:W-:Y:S03]  /*4740*/  LDGSTS.E [R14+0x1b800], [R22.64], !P4 ;  /* 0x1b800000160e7fae */ /* 0x0003e6000e121844 */
[----:B---3--:R-:W-:Y:S01]  /*4750*/  IMAD.WIDE R16, R13, 0x4, R180 ;  /* 0x000000040d107825 */ /* 0x008fe200078e02b4 */
[----:B------:R-:W-:Y:S01]  /*4760*/  STL.64 [R1+0x368], R20 ;  /* 0x0003681401007387 */ /* 0x000fe20000100a00 */
[----:B------:R-:W-:-:S02]  /*4770*/  IADD3 R13, R251, -0x51, RZ ;  /* 0xffffffaffb0d7810 */ /* 0x000fc40007ffe0ff */
[----:B------:R-:W-:Y:S01]  /*4780*/  IMAD R12, R252, 0x3f, RZ ;  /* 0x0000003ffc0c7824 */ /* 0x000fe200078e02ff */
[----:B------:R3:W-:Y:S01]  /*4790*/  LDGSTS.E [R14+0x1bc00], [R20.64], !P4 ;  /* 0x1bc00000140e7fae */ /* 0x0007e2000e121844 */
[----:B------:R-:W-:-:S03]  /*47a0*/  ISETP.GT.AND P4, PT, R184, 0x3f, PT ;  /* 0x0000003fb800780c */ /* 0x000fc60003f84270 */
[----:B------:R3:W-:Y:S04]  /*47b0*/  STL.64 [R1+0x348], R18 ;  /* 0x0003481201007387 */ /* 0x0007e80000100a00 */
[----:B------:R3:W-:Y:S04]  /*47c0*/  LDGSTS.E [R14+0x1d800], [R18.64], !P5 ;  /* 0x1d800000120e7fae */ /* 0x0007e8000e921844 */
[----:B------:R1:W-:Y:S04]  /*47d0*/  STL.64 [R1+0x380], R16 ;  /* 0x0003801001007387 */ /* 0x0003e80000100a00 */
[----:B------:R1:W-:Y:S01]  /*47e0*/  LDGSTS.E [R14+0x1dc00], [R16.64], !P5 ;  /* 0x1dc00000100e7fae */ /* 0x0003e2000e921844 */
[----:B------:R-:W-:-:S02]  /*47f0*/  ISETP.GE.U32.AND P5, PT, R0, 0x7fffff74, PT ;  /* 0x7fffff740000780c */ /* 0x000fc40003fa6070 */
[----:B------:R-:W-:Y:S01]  /*4800*/  SEL R0, RZ, 0x4, !P4 ;  /* 0x00000004ff007807 */ /* 0x000fe20006000000 */
[----:B---3--:R-:W-:Y:S01]  /*4810*/  IMAD.WIDE R18, R12, 0x4, R140 ;  /* 0x000000040c127825 */ /* 0x008fe200078e028c */
[----:B------:R-:W-:-:S04]  /*4820*/  ISETP.GE.AND P4, PT, R247, c[0x0][0x180], PT ;  /* 0x00006000f7007a0c */ /* 0x000fc80003f86270 */
[----:B------:R3:W-:Y:S01]  /*4830*/  STL.64 [R1+0x350], R18 ;  /* 0x0003501201007387 */ /* 0x0007e20000100a00 */
[----:B------:R-:W-:Y:S01]  /*4840*/  SEL R0, R0, RZ, !P4 ;  /* 0x000000ff00007207 */ /* 0x000fe20006000000 */
[----:B-1----:R-:W-:Y:S02]  /*4850*/  IMAD.WIDE R16, R12, 0x4, R180 ;  /* 0x000000040c107825 */ /* 0x002fe400078e02b4 */
[----:B------:R3:W-:Y:S01]  /*4860*/  LDGSTS.E [R14+0x1f800], [R18.64], !P6 ;  /* 0x1f800000120e7fae */ /* 0x0007e2000f121844 */
[----:B------:R-:W-:Y:S02]  /*4870*/  LOP3.LUT R12, R250, 0xc0, RZ, 0xc0, !PT ;  /* 0x000000c0fa0c7812 */ /* 0x000fe400078ec0ff */
[----:B------:R-:W-:Y:S01]  /*4880*/  ISETP.GE.U32.AND P4, PT, R13, 0x7fffff70, PT ;  /* 0x7fffff700d00780c */ /* 0x000fe20003f86070 */
[----:B------:R1:W-:Y:S01]  /*4890*/  STL.64 [R1+0x388], R16 ;  /* 0x0003881001007387 */ /* 0x0003e20000100a00 */
[----:B------:R-:W-:-:S03]  /*48a0*/  SHF.R.U32.HI R12, RZ, 0x2, R12 ;  /* 0x00000002ff0c7819 */ /* 0x000fc6000001160c */
[----:B------:R-:W2:Y:S04]  /*48b0*/  LDL.64 R204, [R1+0xd0] ;  /* 0x0000d00001cc7983 */ /* 0x000ea80000100a00 */
[----:B------:R-:W2:Y:S04]  /*48c0*/  LDL.64 R202, [R1+0xc0] ;  /* 0x0000c00001ca7983 */ /* 0x000ea80000100a00 */
[----:B------:R-:W2:Y:S04]  /*48d0*/  LDL.64 R200, [R1+0xb0] ;  /* 0x0000b00001c87983 */ /* 0x000ea80000100a00 */
[----:B------:R-:W2:Y:S04]  /*48e0*/  LDL.64 R198, [R1+0xa0] ;  /* 0x0000a00001c67983 */ /* 0x000ea80000100a00 */
[----:B----4-:R-:W4:Y:S04]  /*48f0*/  LDL.64 R196, [R1+0x90] ;  /* 0x0000900001c47983 */ /* 0x010f280000100a00 */
[----:B------:R-:W4:Y:S04]  /*4900*/  LDL.64 R22, [R1+0x80] ;  /* 0x0000800001167983 */ /* 0x000f280000100a00 */
[----:B------:R1:W-:Y:S04]  /*4910*/  LDGSTS.E [R14+0x1fc00], [R16.64], !P6 ;  /* 0x1fc00000100e7fae */ /* 0x0003e8000f121844 */
[----:B---3--:R-:W4:Y:S04]  /*4920*/  LDL.64 R18, [R1+0x70] ;  /* 0x0000700001127983 */ /* 0x008f280000100a00 */
[----:B------:R-:W4:Y:S04]  /*4930*/  LDL.64 R244, [R1+0x10] ;  /* 0x0000100001f47983 */ /* 0x000f280000100a00 */
[----:B-1----:R-:W4:Y:S04]  /*4940*/  LDL.64 R14, [R1+0x50] ;  /* 0x00005000010e7983 */ /* 0x002f280000100a00 */
[----:B------:R-:W4:Y:S01]  /*4950*/  LDL.64 R248, [R1] ;  /* 0x0000000001f87983 */ /* 0x000f220000100a00 */
[----:B------:R-:W-:-:S02]  /*4960*/  ISETP.NE.U32.AND P6, PT, R0, RZ, PT ;  /* 0x000000ff0000720c */ /* 0x000fc40003fc5070 */
[----:B------:R-:W-:Y:S01]  /*4970*/  LOP3.LUT R185, R191, R12, RZ, 0x3c, !PT ;  /* 0x0000000cbfb97212 */ /* 0x000fe200078e3cff */
[----:B------:R-:W0:Y:S01]  /*4980*/  LDGDEPBAR ;  /* 0x00000000000079af */ /* 0x000e220000000000 */
[C---:B------:R-:W-:Y:S02]  /*4990*/  IADD3 R183, R251.reuse, -0x55, RZ ;  /* 0xffffffabfbb77810 */ /* 0x040fe40007ffe0ff */
[----:B------:R-:W-:Y:S01]  /*49a0*/  IADD3 R182, R251, -0x59, RZ ;  /* 0xffffffa7fbb67810 */ /* 0x000fe20007ffe0ff */
[----:B------:R-:W4:Y:S04]  /*49b0*/  LDL.64 R194, [R1+0xd8] ;  /* 0x0000d80001c27983 */ /* 0x000f280000100a00 */
        /* <DEDUP_REMOVED lines=9> */
[----:B------:R1:W-:Y:S04]  /*4a50*/  LDGSTS.E [R185+0x40000], [R206.64], P6 ;  /* 0x40000000ceb97fae */ /* 0x0003e8000b121844 */
[----:B-1----:R-:W4:Y:S04]  /*4a60*/  LDL.LU.64 R206, [R1+0x9a0] ;  /* 0x0009a00001ce7983 */ /* 0x002f280000300a00 */
[----:B--2---:R1:W-:Y:S04]  /*4a70*/  LDGSTS.E [R185+0x40800], [R204.64], P6 ;  /* 0x40800000ccb97fae */ /* 0x0043e8000b121844 */
[----:B------:R2:W-:Y:S04]  /*4a80*/  LDGSTS.E [R185+0x41000], [R202.64], P6 ;  /* 0x41000000cab97fae */ /* 0x0005e8000b121844 */
[----:B------:R4:W-:Y:S04]  /*4a90*/  LDGSTS.E [R185+0x41800], [R200.64], P6 ;  /* 0x41800000c8b97fae */ /* 0x0009e8000b121844 */
[----:B-1----:R-:W3:Y:S04]  /*4aa0*/  LDL.LU.64 R204, [R1+0x998] ;  /* 0x0009980001cc7983 */ /* 0x002ee80000300a00 */
[----:B--2---:R-:W2:Y:S04]  /*4ab0*/  LDL.LU.64 R202, [R1+0x990] ;  /* 0x0009900001ca7983 */ /* 0x004ea80000300a00 */
[----:B----4-:R-:W4:Y:S04]  /*4ac0*/  LDL.LU.64 R200, [R1+0x988] ;  /* 0x0009880001c87983 */ /* 0x010f280000300a00 */
[----:B------:R1:W-:Y:S04]  /*4ad0*/  LDGSTS.E [R185+0x42000], [R198.64], P6 ;  /* 0x42000000c6b97fae */ /* 0x0003e8000b121844 */
[----:B------:R1:W-:Y:S04]  /*4ae0*/  LDGSTS.E [R185+0x42800], [R196.64], P6 ;  /* 0x42800000c4b97fae */ /* 0x0003e8000b121844 */
[----:B------:R1:W-:Y:S04]  /*4af0*/  LDGSTS.E [R185+0x43000], [R22.64], P6 ;  /* 0x4300000016b97fae */ /* 0x0003e8000b121844 */
[----:B-1----:R-:W2:Y:S04]  /*4b00*/  LDL.LU.64 R198, [R1+0x980] ;  /* 0x0009800001c67983 */ /* 0x002ea80000300a00 */
[----:B------:R-:W2:Y:S04]  /*4b10*/  LDL.LU.64 R196, [R1+0x978] ;  /* 0x0009780001c47983 */ /* 0x000ea80000300a00 */
[----:B------:R-:W2:Y:S04]  /*4b20*/  LDL.LU.64 R22, [R1+0x970] ;  /* 0x0009700001167983 */ /* 0x000ea80000300a00 */
[----:B------:R1:W-:Y:S04]  /*4b30*/  LDGSTS.E [R185+0x43800], [R18.64], P6 ;  /* 0x4380000012b97fae */ /* 0x0003e8000b121844 */
[----:B------:R1:W-:Y:S04]  /*4b40*/  LDGSTS.E [R185+0x44000], [R14.64], P6 ;  /* 0x440000000eb97fae */ /* 0x0003e8000b121844 */
[----:B------:R1:W-:Y:S04]  /*4b50*/  LDGSTS.E [R185+0x44800], [R244.64], P6 ;  /* 0x44800000f4b97fae */ /* 0x0003e8000b121844 */
[----:B-1----:R-:W2:Y:S04]  /*4b60*/  LDL.LU.64 R18, [R1+0x968] ;  /* 0x0009680001127983 */ /* 0x002ea80000300a00 */
[----:B------:R-:W2:Y:S04]  /*4b70*/  LDL.LU.64 R14, [R1+0x960] ;  /* 0x00096000010e7983 */ /* 0x000ea80000300a00 */
[----:B------:R-:W2:Y:S04]  /*4b80*/  LDL.LU.64 R244, [R1+0x958] ;  /* 0x0009580001f47983 */ /* 0x000ea80000300a00 */
[----:B------:R1:W-:Y:S04]  /*4b90*/  LDGSTS.E [R185+0x45000], [R248.64], P6 ;  /* 0x45000000f8b97fae */ /* 0x0003e8000b121844 */
[----:B-1----:R-:W2:Y:S01]  /*4ba0*/  LDL.LU.64 R248, [R1+0x950] ;  /* 0x0009500001f87983 */ /* 0x002ea20000300a00 */
[----:B------:R-:W-:-:S02]  /*4bb0*/  SEL R0, RZ, 0x4, P0 ;  /* 0x00000004ff007807 */ /* 0x000fc40000000000 */
[----:B------:R-:W-:Y:S02]  /*4bc0*/  ISETP.GT.AND P0, PT, R184, 0x7f, PT ;  /* 0x0000007fb800780c */ /* 0x000fe40003f04270 */
[----:B------:R-:W-:Y:S01]  /*4bd0*/  LOP3.LUT R184, R185, 0x40, RZ, 0x3c, !PT ;  /* 0x00000040b9b87812 */ /* 0x000fe200078e3cff */
[----:B--2---:R1:W-:Y:S04]  /*4be0*/  LDGSTS.E [R185+0x45800], [R248.64], P6 ;  /* 0x45800000f8b97fae */ /* 0x0043e8000b121844 */
[----:B------:R1:W-:Y:S04]  /*4bf0*/  LDGSTS.E [R185+0x46000], [R244.64], P6 ;  /* 0x46000000f4b97fae */ /* 0x0003e8000b121844 */
[----:B------:R1:W-:Y:S04]  /*4c00*/  LDGSTS.E [R185+0x46800], [R14.64], P6 ;  /* 0x468000000eb97fae */ /* 0x0003e8000b121844 */
[----:B------:R1:W-:Y:S04]  /*4c10*/  LDGSTS.E [R185+0x47000], [R18.64], P6 ;  /* 0x4700000012b97fae */ /* 0x0003e8000b121844 */
[----:B------:R1:W-:Y:S04]  /*4c20*/  LDGSTS.E [R185+0x47800], [R22.64], P6 ;  /* 0x4780000016b97fae */ /* 0x0003e8000b121844 */
[----:B------:R2:W-:Y:S04]  /*4c30*/  LDGSTS.E [R184+0x40400], [R194.64], P6 ;  /* 0x40400000c2b87fae */ /* 0x0005e8000b121844 */
[----:B------:R1:W-:Y:S04]  /*4c40*/  LDGSTS.E [R184+0x40c00], [R192.64], P6 ;  /* 0x40c00000c0b87fae */ /* 0x0003e8000b121844 */
[----:B------:R3:W-:Y:S04]  /*4c50*/  LDGSTS.E [R184+0x41400], [R188.64], P6 ;  /* 0x41400000bcb87fae */ /* 0x0007e8000b121844 */
[----:B--2---:R-:W2:Y:S04]  /*4c60*/  LDL.LU.64 R194, [R1+0x948] ;  /* 0x0009480001c27983 */ /* 0x004ea80000300a00 */
[----:B-1----:R-:W2:Y:S04]  /*4c70*/  LDL.LU.64 R192, [R1+0x940] ;  /* 0x0009400001c07983 */ /* 0x002ea80000300a00 */
[----:B---3--:R-:W3:Y:S04]  /*4c80*/  LDL.LU.64 R188, [R1+0x938] ;  /* 0x0009380001bc7983 */ /* 0x008ee80000300a00 */
[----:B------:R1:W-:Y:S04]  /*4c90*/  LDGSTS.E [R184+0x41c00], [R186.64], P6 ;  /* 0x41c00000bab87fae */ /* 0x0003e8000b121844 */
[----:B------:R4:W-:Y:S04]  /*4ca0*/  LDGSTS.E [R184+0x42400], [R24.64], P6 ;  /* 0x4240000018b87fae */ /* 0x0009e8000b121844 */
[----:B------:R4:W-:Y:S04]  /*4cb0*/  LDGSTS.E [R184+0x42c00], [R20.64], P6 ;  /* 0x42c0000014b87fae */ /* 0x0009e8000b121844 */
[----:B-1----:R-:W2:Y:S04]  /*4cc0*/  LDL.LU.64 R186, [R1+0x930] ;  /* 0x0009300001ba7983 */ /* 0x002ea80000300a00 */
[----:B----4-:R-:W4:Y:S04]  /*4cd0*/  LDL.LU.64 R24, [R1+0x928] ;  /* 0x0009280001187983 */ /* 0x010f280000300a00 */
        /* <DEDUP_REMOVED lines=9> */
[----:B------:R-:W-:-:S02]  /*4d70*/  SHF.L.U32 R252, R252, 0x6, RZ ;  /* 0x00000006fcfc7819 */ /* 0x000fc400000006ff */
[----:B------:R-:W-:Y:S02]  /*4d80*/  SEL R0, R0, RZ, P0 ;  /* 0x000000ff00007207 */ /* 0x000fe40000000000 */
[----:B------:R-:W-:Y:S01]  /*4d90*/  ISETP.GE.U32.AND P0, PT, R182, 0x7fffff68, PT ;  /* 0x7fffff68b600780c */ /* 0x000fe20003f06070 */
[----:B--2---:R1:W-:Y:S04]  /*4da0*/  LDGSTS.E [R184+0x45400], [R250.64], P6 ;  /* 0x45400000fab87fae */ /* 0x0043e8000b121844 */
[----:B------:R1:W-:Y:S04]  /*4db0*/  LDGSTS.E [R184+0x45c00], [R246.64], P6 ;  /* 0x45c00000f6b87fae */ /* 0x0003e8000b121844 */
[----:B------:R1:W-:Y:S04]  /*4dc0*/  LDGSTS.E [R184+0x46400], [R12.64], P6 ;  /* 0x464000000cb87fae */ /* 0x0003e8000b121844 */
[----:B------:R1:W-:Y:S04]  /*4dd0*/  LDGSTS.E [R184+0x46c00], [R16.64], P6 ;  /* 0x46c0000010b87fae */ /* 0x0003e8000b121844 */
[----:B------:R1:W-:Y:S04]  /*4de0*/  LDGSTS.E [R184+0x47400], [R20.64], P6 ;  /* 0x4740000014b87fae */ /* 0x0003e8000b121844 */
[----:B----4-:R1:W-:Y:S04]  /*4df0*/  LDGSTS.E [R184+0x47c00], [R24.64], P6 ;  /* 0x47c0000018b87fae */ /* 0x0103e8000b121844 */
[----:B------:R-:W0:Y:S01]  /*4e00*/  LDGDEPBAR ;  /* 0x00000000000079af */ /* 0x000e220000000000 */
[----:B------:R-:W-:Y:S01]  /*4e10*/  ISETP.GE.U32.AND P6, PT, R183, 0x7fffff6c, PT ;  /* 0x7fffff6cb700780c */ /* 0x000fe20003fc6070 */
[----:B------:R-:W-:-:S04]  /*4e20*/  IMAD.WIDE R182, R252, 0x4, R180 ;  /* 0x00000004fcb67825 */ /* 0x000fc800078e02b4 */
[C---:B-1----:R-:W-:Y:S01]  /*4e30*/  IMAD.WIDE R184, R252.reuse, 0x4, R140 ;  /* 0x00000004fcb87825 */ /* 0x042fe200078e028c */
[----:B------:R-:W-:Y:S06]  /*4e40*/  BAR.SYNC.DEFER_BLOCKING 0x0 ;  /* 0x0000000000007b1d */ /* 0x000fec0000010000 */
[----:B------:R1:W-:Y:S04]  /*4e50*/  STL.64 [R1+0x390], R184 ;  /* 0x000390b801007387 */ /* 0x0003e80000100a00 */
[----:B------:R2:W-:Y:S04]  /*4e60*/  STL.64 [R1+0x398], R182 ;  /* 0x000398b601007387 */ /* 0x0005e80000100a00 */
[----:B------:R-:W-:Y:S01]  /*4e70*/  @!PT LDS RZ, [RZ] ;  /* 0x00000000fffff984 */ /* 0x000fe20000000800 */
[----:B------:R-:W-:Y:S01]  /*4e80*/  @!PT LDS RZ, [RZ] ;  /* 0x00000000fffff984 */ /* 0x000fe20000000800 */
[----:B------:R-:W-:Y:S01]  /*4e90*/  @!PT LDS RZ, [RZ] ;  /* 0x00000000fffff984 */ /* 0x000fe20000000800 */
[----:B------:R1:W-:Y:S04]  /*4ea0*/  LDGSTS.E [R191+0x20000], [R184.64], !P1 ;  /* 0x20000000b8bf7fae */ /* 0x0003e8000c921844 */
[----:B------:R2:W-:Y:S04]  /*4eb0*/  LDGSTS.E [R191+0x20400], [R182.64], !P1 ;  /* 0x20400000b6bf7fae */ /* 0x0005e8000c921844 */
[----:B-1----:R-:W4:Y:S04]  /*4ec0*/  LDL.LU.64 R184, [R1+0x8f8] ;  /* 0x0008f80001b87983 */ /* 0x002f280000300a00 */
[----:B--2---:R-:W2:Y:S04]  /*4ed0*/  LDL.LU.64 R182, [R1+0x8f0] ;  /* 0x0008f00001b67983 */ /* 0x004ea80000300a00 */
[----:B------:R-:W1:Y:S01]  /*4ee0*/  S2R R180, SR_TID.X ;  /* 0x0000000000b47919 */ /* 0x000e620000002100 */
[----:B--2---:R-:W-:-:S04]  /*4ef0*/  IMAD.WIDE R190, R252, 0x4, R182 ;  /* 0x00000004fcbe7825 */ /* 0x004fc800078e02b6 */
[----:B----4-:R-:W-:Y:S01]  /*4f00*/  IMAD.WIDE R182, R252, 0x4, R184 ;  /* 0x00000004fcb67825 */ /* 0x010fe200078e02b8 */
[----:B-1----:R-:W-:Y:S01]  /*4f10*/  LOP3.LUT R185, R180, 0xff, RZ, 0xc0, !PT ;  /* 0x000000ffb4b97812 */ /* 0x002fe200078ec0ff */
[----:B------:R1:W-:Y:S04]  /*4f20*/  STL.64 [R1+0x198], R190 ;  /* 0x000198be01007387 */ /* 0x0003e80000100a00 */
[----:B------:R-:W-:Y:S01]  /*4f30*/  IMAD.SHL.U32 R184, R185, 0x4, RZ ;  /* 0x00000004b9b87824 */ /* 0x000fe200078e00ff */
[----:B------:R2:W-:Y:S04]  /*4f40*/  STL.64 [R1+0x1b8], R182 ;  /* 0x0001b8b601007387 */ /* 0x0005e80000100a00 */
[----:B------:R1:W-:Y:S01]  /*4f50*/  LDGSTS.E [R184+0x22000], [R190.64], !P2 ;  /* 0x22000000beb87fae */ /* 0x0003e2000d121844 */
[----:B------:R-:W-:-:S03]  /*4f60*/  IMAD.WIDE R186, R252, 0x4, R186 ;  /* 0x00000004fcba7825 */ /* 0x000fc600078e02ba */
[----:B------:R2:W-:Y:S01]  /*4f70*/  LDGSTS.E [R184+0x22400], [R182.64], !P2 ;  /* 0x22400000b6b87fae */ /* 0x0005e2000d121844 */
[----:B---3--:R-:W-:-:S03]  /*4f80*/  IMAD.WIDE R188, R252, 0x4, R188 ;  /* 0x00000004fcbc7825 */ /* 0x008fc600078e02bc */
[----:B------:R3:W-:Y:S04]  /*4f90*/  LDGSTS.E [R184+0x24000], [R186.64], !P3 ;  /* 0x24000000bab87fae */ /* 0x0007e8000d921844 */
[----:B-1----:R-:W4:Y:S04]  /*4fa0*/  LDL.LU.64 R190, [R1+0x8e8] ;  /* 0x0008e80001be7983 */ /* 0x002f280000300a00 */
[----:B------:R3:W-:Y:S01]  /*4fb0*/  STL.64 [R1+0x1d8], R186 ;  /* 0x0001d8ba01007387 */ /* 0x0007e20000100a00 */
[----:B--2---:R-:W-:-:S03]  /*4fc0*/  IMAD.WIDE R182, R252, 0x4, R196 ;  /* 0x00000004fcb67825 */ /* 0x004fc600078e02c4 */
[----:B------:R1:W-:Y:S04]  /*4fd0*/  STL.64 [R1+0x228], R188 ;  /* 0x000228bc01007387 */ /* 0x0003e80000100a00 */
[----:B------:R1:W-:Y:S01]  /*4fe0*/  LDGSTS.E [R184+0x24400], [R188.64], !P3 ;  /* 0x24400000bcb87fae */ /* 0x0003e2000d921844 */
[----:B------:R-:W-:Y:S02]  /*4ff0*/  IMAD.MOV.U32 R181, RZ, RZ, c[0x0][0x180] ;  /* 0x00006000ffb57624 */ /* 0x000fe400078e00ff */
[----:B---3--:R-:W-:-:S04]  /*5000*/  IMAD.WIDE R186, R252, 0x4, R194 ;  /* 0x00000004fcba7825 */ /* 0x008fc800078e02c2 */
[----:B-1----:R-:W-:Y:S01]  /*5010*/  IMAD.WIDE R188, R252, 0x4, R192 ;  /* 0x00000004fcbc7825 */ /* 0x002fe200078e02c0 */
[C---:B------:R-:W-:Y:S02]  /*5020*/  IADD3 R140, R181.reuse, -0x5d, RZ ;  /* 0xffffffa3b58c7810 */ /* 0x040fe40007ffe0ff */
[----:B------:R-:W-:Y:S02]  /*5030*/  IADD3 R141, R181, -0x61, RZ ;  /* 0xffffff9fb58d7810 */ /* 0x000fe40007ffe0ff */
[----:B------:R-:W-:Y:S02]  /*5040*/  ISETP.GE.U32.AND P1, PT, R140, 0x7fffff64, PT ;  /* 0x7fffff648c00780c */ /* 0x000fe40003f26070 */
[----:B------:R-:W-:Y:S02]  /*5050*/  ISETP.GE.U32.AND P2, PT, R141, 0x7fffff60, PT ;  /* 0x7fffff608d00780c */ /* 0x000fe40003f46070 */
[C---:B------:R-:W-:Y:S02]  /*5060*/  IADD3 R140, R181.reuse, -0x65, RZ ;  /* 0xffffff9bb58c7810 */ /* 0x040fe40007ffe0ff */
[----:B------:R-:W-:-:S02]  /*5070*/  IADD3 R141, R181, -0x69, RZ ;  /* 0xffffff97b58d7810 */ /* 0x000fc40007ffe0ff */
[----:B------:R-:W-:Y:S02]  /*5080*/  ISETP.GE.U32.AND P3, PT, R140, 0x7fffff5c, PT ;  /* 0x7fffff5c8c00780c */ /* 0x000fe40003f66070 */
[----:B------:R-:W-:Y:S02]  /*5090*/  IADD3 R140, R181, -0x6d, RZ ;  /* 0xffffff93b58c7810 */ /* 0x000fe40007ffe0ff */
[----:B------:R-:W-:Y:S01]  /*50a0*/  SHF.L.U32 R185, R185, 0x2, RZ ;  /* 0x00000002b9b97819 */ /* 0x000fe200000006ff */
[----:B------:R-:W-:-:S04]  /*50b0*/  IMAD.WIDE R138, R252, 0x4, R138 ;  /* 0x00000004fc8a7825 */ /* 0x000fc800078e028a */
        /* <DEDUP_REMOVED lines=19> */
[----:B----4-:R-:W-:-:S05]  /*51f0*/  IMAD.WIDE R190, R252, 0x4, R190 ;  /* 0x00000004fcbe7825 */ /* 0x010fca00078e02be */
[----:B------:R1:W-:Y:S04]  /*5200*/  STL.64 [R1+0x280], R190 ;  /* 0x000280be01007387 */ /* 0x0003e80000100a00 */
[----:B------:R1:W-:Y:S04]  /*5210*/  LDGSTS.E [R184+0x26000], [R190.64], !P5 ;  /* 0x26000000beb87fae */ /* 0x0003e8000e921844 */
[----:B------:R2:W-:Y:S04]  /*5220*/  STL.64 [R1+0x2a0], R188 ;  /* 0x0002a0bc01007387 */ /* 0x0005e80000100a00 */
[----:B------:R2:W-:Y:S04]  /*5230*/  LDGSTS.E [R184+0x26400], [R188.64], !P5 ;  /* 0x26400000bcb87fae */ /* 0x0005e8000e921844 */
[----:B------:R-:W-:Y:S04]  /*5240*/  STL.64 [R1+0x2c0], R186 ;  /* 0x0002c0ba01007387 */ /* 0x000fe80000100a00 */
[----:B------:R3:W-:Y:S04]  /*5250*/  LDGSTS.E [R184+0x28000], [R186.64], !P4 ;  /* 0x28000000bab87fae */ /* 0x0007e8000e121844 */
[----:B------:R4:W-:Y:S04]  /*5260*/  STL.64 [R1+0x2d8], R182 ;  /* 0x0002d8b601007387 */ /* 0x0009e80000100a00 */
[----:B------:R4:W-:Y:S01]  /*5270*/  LDGSTS.E [R184+0x28400], [R182.64], !P4 ;  /* 0x28400000b6b87fae */ /* 0x0009e2000e121844 */
[----:B-1----:R-:W-:-:S04]  /*5280*/  IMAD.WIDE R190, R252, 0x4, R198 ;  /* 0x00000004fcbe7825 */ /* 0x002fc800078e02c6 */
[----:B--2---:R-:W-:-:S04]  /*5290*/  IMAD.WIDE R188, R252, 0x4, R200 ;  /* 0x00000004fcbc7825 */ /* 0x004fc800078e02c8 */
[----:B----4-:R-:W-:Y:S01]  /*52a0*/  IMAD.WIDE R182, R252, 0x4, R204 ;  /* 0x00000004fcb67825 */ /* 0x010fe200078e02cc */
[----:B------:R-:W-:-:S03]  /*52b0*/  LOP3.LUT R204, R180, 0xff, RZ, 0xc0, !PT ;  /* 0x000000ffb4cc7812 */ /* 0x000fc600078ec0ff */
[----:B---3--:R-:W-:-:S04]  /*52c0*/  IMAD.WIDE R186, R252, 0x4, R202 ;  /* 0x00000004fcba7825 */ /* 0x008fc800078e02ca */
[----:B------:R-:W-:Y:S01]  /*52d0*/  IMAD.SHL.U32 R205, R204, 0x4, RZ ;  /* 0x00000004cccd7824 */ /* 0x000fe200078e00ff */
[----:B------:R-:W-:Y:S01]  /*52e0*/  ISETP.GE.U32.AND P5, PT, R141, 0x7fffff58, PT ;  /* 0x7fffff588d00780c */ /* 0x000fe20003fa6070 */
[----:B------:R-:W-:Y:S01]  /*52f0*/  STL.64 [R1+0x300], R190 ;  /* 0x000300be01007387 */ /* 0x000fe20000100a00 */
[----:B------:R-:W-:-:S03]  /*5300*/  IADD3 R141, R181, -0x71, RZ ;  /* 0xffffff8fb58d7810 */ /* 0x000fc60007ffe0ff */
[----:B------:R1:W-:Y:S04]  /*5310*/  LDGSTS.E [R205+0x2a000], [R190.64], !P6 ;  /* 0x2a000000becd7fae */ /* 0x0003e8000f121844 */
[----:B------:R2:W-:Y:S04]  /*5320*/  STL.64 [R1+0x338], R188 ;  /* 0x000338bc01007387 */ /* 0x0005e80000100a00 */
[----:B------:R2:W-:Y:S01]  /*5330*/  LDGSTS.E [R205+0x2a400], [R188.64], !P6 ;  /* 0x2a400000bccd7fae */ /* 0x0005e2000f121844 */
[----:B------:R-:W-:-:S03]  /*5340*/  ISETP.GE.U32.AND P4, PT, R140, 0x7fffff54, PT ;  /* 0x7fffff548c00780c */ /* 0x000fc60003f86070 */
[----:B------:R3:W-:Y:S01]  /*5350*/  STL.64 [R1+0x370], R186 ;  /* 0x000370ba01007387 */ /* 0x0007e20000100a00 */
[----:B------:R-:W-:-:S03]  /*5360*/  ISETP.GE.U32.AND P6, PT, R141, 0x7fffff50, PT ;  /* 0x7fffff508d00780c */ /* 0x000fc60003fc6070 */
[----:B------:R3:W-:Y:S01]  /*5370*/  LDGSTS.E [R205+0x2c000], [R186.64], !P0 ;  /* 0x2c000000bacd7fae */ /* 0x0007e2000c121844 */
[----:B--2---:R-:W-:-:S03]  /*5380*/  IMAD.WIDE R188, R252, 0x4, R206 ;  /* 0x00000004fcbc7825 */ /* 0x004fc600078e02ce */
[----:B------:R2:W-:Y:S01]  /*5390*/  STL.64 [R1+0x378], R182 ;  /* 0x000378b601007387 */ /* 0x0005e20000100a00 */
[----:B------:R-:W-:-:S03]  /*53a0*/  IADD3 R140, R181, -0x75, RZ ;  /* 0xffffff8bb58c7810 */ /* 0x000fc60007ffe0ff */
[----:B------:R2:W-:Y:S01]  /*53b0*/  LDGSTS.E [R205+0x2c400], [R182.64], !P0 ;  /* 0x2c400000b6cd7fae */ /* 0x0005e2000c121844 */
[C---:B---3--:R-:W-:Y:S01]  /*53c0*/  IMAD.WIDE R186, R252.reuse, 0x4, R208 ;  /* 0x00000004fcba7825 */ /* 0x048fe200078e02d0 */
[----:B------:R-:W-:Y:S02]  /*53d0*/  IADD3 R141, R181, -0x79, RZ ;  /* 0xffffff87b58d7810 */ /* 0x000fe40007ffe0ff */
[----:B------:R3:W-:Y:S01]  /*53e0*/  STL.64 [R1+0x3b0], R188 ;  /* 0x0003b0bc01007387 */ /* 0x0007e20000100a00 */
[----:B------:R-:W-:Y:S02]  /*53f0*/  IMAD.MOV.U32 R207, RZ, RZ, c[0x0][0x180] ;  /* 0x00006000ffcf7624 */ /* 0x000fe400078e00ff */
[C---:B------:R-:W-:Y:S01]  /*5400*/  IMAD.WIDE R180, R252.reuse, 0x4, R212 ;  /* 0x00000004fcb47825 */ /* 0x040fe200078e02d4 */
[----:B------:R3:W-:Y:S03]  /*5410*/  LDGSTS.E [R205+0x2e000], [R188.64], !P1 ;  /* 0x2e000000bccd7fae */ /* 0x0007e6000c921844 */
[----:B--2---:R-:W-:Y:S01]  /*5420*/  IMAD.WIDE R182, R252, 0x4, R210 ;  /* 0x00000004fcb67825 */ /* 0x004fe200078e02d2 */
[----:B------:R2:W-:Y:S01]  /*5430*/  STL.64 [R1+0x3b8], R186 ;  /* 0x0003b8ba01007387 */ /* 0x0005e20000100a00 */
[----:B------:R-:W-:-:S03]  /*5440*/  ISETP.GE.U32.AND P0, PT, R140, 0x7fffff4c, PT ;  /* 0x7fffff4c8c00780c */ /* 0x000fc60003f06070 */
[----:B------:R2:W-:Y:S01]  /*5450*/  LDGSTS.E [R205+0x2e400], [R186.64], !P1 ;  /* 0x2e400000bacd7fae */ /* 0x0005e2000c921844 */
[----:B---3--:R-:W-:-:S03]  /*5460*/  IMAD.WIDE R188, R252, 0x4, R214 ;  /* 0x00000004fcbc7825 */ /* 0x008fc600078e02d6 */
[----:B------:R3:W-:Y:S01]  /*5470*/  STL.64 [R1+0x3f0], R182 ;  /* 0x0003f0b601007387 */ /* 0x0007e20000100a00 */
[----:B------:R-:W-:-:S03]  /*5480*/  IADD3 R140, R207, -0x7d, RZ ;  /* 0xffffff83cf8c7810 */ /* 0x000fc60007ffe0ff */
[----:B------:R3:W-:Y:S01]  /*5490*/  LDGSTS.E [R205+0x30000], [R182.64], !P2 ;  /* 0x30000000b6cd7fae */ /* 0x0007e2000d121844 */
[----:B--2---:R-:W-:-:S03]  /*54a0*/  IMAD.WIDE R186, R252, 0x4, R216 ;  /* 0x00000004fcba7825 */ /* 0x004fc600078e02d8 */
[----:B------:R2:W-:Y:S01]  /*54b0*/  STL.64 [R1+0x3f8], R180 ;  /* 0x0003f8b401007387 */ /* 0x0005e20000100a00 */
[----:B------:R-:W-:-:S03]  /*54c0*/  ISETP.GE.U32.AND P1, PT, R141, 0x7fffff48, PT ;  /* 0x7fffff488d00780c */ /* 0x000fc60003f26070 */
[----:B------:R2:W-:Y:S01]  /*54d0*/  LDGSTS.E [R205+0x30400], [R180.64], !P2 ;  /* 0x30400000b4cd7fae */ /* 0x0005e2000d121844 */
[----:B---3--:R-:W-:-:S03]  /*54e0*/  IMAD.WIDE R182, R252, 0x4, R218 ;  /* 0x00000004fcb67825 */ /* 0x008fc600078e02da */
[----:B------:R3:W-:Y:S01]  /*54f0*/  STL.64 [R1+0x430], R188 ;  /* 0x000430bc01007387 */ /* 0x0007e20000100a00 */
[----:B------:R-:W-:-:S03]  /*5500*/  ISETP.GE.U32.AND P2, PT, R140, 0x7fffff44, PT ;  /* 0x7fffff448c00780c */ /* 0x000fc60003f46070 */
[----:B------:R3:W-:Y:S01]  /*5510*/  LDGSTS.E [R205+0x32000], [R188.64], !P3 ;  /* 0x32000000bccd7fae */ /* 0x0007e2000d921844 */
[----:B--2---:R-:W-:-:S03]  /*5520*/  IMAD.WIDE R180, R252, 0x4, R220 ;  /* 0x00000004fcb47825 */ /* 0x004fc600078e02dc */
[----:B------:R2:W-:Y:S01]  /*5530*/  STL.64 [R1+0x438], R186 ;  /* 0x000438ba01007387 */ /* 0x0005e20000100a00 */
[----:B------:R-:W-:-:S03]  /*5540*/  IADD3 R141, R207, -0x42, RZ ;  /* 0xffffffbecf8d7810 */ /* 0x000fc60007ffe0ff */
[----:B------:R2:W-:Y:S01]  /*5550*/  LDGSTS.E [R205+0x32400], [R186.64], !P3 ;  /* 0x32400000bacd7fae */ /* 0x0005e2000d921844 */
[----:B------:R-:W-:Y:S01]  /*5560*/  IADD3 R140, R207, -0x46, RZ ;  /* 0xffffffbacf8c7810 */ /* 0x000fe20007ffe0ff */
[C---:B---3--:R-:W-:Y:S02]  /*5570*/  IMAD.WIDE R188, R252.reuse, 0x4, R222 ;  /* 0x00000004fcbc7825 */ /* 0x048fe400078e02de */
[----:B------:R3:W-:Y:S04]  /*5580*/  STL.64 [R1+0x470], R182 ;  /* 0x000470b601007387 */ /* 0x0007e80000100a00 */
        /* <DEDUP_REMOVED lines=25> */
[C---:B------:R-:W-:Y:S01]  /*5720*/  IADD3 R141, R207.reuse, -0x52, RZ ;  /* 0xffffffaecf8d7810 */ /* 0x040fe20007ffe0ff */
[----:B--2---:R-:W-:Y:S02]  /*5730*/  IMAD.WIDE R180, R252, 0x4, R236 ;  /* 0x00000004fcb47825 */ /* 0x004fe400078e02ec */
[----:B------:R2:W-:Y:S01]  /*5740*/  STL.64 [R1+0x538], R186 ;  /* 0x000538ba01007387 */ /* 0x0005e20000100a00 */
[----:B------:R-:W-:-:S03]  /*5750*/  IADD3 R140, R207, -0x56, RZ ;  /* 0xffffffaacf8c7810 */ /* 0x000fc60007ffe0ff */
[----:B------:R2:W-:Y:S04]  /*5760*/  LDGSTS.E [R205+0x3a400], [R186.64], !P0 ;  /* 0x3a400000bacd7fae */ /* 0x0005e8000c121844 */
[----:B------:R4:W-:Y:S01]  /*5770*/  STL.64 [R1+0x570], R182 ;  /* 0x000570b601007387 */ /* 0x0009e20000100a00 */
[----:B---3--:R-:W-:-:S03]  /*5780*/  IMAD.WIDE R188, R252, 0x4, R238 ;  /* 0x00000004fcbc7825 */ /* 0x008fc600078e02ee */
[----:B------:R4:W-:Y:S01]  /*5790*/  LDGSTS.E [R205+0x3c000], [R182.64], !P1 ;  /* 0x3c000000b6cd7fae */ /* 0x0009e2000c921844 */
[----:B------:R-:W-:-:S03]  /*57a0*/  ISETP.GE.U32.AND P0, PT, R141, 0x7fffff6f, PT ;  /* 0x7fffff6f8d00780c */ /* 0x000fc60003f06070 */
[----:B------:R3:W-:Y:S01]  /*57b0*/  LDGSTS.E [R205+0x3c400], [R180.64], !P1 ;  /* 0x3c400000b4cd7fae */ /* 0x0007e2000c921844 */
[----:B------:R-:W-:Y:S01]  /*57c0*/  ISETP.GE.U32.AND P1, PT, R140, 0x7fffff6b, PT ;  /* 0x7fffff6b8c00780c */ /* 0x000fe20003f26070 */
[C---:B------:R-:W-:Y:S01]  /*57d0*/  IMAD.WIDE R140, R252.reuse, 0x4, R242 ;  /* 0x00000004fc8c7825 */ /* 0x040fe200078e02f2 */
[----:B--2---:R-:W-:Y:S01]  /*57e0*/  LOP3.LUT R187, R185, 0x20, RZ, 0x3c, !PT ;  /* 0x00000020b9bb7812 */ /* 0x004fe200078e3cff */
[----:B------:R3:W-:Y:S02]  /*57f0*/  STL.64 [R1+0x578], R180 ;  /* 0x000578b401007387 */ /* 0x0007e40000100a00 */
[C---:B----4-:R-:W-:Y:S02]  /*5800*/  IMAD.WIDE R182, R252.reuse, 0x4, R240 ;  /* 0x00000004fcb67825 */ /* 0x050fe400078e02f0 */
[----:B------:R-:W-:Y:S04]  /*5810*/  STL.64 [R1+0x5b0], R188 ;  /* 0x0005b0bc01007387 */ /* 0x000fe80000100a00 */
[----:B------:R1:W-:Y:S01]  /*5820*/  LDGSTS.E [R205+0x3e000], [R188.64], !P2 ;  /* 0x3e000000bccd7fae */ /* 0x0003e2000d121844 */
[----:B------:R-:W-:Y:S01]  /*5830*/  IMAD.WIDE R210, R252, 0x4, R114 ;  /* 0x00000004fcd27825 */ /* 0x000fe200078e0272 */
[----:B---3--:R-:W-:-:S02]  /*5840*/  IADD3 R181, R207, -0x5a, RZ ;  /* 0xffffffa6cfb57810 */ /* 0x008fc40007ffe0ff */
[----:B------:R2:W-:Y:S01]  /*5850*/  STL.64 [R1+0x5b8], R182 ;  /* 0x0005b8b601007387 */ /* 0x0005e20000100a00 */
[----:B------:R-:W-:-:S03]  /*5860*/  IADD3 R180, R207, -0x5e, RZ ;  /* 0xffffffa2cfb47810 */ /* 0x000fc60007ffe0ff */
[----:B------:R2:W-:Y:S01]  /*5870*/  LDGSTS.E [R205+0x3e400], [R182.64], !P2 ;  /* 0x3e400000b6cd7fae */ /* 0x0005e2000d121844 */
[C---:B------:R-:W-:Y:S01]  /*5880*/  IMAD.WIDE R216, R252.reuse, 0x4, R116 ;  /* 0x00000004fcd87825 */ /* 0x040fe200078e0274 */
[----:B------:R-:W-:Y:S02]  /*5890*/  ISETP.GE.U32.AND P2, PT, R181, 0x7fffff67, PT ;  /* 0x7fffff67b500780c */ /* 0x000fe40003f46070 */
[----:B------:R3:W-:Y:S04]  /*58a0*/  LDGSTS.E [R187+0x20800], [R140.64], !P3 ;  /* 0x208000008cbb7fae */ /* 0x0007e8000d921844 */
[----:B------:R-:W-:Y:S01]  /*58b0*/  STL.64 [R1+0x858], R140 ;  /* 0x0008588c01007387 */ /* 0x000fe20000100a00 */
[----:B--2---:R-:W-:-:S03]  /*58c0*/  IMAD.WIDE R182, R252, 0x4, R110 ;  /* 0x00000004fcb67825 */ /* 0x004fc600078e026e */
[----:B------:R2:W-:Y:S01]  /*58d0*/  LDGSTS.E [R187+0x20c00], [R138.64], !P3 ;  /* 0x20c000008abb7fae */ /* 0x0005e2000d921844 */
[----:B------:R-:W-:-:S03]  /*58e0*/  ISETP.GE.U32.AND P3, PT, R180, 0x7fffff63, PT ;  /* 0x7fffff63b400780c */ /* 0x000fc60003f66070 */
[----:B------:R-:W-:Y:S01]  /*58f0*/  STL.64 [R1+0x860], R138 ;  /* 0x0008608a01007387 */ /* 0x000fe20000100a00 */
[----:B------:R-:W-:-:S03]  /*5900*/  IADD3 R180, R207, -0x62, RZ ;  /* 0xffffff9ecfb47810 */ /* 0x000fc60007ffe0ff */
[----:B------:R4:W-:Y:S04]  /*5910*/  LDGSTS.E [R187+0x22800], [R182.64], !P5 ;  /* 0x22800000b6bb7fae */ /* 0x0009e8000e921844 */
[----:B------:R-:W-:Y:S04]  /*5920*/  STL.64 [R1+0x868], R182 ;  /* 0x000868b601007387 */ /* 0x000fe80000100a00 */
[----:B------:R1:W-:Y:S04]  /*5930*/  LDGSTS.E [R187+0x22c00], [R196.64], !P5 ;  /* 0x22c00000c4bb7fae */ /* 0x0003e8000e921844 */
[----:B------:R-:W-:Y:S01]  /*5940*/  STL.64 [R1+0x870], R196 ;  /* 0x000870c401007387 */ /* 0x000fe20000100a00 */
[----:B------:R-:W-:-:S03]  /*5950*/  IADD3 R110, R207, -0x66, RZ ;  /* 0xffffff9acf6e7810 */ /* 0x000fc60007ffe0ff */
[----:B------:R1:W-:Y:S01]  /*5960*/  LDGSTS.E [R187+0x24800], [R210.64], !P4 ;  /* 0x24800000d2bb7fae */ /* 0x0003e2000e121844 */
[----:B------:R-:W-:-:S03]  /*5970*/  ISETP.GE.U32.AND P5, PT, R180, 0x7fffff5f, PT ;  /* 0x7fffff5fb400780c */ /* 0x000fc60003fa6070 */
[----:B------:R-:W-:Y:S01]  /*5980*/  STL.64 [R1+0x878], R210 ;  /* 0x000878d201007387 */ /* 0x000fe20000100a00 */
[----:B------:R-:W-:-:S03]  /*5990*/  IMAD.WIDE R116, R252, 0x4, R128 ;  /* 0x00000004fc747825 */ /* 0x000fc600078e0280 */
[----:B------:R1:W-:Y:S04]  /*59a0*/  LDGSTS.E [R187+0x24c00], [R216.64], !P4 ;  /* 0x24c00000d8bb7fae */ /* 0x0003e8000e121844 */
[----:B------:R-:W-:Y:S01]  /*59b0*/  STL.64 [R1+0x880], R216 ;  /* 0x000880d801007387 */ /* 0x000fe20000100a00 */
[----:B------:R-:W-:-:S03]  /*59c0*/  IADD3 R111, R207, -0x6a, RZ ;  /* 0xffffff96cf6f7810 */ /* 0x000fc60007ffe0ff */
[----:B------:R1:W-:Y:S01]  /*59d0*/  STL.64 [R1+0x190], R118 ;  /* 0x0001907601007387 */ /* 0x0003e20000100a00 */
[----:B------:R-:W-:-:S03]  /*59e0*/  IMAD.WIDE R114, R252, 0x4, R130 ;  /* 0x00000004fc727825 */ /* 0x000fc600078e0282 */
[----:B------:R1:W-:Y:S01]  /*59f0*/  LDGSTS.E [R187+0x26800], [R118.64], !P6 ;  /* 0x2680000076bb7fae */ /* 0x0003e2000f121844 */
[----:B------:R-:W-:-:S03]  /*5a00*/  ISETP.GE.U32.AND P4, PT, R110, 0x7fffff5b, PT ;  /* 0x7fffff5b6e00780c */ /* 0x000fc60003f86070 */
[----:B------:R-:W-:Y:S04]  /*5a10*/  STL.64 [R1+0x1b0], R120 ;  /* 0x0001b07801007387 */ /* 0x000fe80000100a00 */
[----:B------:R2:W-:Y:S01]  /*5a20*/  LDGSTS.E [R187+0x26c00], [R120.64], !P6 ;  /* 0x26c0000078bb7fae */ /* 0x0005e2000f121844 */
[----:B-1----:R-:W-:-:S03]  /*5a30*/  IMAD.WIDE R118, R252, 0x4, R126 ;  /* 0x00000004fc767825 */ /* 0x002fc600078e027e */
[----:B------:R-:W-:Y:S01]  /*5a40*/  STL.64 [R1+0x1d0], R122 ;  /* 0x0001d07a01007387 */ /* 0x000fe20000100a00 */
[----:B------:R-:W-:-:S03]  /*5a50*/  IADD3 R110, R207, -0x6e, RZ ;  /* 0xffffff92cf6e7810 */ /* 0x000fc60007ffe0ff */
[----:B------:R1:W-:Y:S01]  /*5a60*/  LDGSTS.E [R187+0x28800], [R122.64], !P0 ;  /* 0x288000007abb7fae */ /* 0x0003e2000c121844 */
[----:B------:R-:W-:-:S03]  /*5a70*/  ISETP.GE.U32.AND P6, PT, R111, 0x7fffff57, PT ;  /* 0x7fffff576f00780c */ /* 0x000fc60003fc6070 */
[----:B------:R-:W-:Y:S04]  /*5a80*/  STL.64 [R1+0x220], R124 ;  /* 0x0002207c01007387 */ /* 0x000fe80000100a00 */
[----:B------:R1:W-:Y:S01]  /*5a90*/  LDGSTS.E [R187+0x28c00], [R124.64], !P0 ;  /* 0x28c000007cbb7fae */ /* 0x0003e2000c121844 */
[----:B------:R-:W-:-:S03]  /*5aa0*/  IADD3 R111, R207, -0x72, RZ ;  /* 0xffffff8ecf6f7810 */ /* 0x000fc60007ffe0ff */
[----:B------:R1:W-:Y:S04]  /*5ab0*/  STL.64 [R1+0x278], R118 ;  /* 0x0002787601007387 */ /* 0x0003e80000100a00 */
[----:B------:R1:W-:Y:S04]  /*5ac0*/  LDGSTS.E [R187+0x2a800], [R118.64], !P1 ;  /* 0x2a80000076bb7fae */ /* 0x0003e8000c921844 */
[----:B------:R2:W-:Y:S04]  /*5ad0*/  STL.64 [R1+0x298], R116 ;  /* 0x0002987401007387 */ /* 0x0005e80000100a00 */
[----:B------:R2:W-:Y:S01]  /*5ae0*/  LDGSTS.E [R187+0x2ac00], [R116.64], !P1 ;  /* 0x2ac0000074bb7fae */ /* 0x0005e2000c921844 */
[----:B-1----:R-:W-:-:S03]  /*5af0*/  IMAD.WIDE R118, R252, 0x4, R142 ;  /* 0x00000004fc767825 */ /* 0x002fc600078e028e */
[----:B------:R1:W-:Y:S01]  /*5b00*/  STL.64 [R1+0x2b8], R114 ;  /* 0x0002b87201007387 */ /* 0x0003e20000100a00 */
[----:B------:R-:W-:-:S03]  /*5b10*/  ISETP.GE.U32.AND P0, PT, R110, 0x7fffff53, PT ;  /* 0x7fffff536e00780c */ /* 0x000fc60003f06070 */
[----:B------:R1:W-:Y:S01]  /*5b20*/  LDGSTS.E [R187+0x2c800], [R114.64], !P2 ;  /* 0x2c80000072bb7fae */ /* 0x0003e2000d121844 */
[----:B--2---:R-:W-:-:S03]  /*5b30*/  IMAD.WIDE R116, R252, 0x4, R144 ;  /* 0x00000004fc747825 */ /* 0x004fc600078e0290 */
[----:B------:R2:W-:Y:S04]  /*5b40*/  STL.64 [R1+0x2d0], R112 ;  /* 0x0002d07001007387 */ /* 0x0005e80000100a00 */
[----:B------:R2:W-:Y:S01]  /*5b50*/  LDGSTS.E [R187+0x2cc00], [R112.64], !P2 ;  /* 0x2cc0000070bb7fae */ /* 0x0005e2000d121844 */
[----:B-1----:R-:W-:-:S03]  /*5b60*/  IMAD.WIDE R114, R252, 0x4, R146 ;  /* 0x00000004fc727825 */ /* 0x002fc600078e0292 */
[----:B------:R1:W-:Y:S01]  /*5b70*/  STL.64 [R1+0x2f8], R118 ;  /* 0x0002f87601007387 */ /* 0x0003e20000100a00 */
[----:B------:R-:W-:Y:S02]  /*5b80*/  IADD3 R110, R207, -0x76, RZ ;  /* 0xffffff8acf6e7810 */ /* 0x000fe40007ffe0ff */
[----:B------:R-:W-:Y:S01]  /*5b90*/  ISETP.GE.U32.AND P1, PT, R111, 0x7fffff4f, PT ;  /* 0x7fffff4f6f00780c */ /* 0x000fe20003f26070 */
[----:B------:R1:W-:Y:S01]  /*5ba0*/  LDGSTS.E [R187+0x2e800], [R118.64], !P3 ;  /* 0x2e80000076bb7fae */ /* 0x0003e2000d921844 */
[----:B--2---:R-:W-:-:S03]  /*5bb0*/  IMAD.WIDE R112, R252, 0x4, R148 ;  /* 0x00000004fc707825 */ /* 0x004fc600078e0294 */
[----:B------:R2:W-:Y:S01]  /*5bc0*/  STL.64 [R1+0x3c8], R116 ;  /* 0x0003c87401007387 */ /* 0x0005e20000100a00 */
[----:B------:R-:W-:-:S03]  /*5bd0*/  IADD3 R111, R207, -0x7a, RZ ;  /* 0xffffff86cf6f7810 */ /* 0x000fc60007ffe0ff */
[----:B------:R2:W-:Y:S01]  /*5be0*/  LDGSTS.E [R187+0x2ec00], [R116.64], !P3 ;  /* 0x2ec0000074bb7fae */ /* 0x0005e2000d921844 */
[----:B-1----:R-:W-:-:S03]  /*5bf0*/  IMAD.WIDE R118, R252, 0x4, R150 ;  /* 0x00000004fc767825 */ /* 0x002fc600078e0296 */
[----:B------:R1:W-:Y:S01]  /*5c00*/  STL.64 [R1+0x400], R114 ;  /* 0x0004007201007387 */ /* 0x0003e20000100a00 */
[----:B------:R-:W-:-:S03]  /*5c10*/  ISETP.GE.U32.AND P2, PT, R110, 0x7fffff4b, PT ;  /* 0x7fffff4b6e00780c */ /* 0x000fc60003f46070 */
        /* <DEDUP_REMOVED lines=11> */
[----:B------:R-:W-:-:S03]  /*5cd0*/  ISETP.GE.U32.AND P5, PT, R110, 0x7fffff43, PT ;  /* 0x7fffff436e00780c */ /* 0x000fc60003fa6070 */
[----:B------:R2:W-:Y:S01]  /*5ce0*/  LDGSTS.E [R187+0x32c00], [R116.64], !P4 ;  /* 0x32c0000074bb7fae */ /* 0x0005e2000e121844 */
[C---:B------:R-:W-:Y:S01]  /*5cf0*/  IADD3 R111, R207.reuse, -0x43, RZ ;  /* 0xffffffbdcf6f7810 */ /* 0x040fe20007ffe0ff */
[----:B-1----:R-:W-:Y:S02]  /*5d00*/  IMAD.WIDE R118, R252, 0x4, R158 ;  /* 0x00000004fc767825 */ /* 0x002fe400078e029e */
[----:B------:R1:W-:Y:S01]  /*5d10*/  STL.64 [R1+0x480], R114 ;  /* 0x0004807201007387 */ /* 0x0003e20000100a00 */
[----:B------:R-:W-:-:S03]  /*5d20*/  IADD3 R110, R207, -0x47, RZ ;  /* 0xffffffb9cf6e7810 */ /* 0x000fc60007ffe0ff */
[----:B------:R1:W-:Y:S01]  /*5d30*/  LDGSTS.E [R187+0x34800], [R114.64], !P6 ;  /* 0x3480000072bb7fae */ /* 0x0003e2000f121844 */
[----:B--2---:R-:W-:-:S03]  /*5d40*/  IMAD.WIDE R116, R252, 0x4, R160 ;  /* 0x00000004fc747825 */ /* 0x004fc600078e02a0 */
[----:B------:R2:W-:Y:S04]  /*5d50*/  STL.64 [R1+0x488], R112 ;  /* 0x0004887001007387 */ /* 0x0005e80000100a00 */
        /* <DEDUP_REMOVED lines=18> */
[----:B------:R-:W-:Y:S01]  /*5e80*/  STL.64 [R1+0x540], R118 ;  /* 0x0005407601007387 */ /* 0x000fe20000100a00 */
[----:B------:R-:W-:-:S03]  /*5e90*/  ISETP.GE.U32.AND P0, PT, R111, 0x7fffff76, PT ;  /* 0x7fffff766f00780c */ /* 0x000fc60003f06070 */
[----:B------:R1:W-:Y:S01]  /*5ea0*/  LDGSTS.E [R187+0x3a800], [R118.64], !P2 ;  /* 0x3a80000076bb7fae */ /* 0x0003e2000d121844 */
[----:B--2---:R-:W-:-:S03]  /*5eb0*/  IMAD.WIDE R112, R252, 0x4, R172 ;  /* 0x00000004fc707825 */ /* 0x004fc600078e02ac */
[----:B------:R-:W-:Y:S01]  /*5ec0*/  STL.64 [R1+0x548], R116 ;  /* 0x0005487401007387 */ /* 0x000fe20000100a00 */
[----:B------:R-:W-:Y:S02]  /*5ed0*/  ISETP.GE.U32.AND P1, PT, R110, 0x7fffff72, PT ;  /* 0x7fffff726e00780c */ /* 0x000fe40003f26070 */
[C---:B------:R-:W-:Y:S01]  /*5ee0*/  IADD3 R111, R207.reuse, -0x53, RZ ;  /* 0xffffffadcf6f7810 */ /* 0x040fe20007ffe0ff */
[----:B------:R1:W-:Y:S01]  /*5ef0*/  LDGSTS.E [R187+0x3ac00], [R116.64], !P2 ;  /* 0x3ac0000074bb7fae */ /* 0x0003e2000d121844 */
[----:B------:R-:W-:-:S03]  /*5f00*/  IADD3 R110, R207, -0x57, RZ ;  /* 0xffffffa9cf6e7810 */ /* 0x000fc60007ffe0ff */
[----:B------:R2:W-:Y:S01]  /*5f10*/  STL.64 [R1+0x580], R114 ;  /* 0x0005807201007387 */ /* 0x0005e20000100a00 */
[----:B------:R-:W-:-:S03]  /*5f20*/  LOP3.LUT R185, R184, 0x40, RZ, 0x3c, !PT ;  /* 0x00000040b8b97812 */ /* 0x000fc600078e3cff */
[----:B------:R2:W-:Y:S01]  /*5f30*/  LDGSTS.E [R187+0x3c800], [R114.64], !P3 ;  /* 0x3c80000072bb7fae */ /* 0x0005e2000d921844 */
[----:B------:R-:W-:-:S03]  /*5f40*/  ISETP.GE.U32.AND P2, PT, R111, 0x7fffff6e, PT ;  /* 0x7fffff6e6f00780c */ /* 0x000fc60003f46070 */
[----:B------:R1:W-:Y:S04]  /*5f50*/  STL.64 [R1+0x588], R112 ;  /* 0x0005887001007387 */ /* 0x0003e80000100a00 */
[----:B------:R1:W-:Y:S01]  /*5f60*/  LDGSTS.E [R187+0x3cc00], [R112.64], !P3 ;  /* 0x3cc0000070bb7fae */ /* 0x0003e2000d921844 */
[----:B--2---:R-:W-:Y:S01]  /*5f70*/  IMAD.WIDE R114, R252, 0x4, R174 ;  /* 0x00000004fc727825 */ /* 0x004fe200078e02ae */
[----:B------:R-:W-:Y:S02]  /*5f80*/  ISETP.GE.U32.AND P3, PT, R110, 0x7fffff6a, PT ;  /* 0x7fffff6a6e00780c */ /* 0x000fe40003f66070 */
[C---:B------:R-:W-:Y:S01]  /*5f90*/  IADD3 R111, R207.reuse, -0x5b, RZ ;  /* 0xffffffa5cf6f7810 */ /* 0x040fe20007ffe0ff */
[----:B-1----:R-:W-:Y:S01]  /*5fa0*/  IMAD.WIDE R112, R252, 0x4, R176 ;  /* 0x00000004fc707825 */ /* 0x002fe200078e02b0 */
[----:B------:R-:W-:Y:S01]  /*5fb0*/  IADD3 R110, R207, -0x5f, RZ ;  /* 0xffffffa1cf6e7810 */ /* 0x000fe20007ffe0ff */
[----:B------:R1:W-:Y:S04]  /*5fc0*/  LDGSTS.E [R187+0x3e800], [R114.64], !P5 ;  /* 0x3e80000072bb7fae */ /* 0x0003e8000e921844 */
[----:B------:R1:W-:Y:S01]  /*5fd0*/  LDGSTS.E [R187+0x3ec00], [R112.64], !P5 ;  /* 0x3ec0000070bb7fae */ /* 0x0003e2000e921844 */
[----:B------:R-:W-:-:S03]  /*5fe0*/  ISETP.GE.U32.AND P5, PT, R111, 0x7fffff66, PT ;  /* 0x7fffff666f00780c */ /* 0x000fc60003fa6070 */
[----:B------:R2:W-:Y:S01]  /*5ff0*/  LDGSTS.E [R185+0x21000], [R136.64], !P4 ;  /* 0x2100000088b97fae */ /* 0x0005e2000e121844 */
[----:B------:R-:W-:-:S03]  /*6000*/  IADD3 R111, R207, -0x63, RZ ;  /* 0xffffff9dcf6f7810 */ /* 0x000fc60007ffe0ff */
[----:B------:R-:W-:Y:S01]  /*6010*/  STL.64 [R1+0x5c0], R114 ;  /* 0x0005c07201007387 */ /* 0x000fe20000100a00 */
[----:B------:R-:W-:-:S03]  /*6020*/  IMAD.WIDE R180, R252, 0x4, R58 ;  /* 0x00000004fcb47825 */ /* 0x000fc600078e023a */
[----:B------:R1:W-:Y:S01]  /*6030*/  LDGSTS.E [R185+0x21400], [R134.64], !P4 ;  /* 0x2140000086b97fae */ /* 0x0003e2000e121844 */
[----:B------:R-:W-:Y:S02]  /*6040*/  ISETP.GE.U32.AND P4, PT, R110, 0x7fffff62, PT ;  /* 0x7fffff626e00780c */ /* 0x000fe40003f86070 */
[----:B------:R-:W-:Y:S01]  /*6050*/  IADD3 R110, R207, -0x67, RZ ;  /* 0xffffff99cf6e7810 */ /* 0x000fe20007ffe0ff */
[----:B------:R-:W-:Y:S01]  /*6060*/  STL.64 [R1+0x5c8], R112 ;  /* 0x0005c87001007387 */ /* 0x000fe20000100a00 */
[----:B------:R-:W-:-:S03]  /*6070*/  IMAD.WIDE R208, R252, 0x4, R62 ;  /* 0x00000004fcd07825 */ /* 0x000fc600078e023e */
[----:B------:R-:W-:Y:S04]  /*6080*/  STL.64 [R1+0x888], R136 ;  /* 0x0008888801007387 */ /* 0x000fe80000100a00 */
[----:B------:R1:W-:Y:S01]  /*6090*/  LDGSTS.E [R185+0x23000], [R48.64], !P6 ;  /* 0x2300000030b97fae */ /* 0x0003e2000f121844 */
[----:B------:R-:W-:-:S03]  /*60a0*/  IMAD.WIDE R214, R252, 0x4, R64 ;  /* 0x00000004fcd67825 */ /* 0x000fc600078e0240 */
[----:B------:R-:W-:Y:S04]  /*60b0*/  STL.64 [R1+0x890], R134 ;  /* 0x0008908601007387 */ /* 0x000fe80000100a00 */
[----:B------:R1:W-:Y:S01]  /*60c0*/  LDGSTS.E [R185+0x23400], [R46.64], !P6 ;  /* 0x234000002eb97fae */ /* 0x0003e2000f121844 */
[----:B------:R-:W-:-:S03]  /*60d0*/  ISETP.GE.U32.AND P6, PT, R111, 0x7fffff5e, PT ;  /* 0x7fffff5e6f00780c */ /* 0x000fc60003fc6070 */
[----:B------:R1:W-:Y:S04]  /*60e0*/  STL.64 [R1+0x898], R48 ;  /* 0x0008983001007387 */ /* 0x0003e80000100a00 */
[----:B------:R1:W-:Y:S04]  /*60f0*/  LDGSTS.E [R185+0x25000], [R40.64], !P0 ;  /* 0x2500000028b97fae */ /* 0x0003e8000c121844 */
[----:B------:R1:W-:Y:S04]  /*6100*/  STL.64 [R1+0x8a0], R46 ;  /* 0x0008a02e01007387 */ /* 0x0003e80000100a00 */
[----:B------:R1:W-:Y:S01]  /*6110*/  LDGSTS.E [R185+0x25400], [R38.64], !P0 ;  /* 0x2540000026b97fae */ /* 0x0003e2000c121844 */
[----:B------:R-:W-:-:S02]  /*6120*/  ISETP.GE.U32.AND P0, PT, R110, 0x7fffff5a, PT ;  /* 0x7fffff5a6e00780c */ /* 0x000fc40003f06070 */
[C---:B------:R-:W-:Y:S01]  /*6130*/  IADD3 R110, R207.reuse, -0x6b, RZ ;  /* 0xffffff95cf6e7810 */ /* 0x040fe20007ffe0ff */
[----:B------:R2:W-:Y:S04]  /*6140*/  STL.64 [R1+0x8a8], R40 ;  /* 0x0008a82801007387 */ /* 0x0005e80000100a00 */
[----:B------:R2:W-:Y:S01]  /*6150*/  STL.64 [R1+0x8b0], R38 ;  /* 0x0008b02601007387 */ /* 0x0005e20000100a00 */
[----:B------:R-:W-:-:S03]  /*6160*/  IADD3 R58, R207, -0x6f, RZ ;  /* 0xffffff91cf3a7810 */ /* 0x000fc60007ffe0ff */
[----:B------:R2:W-:Y:S01]  /*6170*/  LDGSTS.E [R185+0x27000], [R180.64], !P1 ;  /* 0x27000000b4b97fae */ /* 0x0005e2000c921844 */
[----:B-1----:R-:W-:-:S03]  /*6180*/  IMAD.WIDE R48, R252, 0x4, R74 ;  /* 0x00000004fc307825 */ /* 0x002fc600078e024a */
[----:B------:R-:W-:Y:S01]  /*6190*/  STL.64 [R1+0x8b8], R180 ;  /* 0x0008b8b401007387 */ /* 0x000fe20000100a00 */
[----:B------:R-:W-:-:S03]  /*61a0*/  IMAD.WIDE R46, R252, 0x4, R76 ;  /* 0x00000004fc2e7825 */ /* 0x000fc600078e024c */
[----:B------:R1:W-:Y:S01]  /*61b0*/  LDGSTS.E [R185+0x27400], [R194.64], !P1 ;  /* 0x27400000c2b97fae */ /* 0x0003e2000c921844 */
[----:B------:R-:W-:-:S03]  /*61c0*/  ISETP.GE.U32.AND P1, PT, R110, 0x7fffff56, PT ;  /* 0x7fffff566e00780c */ /* 0x000fc60003f26070 */
[----:B------:R-:W-:Y:S01]  /*61d0*/  STL.64 [R1+0x8c0], R194 ;  /* 0x0008c0c201007387 */ /* 0x000fe20000100a00 */
[----:B------:R-:W-:-:S03]  /*61e0*/  IADD3 R59, R207, -0x73, RZ ;  /* 0xffffff8dcf3b7810 */ /* 0x000fc60007ffe0ff */
[----:B------:R1:W-:Y:S01]  /*61f0*/  LDGSTS.E [R185+0x29000], [R208.64], !P2 ;  /* 0x29000000d0b97fae */ /* 0x0003e2000d121844 */
[----:B--2---:R-:W-:-:S03]  /*6200*/  IMAD.WIDE R40, R252, 0x4, R78 ;  /* 0x00000004fc287825 */ /* 0x004fc600078e024e */
[----:B------:R-:W-:Y:S01]  /*6210*/  STL.64 [R1+0x8c8], R208 ;  /* 0x0008c8d001007387 */ /* 0x000fe20000100a00 */
[----:B------:R-:W-:-:S03]  /*6220*/  IMAD.WIDE R38, R252, 0x4, R80 ;  /* 0x00000004fc267825 */ /* 0x000fc600078e0250 */
[----:B------:R2:W-:Y:S04]  /*6230*/  LDGSTS.E [R185+0x29400], [R214.64], !P2 ;  /* 0x29400000d6b97fae */ /* 0x0005e8000d121844 */
[----:B------:R-:W-:Y:S01]  /*6240*/  STL.64 [R1+0x8d0], R214 ;  /* 0x0008d0d601007387 */ /* 0x000fe20000100a00 */
[----:B------:R-:W-:-:S03]  /*6250*/  ISETP.GE.U32.AND P2, PT, R58, 0x7fffff52, PT ;  /* 0x7fffff523a00780c */ /* 0x000fc60003f46070 */
[----:B------:R-:W-:Y:S04]  /*6260*/  STL.64 [R1+0x188], R66 ;  /* 0x0001884201007387 */ /* 0x000fe80000100a00 */
[----:B------:R1:W-:Y:S04]  /*6270*/  LDGSTS.E [R185+0x2b000], [R66.64], !P3 ;  /* 0x2b00000042b97fae */ /* 0x0003e8000d921844 */
[----:B------:R-:W-:Y:S04]  /*6280*/  STL.64 [R1+0x1a8], R68 ;  /* 0x0001a84401007387 */ /* 0x000fe80000100a00 */
[----:B------:R1:W-:Y:S01]  /*6290*/  LDGSTS.E [R185+0x2b400], [R68.64], !P3 ;  /* 0x2b40000044b97fae */ /* 0x0003e2000d921844 */
[----:B------:R-:W-:-:S03]  /*62a0*/  IADD3 R58, R207, -0x77, RZ ;  /* 0xffffff89cf3a7810 */ /* 0x000fc60007ffe0ff */
[----:B------:R-:W-:Y:S01]  /*62b0*/  STL.64 [R1+0x1c8], R70 ;  /* 0x0001c84601007387 */ /* 0x000fe20000100a00 */
[----:B------:R-:W-:-:S03]  /*62c0*/  ISETP.GE.U32.AND P3, PT, R59, 0x7fffff4e, PT ;  /* 0x7fffff4e3b00780c */ /* 0x000fc60003f66070 */
[----:B------:R1:W-:Y:S04]  /*62d0*/  LDGSTS.E [R185+0x2d000], [R70.64], !P5 ;  /* 0x2d00000046b97fae */ /* 0x0003e8000e921844 */
        /* <DEDUP_REMOVED lines=23> */
[----:B------:R1:W-:Y:S04]  /*6450*/  STL.64 [R1+0x490], R40 ;  /* 0x0004902801007387 */ /* 0x0003e80000100a00 */
        /* <DEDUP_REMOVED lines=18> */
[----:B------:R-:W-:Y:S04]  /*6580*/  STL.64 [R1+0x550], R48 ;  /* 0x0005503001007387 */ /* 0x000fe80000100a00 */
[----:B------:R1:W-:Y:S01]  /*6590*/  LDGSTS.E [R185+0x3b000], [R48.64], !P5 ;  /* 0x3b00000030b97fae */ /* 0x0003e2000e921844 */
[----:B--2---:R-:W-:-:S03]  /*65a0*/  IMAD.WIDE R38, R252, 0x4, R104 ;  /* 0x00000004fc267825 */ /* 0x004fc600078e0268 */
[----:B------:R-:W-:Y:S04]  /*65b0*/  STL.64 [R1+0x558], R46 ;  /* 0x0005582e01007387 */ /* 0x000fe80000100a00 */
[----:B------:R2:W-:Y:S04]  /*65c0*/  LDGSTS.E [R185+0x3b400], [R46.64], !P5 ;  /* 0x3b4000002eb97fae */ /* 0x0005e8000e921844 */
[----:B------:R1:W-:Y:S04]  /*65d0*/  STL.64 [R1+0x590], R40 ;  /* 0x0005902801007387 */ /* 0x0003e80000100a00 */
[----:B------:R1:W-:Y:S04]  /*65e0*/  LDGSTS.E [R185+0x3d000], [R40.64], !P4 ;  /* 0x3d00000028b97fae */ /* 0x0003e8000e121844 */
[----:B------:R2:W-:Y:S04]  /*65f0*/  STL.64 [R1+0x598], R38 ;  /* 0x0005982601007387 */ /* 0x0005e80000100a00 */
[----:B------:R3:W-:Y:S01]  /*6600*/  LDGSTS.E [R185+0x3d400], [R38.64], !P4 ;  /* 0x3d40000026b97fae */ /* 0x0007e2000e121844 */
[----:B-1----:R-:W-:-:S04]  /*6610*/  IMAD.WIDE R40, R252, 0x4, R106 ;  /* 0x00000004fc287825 */ /* 0x002fc800078e026a */
[----:B--2---:R-:W-:-:S04]  /*6620*/  IMAD.WIDE R46, R252, 0x4, R52 ;  /* 0x00000004fc2e7825 */ /* 0x004fc800078e0234 */
[C---:B---3--:R-:W-:Y:S01]  /*6630*/  IMAD.WIDE R38, R252.reuse, 0x4, R108 ;  /* 0x00000004fc267825 */ /* 0x048fe200078e026c */
[----:B------:R1:W-:Y:S04]  /*6640*/  STL.64 [R1+0x5d0], R40 ;  /* 0x0005d02801007387 */ /* 0x0003e80000100a00 */
[----:B------:R1:W-:Y:S04]  /*6650*/  LDGSTS.E [R185+0x3f000], [R40.64], !P6 ;  /* 0x3f00000028b97fae */ /* 0x0003e8000f121844 */
[----:B------:R2:W-:Y:S04]  /*6660*/  STL.64 [R1+0x5d8], R38 ;  /* 0x0005d82601007387 */ /* 0x0005e80000100a00 */
[----:B------:R2:W-:Y:S01]  /*6670*/  LDGSTS.E [R185+0x3f400], [R38.64], !P6 ;  /* 0x3f40000026b97fae */ /* 0x0005e2000f121844 */
[----:B-1----:R-:W-:-:S03]  /*6680*/  IMAD.WIDE R40, R252, 0x4, R54 ;  /* 0x00000004fc287825 */ /* 0x002fc600078e0236 */
[----:B------:R-:W-:Y:S04]  /*6690*/  STL.64 [R1+0x8d8], R132 ;  /* 0x0008d88401007387 */ /* 0x000fe80000100a00 */
[----:B------:R-:W-:Y:S01]  /*66a0*/  STL.64 [R1+0x8e0], R50 ;  /* 0x0008e03201007387 */ /* 0x000fe20000100a00 */
[----:B--2---:R-:W-:-:S03]  /*66b0*/  IMAD.WIDE R38, R252, 0x4, R56 ;  /* 0x00000004fc267825 */ /* 0x004fc600078e0238 */
[----:B------:R-:W-:Y:S04]  /*66c0*/  STL.64 [R1+0x1a0], R46 ;  /* 0x0001a02e01007387 */ /* 0x000fe80000100a00 */
[----:B------:R1:W-:Y:S04]  /*66d0*/  STL.64 [R1+0x1c0], R40 ;  /* 0x0001c02801007387 */ /* 0x0003e80000100a00 */
[----:B------:R2:W-:Y:S04]  /*66e0*/  STL.64 [R1+0x1e0], R38 ;  /* 0x0001e02601007387 */ /* 0x0005e80000100a00 */
[----:B------:R-:W-:Y:S04]  /*66f0*/  STL [R1+0xe0], RZ ;  /* 0x0000e0ff01007387 */ /* 0x000fe80000100800 */
        /* <DEDUP_REMOVED lines=65> */
[----:B------:R-:W-:Y:S01]  /*6b10*/  STL [R1+0x108], RZ ;  /* 0x000108ff01007387 */ /* 0x000fe20000100800 */
[----:B------:R-:W-:-:S03]  /*6b20*/  IADD3 R59, R207, -0x44, RZ ;  /* 0xffffffbccf3b7810 */ /* 0x000fc60007ffe0ff */
[----:B------:R-:W-:Y:S04]  /*6b30*/  STL [R1+0x10c], RZ ;  /* 0x00010cff01007387 */ /* 0x000fe80000100800 */
[----:B------:R-:W-:Y:S04]  /*6b40*/  STL [R1+0x60], RZ ;  /* 0x000060ff01007387 */ /* 0x000fe80000100800 */
[----:B------:R-:W-:Y:S01]  /*6b50*/  STL [R1+0x64], RZ ;  /* 0x000064ff01007387 */ /* 0x000fe20000100800 */
[----:B------:R-:W-:-:S03]  /*6b60*/  IADD3 R58, R207, -0x48, RZ ;  /* 0xffffffb8cf3a7810 */ /* 0x000fc60007ffe0ff */
[----:B------:R-:W-:Y:S01]  /*6b70*/  STL [R1+0x68], RZ ;  /* 0x000068ff01007387 */ /* 0x000fe20000100800 */
[----:B------:R-:W-:-:S03]  /*6b80*/  ISETP.GE.U32.AND P0, PT, R59, 0x7fffff7d, PT ;  /* 0x7fffff7d3b00780c */ /* 0x000fc60003f06070 */
[----:B------:R-:W-:Y:S01]  /*6b90*/  STL [R1+0x6c], RZ ;  /* 0x00006cff01007387 */ /* 0x000fe20000100800 */
[----:B------:R-:W-:-:S03]  /*6ba0*/  IADD3 R59, R207, -0x4c, RZ ;  /* 0xffffffb4cf3b7810 */ /* 0x000fc60007ffe0ff */
[----:B------:R-:W-:Y:S04]  /*6bb0*/  STL [R1+0x30], RZ ;  /* 0x000030ff01007387 */ /* 0x000fe80000100800 */
[----:B------:R-:W-:Y:S01]  /*6bc0*/  STL [R1+0x34], RZ ;  /* 0x000034ff01007387 */ /* 0x000fe20000100800 */
[----:B------:R-:W-:-:S03]  /*6bd0*/  ISETP.GE.U32.AND P1, PT, R58, 0x7fffff79, PT ;  /* 0x7fffff793a00780c */ /* 0x000fc60003f26070 */
        /* <DEDUP_REMOVED lines=11> */
[----:B------:R-:W1:Y:S01]  /*6c90*/  LDL.LU.64 R140, [R1+0x288] ;  /* 0x00028800018c7983 */ /* 0x000e620000300a00 */
[----:B------:R-:W-:-:S03]  /*6ca0*/  ISETP.GE.U32.AND P5, PT, R59, 0x7fffff6d, PT ;  /* 0x7fffff6d3b00780c */ /* 0x000fc60003fa6070 */
[----:B------:R-:W2:Y:S01]  /*6cb0*/  LDL.LU.64 R232, [R1+0x2a8] ;  /* 0x0002a80001e87983 */ /* 0x000ea20000300a00 */
[----:B------:R-:W-:Y:S02]  /*6cc0*/  IADD3 R59, R207, -0x5c, RZ ;  /* 0xffffffa4cf3b7810 */ /* 0x000fe40007ffe0ff */
[----:B------:R-:W-:Y:S01]  /*6cd0*/  LOP3.LUT R227, R184, 0x60, RZ, 0x3c, !PT ;  /* 0x00000060b8e37812 */ /* 0x000fe200078e3cff */
[----:B------:R-:W3:Y:S01]  /*6ce0*/  LDL.LU.64 R230, [R1+0x2e0] ;  /* 0x0002e00001e67983 */ /* 0x000ee20000300a00 */
[----:B------:R-:W-:Y:S01]  /*6cf0*/  ISETP.GE.U32.AND P4, PT, R58, 0x7fffff69, PT ;  /* 0x7fffff693a00780c */ /* 0x000fe20003f86070 */
[C---:B------:R-:W-:Y:S02]  /*6d00*/  IMAD.WIDE R44, R252.reuse, 0x4, R44 ;  /* 0x00000004fc2c7825 */ /* 0x040fe400078e022c */
[----:B------:R-:W4:Y:S01]  /*6d10*/  LDL.LU.64 R228, [R1+0x2e8] ;  /* 0x0002e80001e47983 */ /* 0x000f220000300a00 */
[----:B------:R-:W-:Y:S01]  /*6d20*/  ISETP.GE.U32.AND P6, PT, R59, 0x7fffff65, PT ;  /* 0x7fffff653b00780c */ /* 0x000fe20003fc6070 */
[C---:B------:R-:W-:Y:S01]  /*6d30*/  IMAD.WIDE R42, R252.reuse, 0x4, R42 ;  /* 0x00000004fc2a7825 */ /* 0x040fe200078e022a */
[----:B------:R-:W-:Y:S01]  /*6d40*/  IADD3 R58, R207, -0x60, RZ ;  /* 0xffffffa0cf3a7810 */ /* 0x000fe20007ffe0ff */
[----:B------:R1:W-:Y:S02]  /*6d50*/  LDGSTS.E [R227+0x21800], [R132.64], !P0 ;  /* 0x2180000084e37fae */ /* 0x0003e4000c121844 */
[----:B------:R-:W-:-:S02]  /*6d60*/  IMAD.WIDE R36, R252, 0x4, R36 ;  /* 0x00000004fc247825 */ /* 0x000fc400078e0224 */
[----:B------:R1:W-:Y:S02]  /*6d70*/  LDGSTS.E [R227+0x21c00], [R50.64], !P0 ;  /* 0x21c0000032e37fae */ /* 0x0003e4000c121844 */
[C---:B------:R-:W-:Y:S02]  /*6d80*/  IMAD.WIDE R10, R252.reuse, 0x4, R10 ;  /* 0x00000004fc0a7825 */ /* 0x040fe400078e020a */
[----:B------:R1:W-:Y:S02]  /*6d90*/  LDGSTS.E [R227+0x23800], [R44.64], !P1 ;  /* 0x238000002ce37fae */ /* 0x0003e4000c921844 */
[C---:B------:R-:W-:Y:S02]  /*6da0*/  IMAD.WIDE R8, R252.reuse, 0x4, R8 ;  /* 0x00000004fc087825 */ /* 0x040fe400078e0208 */
[----:B------:R-:W4:Y:S02]  /*6db0*/  LDL.LU.64 R224, [R1+0x180] ;  /* 0x0001800001e07983 */ /* 0x000f240000300a00 */
[----:B------:R-:W-:Y:S01]  /*6dc0*/  IMAD.WIDE R6, R252, 0x4, R6 ;  /* 0x00000004fc067825 */ /* 0x000fe200078e0206 */
[----:B------:R-:W-:Y:S01]  /*6dd0*/  ISETP.GE.U32.AND P0, PT, R58, 0x7fffff61, PT ;  /* 0x7fffff613a00780c */ /* 0x000fe20003f06070 */
[----:B------:R1:W-:Y:S02]  /*6de0*/  LDGSTS.E [R227+0x23c00], [R42.64], !P1 ;  /* 0x23c000002ae37fae */ /* 0x0003e4000c921844 */
[----:B------:R-:W-:-:S02]  /*6df0*/  IMAD.WIDE R4, R252, 0x4, R4 ;  /* 0x00000004fc047825 */ /* 0x000fc400078e0204 */
[----:B------:R-:W-:Y:S01]  /*6e00*/  STL [R1+0x20], RZ ;  /* 0x000020ff01007387 */ /* 0x000fe20000100800 */
[----:B------:R-:W-:Y:S01]  /*6e10*/  IADD3 R58, R207, -0x68, RZ ;  /* 0xffffff98cf3a7810 */ /* 0x000fe20007ffe0ff */
[C---:B------:R-:W-:Y:S02]  /*6e20*/  IMAD.WIDE R2, R252.reuse, 0x4, R2 ;  /* 0x00000004fc027825 */ /* 0x040fe400078e0202 */
[----:B------:R1:W-:Y:S02]  /*6e30*/  LDGSTS.E [R227+0x25800], [R36.64], !P2 ;  /* 0x2580000024e37fae */ /* 0x0003e4000d121844 */
[C---:B------:R-:W-:Y:S02]  /*6e40*/  IMAD.WIDE R142, R252.reuse, 0x4, R26 ;  /* 0x00000004fc8e7825 */ /* 0x040fe400078e021a */
[----:B------:R-:W-:Y:S02]  /*6e50*/  STL [R1+0x24], RZ ;  /* 0x000024ff01007387 */ /* 0x000fe40000100800 */
[----:B------:R-:W-:-:S02]  /*6e60*/  IMAD.WIDE R192, R252, 0x4, R28 ;  /* 0x00000004fcc07825 */ /* 0x000fc400078e021c */
[----:B------:R1:W-:Y:S02]  /*6e70*/  LDGSTS.E [R227+0x25c00], [R10.64], !P2 ;  /* 0x25c000000ae37fae */ /* 0x0003e4000d121844 */
[----:B------:R-:W-:Y:S02]  /*6e80*/  IMAD.WIDE R198, R252, 0x4, R30 ;  /* 0x00000004fcc67825 */ /* 0x000fe400078e021e */
[----:B------:R-:W-:Y:S01]  /*6e90*/  STL [R1+0x28], RZ ;  /* 0x000028ff01007387 */ /* 0x000fe20000100800 */
[----:B------:R-:W-:Y:S01]  /*6ea0*/  ISETP.GE.U32.AND P2, PT, R58, 0x7fffff59, PT ;  /* 0x7fffff593a00780c */ /* 0x000fe20003f46070 */
[----:B------:R-:W-:Y:S02]  /*6eb0*/  IMAD.WIDE R212, R252, 0x4, R32 ;  /* 0x00000004fcd47825 */ /* 0x000fe400078e0220 */
[----:B------:R1:W-:Y:S04]  /*6ec0*/  LDGSTS.E [R227+0x27800], [R8.64], !P3 ;  /* 0x2780000008e37fae */ /* 0x0003e8000d921844 */
[----:B------:R-:W-:Y:S01]  /*6ed0*/  STL [R1+0x2c], RZ ;  /* 0x00002cff01007387 */ /* 0x000fe20000100800 */
[----:B------:R-:W-:-:S03]  /*6ee0*/  IADD3 R59, R207, -0x64, RZ ;  /* 0xffffff9ccf3b7810 */ /* 0x000fc60007ffe0ff */
[----:B------:R1:W-:Y:S01]  /*6ef0*/  LDGSTS.E [R227+0x27c00], [R6.64], !P3 ;  /* 0x27c0000006e37fae */ /* 0x0003e2000d921844 */
[----:B------:R-:W-:-:S03]  /*6f00*/  IADD3 R58, R207, -0x70, RZ ;  /* 0xffffff90cf3a7810 */ /* 0x000fc60007ffe0ff */
[----:B------:R-:W4:Y:S01]  /*6f10*/  LDL.LU.64 R234, [R1+0xd8] ;  /* 0x0000d80001ea7983 */ /* 0x000f220000300a00 */
[----:B------:R-:W-:-:S03]  /*6f20*/  IADD3 R26, R207, -0x78, RZ ;  /* 0xffffff88cf1a7810 */ /* 0x000fc60007ffe0ff */
[----:B------:R1:W-:Y:S04]  /*6f30*/  LDGSTS.E [R227+0x29800], [R4.64], !P5 ;  /* 0x2980000004e37fae */ /* 0x0003e8000e921844 */
[----:B------:R-:W4:Y:S04]  /*6f40*/  LDL.LU.64 R222, [R1+0xd0] ;  /* 0x0000d00001de7983 */ /* 0x000f280000300a00 */
[----:B------:R1:W-:Y:S04]  /*6f50*/  LDGSTS.E [R227+0x29c00], [R2.64], !P5 ;  /* 0x29c0000002e37fae */ /* 0x0003e8000e921844 */
[----:B------:R1:W-:Y:S01]  /*6f60*/  LDGSTS.E [R227+0x2b800], [R142.64], !P4 ;  /* 0x2b8000008ee37fae */ /* 0x0003e2000e121844 */
[----:B------:R-:W-:-:S03]  /*6f70*/  ISETP.GE.U32.AND P1, PT, R59, 0x7fffff5d, PT ;  /* 0x7fffff5d3b00780c */ /* 0x000fc60003f26070 */
[----:B------:R1:W-:Y:S01]  /*6f80*/  LDGSTS.E [R227+0x2bc00], [R192.64], !P4 ;  /* 0x2bc00000c0e37fae */ /* 0x0003e2000e121844 */
[----:B------:R-:W-:-:S03]  /*6f90*/  ISETP.GE.U32.AND P5, PT, R58, 0x7fffff51, PT ;  /* 0x7fffff513a00780c */ /* 0x000fc60003fa6070 */
[----:B------:R1:W-:Y:S01]  /*6fa0*/  LDGSTS.E [R227+0x2d800], [R198.64], !P6 ;  /* 0x2d800000c6e37fae */ /* 0x0003e2000f121844 */
[----:B------:R-:W-:-:S03]  /*6fb0*/  IADD3 R59, R207, -0x6c, RZ ;  /* 0xffffff94cf3b7810 */ /* 0x000fc60007ffe0ff */
[----:B------:R-:W4:Y:S01]  /*6fc0*/  LDL.LU.64 R220, [R1+0xc8] ;  /* 0x0000c80001dc7983 */ /* 0x000f220000300a00 */
[----:B------:R-:W-:-:S03]  /*6fd0*/  IADD3 R58, R207, -0x74, RZ ;  /* 0xffffff8ccf3a7810 */ /* 0x000fc60007ffe0ff */
[----:B------:R1:W-:Y:S01]  /*6fe0*/  LDGSTS.E [R227+0x2dc00], [R212.64], !P6 ;  /* 0x2dc00000d4e37fae */ /* 0x0003e2000f121844 */
[----:B------:R-:W-:Y:S02]  /*6ff0*/  ISETP.GE.U32.AND P6, PT, R26, 0x7fffff49, PT ;  /* 0x7fffff491a00780c */ /* 0x000fe40003fc6070 */
[C---:B------:R-:W-:Y:S02]  /*7000*/  IADD3 R26, R207.reuse, -0x7c, RZ ;  /* 0xffffff84cf1a7810 */ /* 0x040fe40007ffe0ff */
[----:B------:R-:W-:Y:S02]  /*7010*/  IADD3 R30, R207, -0x80, RZ ;  /* 0xffffff80cf1e7810 */ /* 0x000fe40007ffe0ff */
[----:B------:R-:W4:Y:S01]  /*7020*/  LDL.LU.64 R206, [R1+0xc0] ;  /* 0x0000c00001ce7983 */ /* 0x000f220000300a00 */
[----:B------:R-:W-:Y:S01]  /*7030*/  IMAD.WIDE R218, R252, 0x4, R34 ;  /* 0x00000004fcda7825 */ /* 0x000fe200078e0222 */
[----:B------:R-:W-:-:S04]  /*7040*/  ISETP.GE.U32.AND P3, PT, R59, 0x7fffff55, PT ;  /* 0x7fffff553b00780c */ /* 0x000fc80003f66070 */
[----:B------:R1:W-:Y:S04]  /*7050*/  LDGSTS.E [R227+0x2f800], [R218.64], !P0 ;  /* 0x2f800000dae37fae */ /* 0x0003e8000c121844 */
[----:B------:R1:W-:Y:S04]  /*7060*/  LDGSTS.E [R227+0x2fc00], [R46.64], !P0 ;  /* 0x2fc000002ee37fae */ /* 0x0003e8000c121844 */
[----:B------:R1:W-:Y:S04]  /*7070*/  LDGSTS.E [R227+0x31800], [R40.64], !P1 ;  /* 0x3180000028e37fae */ /* 0x0003e8000c921844 */
[----:B------:R2:W-:Y:S01]  /*7080*/  LDGSTS.E [R227+0x31c00], [R38.64], !P1 ;  /* 0x31c0000026e37fae */ /* 0x0005e2000c921844 */
[----:B------:R-:W-:-:S02]  /*7090*/  ISETP.GE.U32.AND P0, PT, R26, 0x7fffff45, PT ;  /* 0x7fffff451a00780c */ /* 0x000fc40003f06070 */
[----:B------:R-:W-:Y:S01]  /*70a0*/  ISETP.NE.U32.AND P1, PT, R0, RZ, PT ;  /* 0x000000ff0000720c */ /* 0x000fe20003f25070 */
[----:B------:R-:W-:Y:S02]  /*70b0*/  IMAD.MOV.U32 R0, RZ, RZ, c[0x0][0x18c] ;  /* 0x00006300ff007624 */ /* 0x000fe400078e00ff */
[----:B------:R-:W-:Y:S02]  /*70c0*/  IMAD.MOV.U32 R226, RZ, RZ, 0x3f ;  /* 0x0000003fffe27424 */ /* 0x000fe400078e00ff */
[----:B------:R-:W-:Y:S02]  /*70d0*/  IMAD.SHL.U32 R0, R0, 0x40, RZ ;  /* 0x0000004000007824 */ /* 0x000fe400078e00ff */
[----:B-1----:R-:W-:-:S04]  /*70e0*/  IMAD.WIDE R40, R252, 0x4, R140 ;  /* 0x00000004fc287825 */ /* 0x002fc800078e028c */
[C---:B--2---:R-:W-:Y:S01]  /*70f0*/  IMAD.WIDE R38, R252.reuse, 0x4, R232 ;  /* 0x00000004fc267825 */ /* 0x044fe200078e02e8 */
[----:B------:R-:W-:Y:S03]  /*7100*/  STL.64 [R1+0x288], R40 ;  /* 0x0002882801007387 */ /* 0x000fe60000100a00 */
[C---:B---3--:R-:W-:Y:S01]  /*7110*/  IMAD.WIDE R28, R252.reuse, 0x4, R230 ;  /* 0x00000004fc1c7825 */ /* 0x048fe200078e02e6 */
[----:B------:R-:W2:Y:S03]  /*7120*/  LDL.LU.64 R232, [R1+0xb8] ;  /* 0x0000b80001e87983 */ /* 0x000ea60000300a00 */
[----:B----4-:R-:W-:Y:S01]  /*7130*/  IMAD.WIDE R26, R252, 0x4, R228 ;  /* 0x00000004fc1a7825 */ /* 0x010fe200078e02e4 */
[----:B------:R-:W-:Y:S04]  /*7140*/  STL.64 [R1+0x2a8], R38 ;  /* 0x0002a82601007387 */ /* 0x000fe80000100a00 */
[----:B------:R-:W3:Y:S04]  /*7150*/  LDL.LU.64 R136, [R1+0xb0] ;  /* 0x0000b00001887983 */ /* 0x000ee80000300a00 */
[----:B------:R1:W-:Y:S04]  /*7160*/  STL.64 [R1+0x2e0], R28 ;  /* 0x0002e01c01007387 */ /* 0x0003e80000100a00 */
[----:B------:R-:W4:Y:S01]  /*7170*/  LDL.LU.64 R230, [R1+0xa8] ;  /* 0x0000a80001e67983 */ /* 0x000f220000300a00 */
[----:B------:R-:W-:-:S03]  /*7180*/  IADD3 R141, R226, c[0x0][0x180], RZ ;  /* 0x00006000e28d7a10 */ /* 0x000fc60007ffe0ff */
[----:B------:R1:W-:Y:S04]  /*7190*/  LDGSTS.E [R227+0x33800], [R40.64], !P2 ;  /* 0x3380000028e37fae */ /* 0x0003e8000d121844 */
[----:B------:R-:W4:Y:S04]  /*71a0*/  LDL.LU.64 R146, [R1+0xa0] ;  /* 0x0000a00001927983 */ /* 0x000f280000300a00 */
[----:B------:R1:W-:Y:S04]  /*71b0*/  STL.64 [R1+0x2e8], R26 ;  /* 0x0002e81a01007387 */ /* 0x0003e80000100a00 */
[----:B------:R1:W-:Y:S01]  /*71c0*/  LDGSTS.E [R227+0x33c00], [R38.64], !P2 ;  /* 0x33c0000026e37fae */ /* 0x0003e2000d121844 */
[----:B------:R-:W-:-:S03]  /*71d0*/  IMAD.WIDE R214, R0, 0x4, R224 ;  /* 0x0000000400d67825 */ /* 0x000fc600078e02e0 */
[----:B------:R-:W4:Y:S04]  /*71e0*/  LDL.LU.64 R228, [R1+0x98] ;  /* 0x0000980001e47983 */ /* 0x000f280000300a00 */
[----:B------:R1:W-:Y:S04]  /*71f0*/  LDGSTS.E [R227+0x35800], [R28.64], !P3 ;  /* 0x358000001ce37fae */ /* 0x0003e8000d921844 */
[----:B------:R-:W4:Y:S04]  /*7200*/  LDL.LU.64 R144, [R1+0x90] ;  /* 0x0000900001907983 */ /* 0x000f280000300a00 */
[----:B------:R1:W-:Y:S01]  /*7210*/  LDGSTS.E [R227+0x35c00], [R26.64], !P3 ;  /* 0x35c000001ae37fae */ /* 0x0003e2000d921844 */
[----:B------:R-:W-:-:S03]  /*7220*/  ISETP.GE.AND P3, PT, R141, 0x40, PT ;  /* 0x000000408d00780c */ /* 0x000fc60003f66270 */
[----:B-1----:R-:W4:Y:S04]  /*7230*/  LDL.LU.64 R226, [R1+0x88] ;  /* 0x0000880001e27983 */ /* 0x002f280000300a00 */
[----:B------:R-:W4:Y:S01]  /*7240*/  LDL.LU.64 R216, [R1+0x80] ;  /* 0x0000800001d87983 */ /* 0x000f220000300a00 */
[----:B------:R-:W-:-:S03]  /*7250*/  IMAD.WIDE R208, R0, 0x4, R222 ;  /* 0x0000000400d07825 */ /* 0x000fc600078e02de */
[----:B------:R-:W4:Y:S04]  /*7260*/  LDL.LU.64 R224, [R1+0x78] ;  /* 0x0000780001e07983 */ /* 0x000f280000300a00 */
[----:B------:R-:W4:Y:S01]  /*7270*/  LDL.LU.64 R210, [R1+0x70] ;  /* 0x0000700001d27983 */ /* 0x000f220000300a00 */
[----:B------:R-:W-:-:S03]  /*7280*/  IMAD.WIDE R140, R0, 0x4, R234 ;  /* 0x00000004008c7825 */ /* 0x000fc600078e02ea */
[----:B------:R-:W4:Y:S04]  /*7290*/  LDL.LU.64 R222, [R1+0x58] ;  /* 0x0000580001de7983 */ /* 0x000f280000300a00 */
[----:B------:R-:W4:Y:S01]  /*72a0*/  LDL.LU.64 R196, [R1+0x50] ;  /* 0x0000500001c47983 */ /* 0x000f220000300a00 */
[----:B------:R-:W-:-:S03]  /*72b0*/  IMAD.WIDE R234, R0, 0x4, R220 ;  /* 0x0000000400ea7825 */ /* 0x000fc600078e02dc */
[----:B------:R-:W4:Y:S04]  /*72c0*/  LDL.LU.64 R220, [R1+0x18] ;  /* 0x0000180001dc7983 */ /* 0x000f280000300a00 */
[----:B------:R-:W4:Y:S04]  /*72d0*/  LDL.LU.64 R182, [R1+0x10] ;  /* 0x0000100001b67983 */ /* 0x000f280000300a00 */
[----:B------:R-:W-:Y:S01]  /*72e0*/  STL.64 [R1+0x180], R214 ;  /* 0x000180d601007387 */ /* 0x000fe20000100a00 */
[----:B------:R-:W-:-:S03]  /*72f0*/  IMAD.WIDE R194, R0, 0x4, R206 ;  /* 0x0000000400c27825 */ /* 0x000fc600078e02ce */
[----:B------:R-:W4:Y:S04]  /*7300*/  LDL.LU.64 R206, [R1+0x8] ;  /* 0x0000080001ce7983 */ /* 0x000f280000300a00 */
[----:B------:R-:W4:Y:S04]  /*7310*/  LDL.LU.64 R138, [R1] ;  /* 0x00000000018a7983 */ /* 0x000f280000300a00 */
[----:B------:R-:W-:Y:S04]  /*7320*/  STL.64 [R1+0xd8], R140 ;  /* 0x0000d88c01007387 */ /* 0x000fe80000100a00 */
[----:B------:R-:W-:Y:S04]  /*7330*/  STL.64 [R1+0xd0], R208 ;  /* 0x0000d0d001007387 */ /* 0x000fe80000100a00 */
[----:B------:R-:W-:Y:S04]  /*7340*/  STL.64 [R1+0xc0], R194 ;  /* 0x0000c0c201007387 */ /* 0x000fe80000100a00 */
[----:B------:R-:W-:Y:S01]  /*7350*/  STL.64 [R1+0xc8], R234 ;  /* 0x0000c8ea01007387 */ /* 0x000fe20000100a00 */
[----:B------:R-:W-:Y:S01]  /*7360*/  ISETP.GE.U32.AND P2, PT, R30, 0x7fffff41, PT ;  /* 0x7fffff411e00780c */ /* 0x000fe20003f46070 */
[----:B------:R-:W-:-:S04]  /*7370*/  IMAD.WIDE R30, R0, 0x4, R12 ;  /* 0x00000004001e7825 */ /* 0x000fc800078e020c */
[----:B------:R-:W-:-:S04]  /*7380*/  IMAD.WIDE R28, R0, 0x4, R16 ;  /* 0x00000004001c7825 */ /* 0x000fc800078e0210 */
[----:B------:R-:W-:-:S04]  /*7390*/  IMAD.WIDE R26, R0, 0x4, R20 ;  /* 0x00000004001a7825 */ /* 0x000fc800078e0214 */
[----:B--2---:R-:W-:-:S04]  /*73a0*/  IMAD.WIDE R232, R0, 0x4, R232 ;  /* 0x0000000400e87825 */ /* 0x004fc800078e02e8 */
[----:B---3--:R-:W-:-:S05]  /*73b0*/  IMAD.WIDE R180, R0, 0x4, R136 ;  /* 0x0000000400b47825 */ /* 0x008fca00078e0288 */
[----:B------:R-:W-:Y:S01]  /*73c0*/  STL.64 [R1+0xb0], R180 ;  /* 0x0000b0b401007387 */ /* 0x000fe20000100a00 */
[----:B----4-:R-:W-:-:S03]  /*73d0*/  IMAD.WIDE R230, R0, 0x4, R230 ;  /* 0x0000000400e67825 */ /* 0x010fc600078e02e6 */
[----:B------:R-:W-:Y:S01]  /*73e0*/  STL.64 [R1+0xb8], R232 ;  /* 0x0000b8e801007387 */ /* 0x000fe20000100a00 */
[----:B------:R-:W-:-:S05]  /*73f0*/  IMAD.WIDE R38, R0, 0x4, R146 ;  /* 0x0000000400267825 */ /* 0x000fca00078e0292 */
[----:B------:R-:W-:Y:S04]  /*7400*/  STL.64 [R1+0xa0], R38 ;  /* 0x0000a02601007387 */ /* 0x000fe80000100a00 */
[----:B------:R-:W-:Y:S01]  /*7410*/  STL.64 [R1+0xa8], R230 ;  /* 0x0000a8e601007387 */ /* 0x000fe20000100a00 */
[----:B------:R-:W-:-:S04]  /*7420*/  IMAD.WIDE R228, R0, 0x4, R228 ;  /* 0x0000000400e47825 */ /* 0x000fc800078e02e4 */
[----:B------:R-:W-:-:S05]  /*7430*/  IMAD.WIDE R40, R0, 0x4, R144 ;  /* 0x0000000400287825 */ /* 0x000fca00078e0290 */
[----:B------:R-:W-:Y:S04]  /*7440*/  STL.64 [R1+0x90], R40 ;  /* 0x0000902801007387 */ /* 0x000fe80000100a00 */
[----:B------:R-:W-:Y:S01]  /*7450*/  STL.64 [R1+0x98], R228 ;  /* 0x000098e401007387 */ /* 0x000fe20000100a00 */
[----:B------:R-:W-:-:S04]  /*7460*/  IMAD.WIDE R226, R0, 0x4, R226 ;  /* 0x0000000400e27825 */ /* 0x000fc800078e02e2 */
[----:B------:R-:W-:-:S04]  /*7470*/  IMAD.WIDE R46, R0, 0x4, R216 ;  /* 0x00000004002e7825 */ /* 0x000fc800078e02d8 */
[C---:B------:R-:W-:Y:S01]  /*7480*/  IMAD.WIDE R224, R0.reuse, 0x4, R224 ;  /* 0x0000000400e07825 */ /* 0x040fe200078e02e0 */
[----:B------:R-:W-:Y:S03]  /*7490*/  STL.64 [R1+0x80], R46 ;  /* 0x0000802e01007387 */ /* 0x000fe60000100a00 */
[C---:B------:R-:W-:Y:S01]  /*74a0*/  IMAD.WIDE R48, R0.reuse, 0x4, R210 ;  /* 0x0000000400307825 */ /* 0x040fe200078e02d2 */
[----:B------:R-:W-:Y:S03]  /*74b0*/  STL.64 [R1+0x88], R226 ;  /* 0x000088e201007387 */ /* 0x000fe60000100a00 */
[C---:B------:R-:W-:Y:S01]  /*74c0*/  IMAD.WIDE R222, R0.reuse, 0x4, R222 ;  /* 0x0000000400de7825 */ /* 0x040fe200078e02de */
[----:B------:R-:W-:Y:S03]  /*74d0*/  STL.64 [R1+0x70], R48 ;  /* 0x0000703001007387 */ /* 0x000fe60000100a00 */
[C---:B------:R-:W-:Y:S01]  /*74e0*/  IMAD.WIDE R134, R0.reuse, 0x4, R196 ;  /* 0x0000000400867825 */ /* 0x040fe200078e02c4 */
[----:B------:R-:W-:Y:S04]  /*74f0*/  STL.64 [R1+0x78], R224 ;  /* 0x000078e001007387 */ /* 0x000fe80000100a00 */
[----:B------:R-:W-:Y:S01]  /*7500*/  STL.64 [R1+0x50], R134 ;  /* 0x0000508601007387 */ /* 0x000fe20000100a00 */
[----:B------:R-:W-:-:S03]  /*7510*/  IMAD.WIDE R220, R0, 0x4, R220 ;  /* 0x0000000400dc7825 */ /* 0x000fc600078e02dc */
[----:B------:R-:W-:Y:S01]  /*7520*/  STL.64 [R1+0x58], R222 ;  /* 0x000058de01007387 */ /* 0x000fe20000100a00 */
[----:B------:R-:W-:-:S03]  /*7530*/  IMAD.WIDE R136, R0, 0x4, R182 ;  /* 0x0000000400887825 */ /* 0x000fc600078e02b6 */
[----:B------:R-:W2:Y:S04]  /*7540*/  LDL.LU.64 R50, [R1+0x350] ;  /* 0x0003500001327983 */ /* 0x000ea80000300a00 */
[----:B------:R-:W3:Y:S01]  /*7550*/  LDL.LU.64 R132, [R1+0x388] ;  /* 0x0003880001847983 */ /* 0x000ee20000300a00 */
[----:B------:R-:W-:-:S03]  /*7560*/  IMAD.WIDE R146, R0, 0x4, R250 ;  /* 0x0000000400927825 */ /* 0x000fc600078e02fa */
[----:B------:R-:W-:Y:S01]  /*7570*/  STL.64 [R1+0x10], R136 ;  /* 0x0000108801007387 */ /* 0x000fe20000100a00 */
[----:B------:R-:W-:-:S04]  /*7580*/  IMAD.WIDE R206, R0, 0x4, R206 ;  /* 0x0000000400ce7825 */ /* 0x000fc800078e02ce */
[C---:B------:R-:W-:Y:S01]  /*7590*/  IMAD.WIDE R216, R0.reuse, 0x4, R138 ;  /* 0x0000000400d87825 */ /* 0x040fe200078e028a */
[----:B------:R-:W-:Y:S03]  /*75a0*/  STL.64 [R1+0x18], R220 ;  /* 0x000018dc01007387 */ /* 0x000fe60000100a00 */
[C---:B------:R-:W-:Y:S01]  /*75b0*/  IMAD.WIDE R210, R0.reuse, 0x4, R248 ;  /* 0x0000000400d27825 */ /* 0x040fe200078e02f8 */
[----:B------:R-:W4:Y:S04]  /*75c0*/  LDL.LU.64 R250, [R1+0x380] ;  /* 0x0003800001fa7983 */ /* 0x000f280000300a00 */
[----:B------:R-:W4:Y:S01]  /*75d0*/  LDL.LU.64 R248, [R1+0x348] ;  /* 0x0003480001f87983 */ /* 0x000f220000300a00 */
[----:B------:R-:W-:-:S03]  /*75e0*/  IMAD.WIDE R144, R0, 0x4, R246 ;  /* 0x0000000400907825 */ /* 0x000fc600078e02f6 */
[----:B------:R-:W-:Y:S01]  /*75f0*/  STL.64 [R1+0x690], R216 ;  /* 0x000690d801007387 */ /* 0x000fe20000100a00 */
[----:B------:R-:W-:-:S03]  /*7600*/  IMAD.WIDE R196, R0, 0x4, R244 ;  /* 0x0000000400c47825 */ /* 0x000fc600078e02f4 */
[----:B------:R-:W-:Y:S01]  /*7610*/  STL.64 [R1+0x688], R206 ;  /* 0x000688ce01007387 */ /* 0x000fe20000100a00 */
[----:B------:R-:W-:-:S03]  /*7620*/  IMAD.WIDE R182, R0, 0x4, R14 ;  /* 0x0000000400b67825 */ /* 0x000fc600078e020e */
[----:B------:R-:W4:Y:S04]  /*7630*/  LDL.LU.64 R246, [R1+0x368] ;  /* 0x0003680001f67983 */ /* 0x000f280000300a00 */
[----:B------:R-:W4:Y:S04]  /*7640*/  LDL.LU.64 R244, [R1+0x340] ;  /* 0x0003400001f47983 */ /* 0x000f280000300a00 */
[----:B------:R-:W-:Y:S01]  /*7650*/  STL.64 [R1+0x6a0], R210 ;  /* 0x0006a0d201007387 */ /* 0x000fe20000100a00 */
[----:B------:R-:W-:-:S03]  /*7660*/  IMAD.WIDE R138, R0, 0x4, R18 ;  /* 0x00000004008a7825 */ /* 0x000fc600078e0212 */
[----:B------:R-:W-:Y:S04]  /*7670*/  STL.64 [R1+0x698], R146 ;  /* 0x0006989201007387 */ /* 0x000fe80000100a00 */
[----:B------:R-:W-:Y:S04]  /*7680*/  STL.64 [R1+0x6b0], R196 ;  /* 0x0006b0c401007387 */ /* 0x000fe80000100a00 */
[----:B------:R-:W-:Y:S04]  /*7690*/  STL.64 [R1+0x6a8], R144 ;  /* 0x0006a89001007387 */ /* 0x000fe80000100a00 */
[----:B------:R-:W4:Y:S01]  /*76a0*/  LDL.LU.64 R16, [R1+0x328] ;  /* 0x0003280001107983 */ /* 0x000f220000300a00 */
[----:B------:R-:W-:-:S03]  /*76b0*/  IMAD.WIDE R14, R0, 0x4, R22 ;  /* 0x00000004000e7825 */ /* 0x000fc600078e0216 */
[----:B------:R-:W4:Y:S04]  /*76c0*/  LDL.LU.64 R18, [R1+0x358] ;  /* 0x0003580001127983 */ /* 0x000f280000300a00 */
[----:B------:R-:W-:Y:S04]  /*76d0*/  STL.64 [R1+0x6c0], R182 ;  /* 0x0006c0b601007387 */ /* 0x000fe80000100a00 */
[----:B------:R-:W-:Y:S04]  /*76e0*/  STL.64 [R1+0x6b8], R30 ;  /* 0x0006b81e01007387 */ /* 0x000fe80000100a00 */
[----:B------:R-:W4:Y:S04]  /*76f0*/  LDL.LU.64 R20, [R1+0x330] ;  /* 0x0003300001147983 */ /* 0x000f280000300a00 */
[----:B------:R-:W4:Y:S01]  /*7700*/  LDL.LU.64 R22, [R1+0x360] ;  /* 0x0003600001167983 */ /* 0x000f220000300a00 */
[----:B------:R-:W-:-:S02]  /*7710*/  IMAD.SHL.U32 R204, R204, 0x4, RZ ;  /* 0x00000004cccc7824 */ /* 0x000fc400078e00ff */
[----:B------:R-:W-:-:S03]  /*7720*/  IMAD.WIDE R12, R0, 0x4, R24 ;  /* 0x00000004000c7825 */ /* 0x000fc600078e0218 */
[----:B------:R-:W-:Y:S02]  /*7730*/  LOP3.LUT R25, R204, 0x60, RZ, 0x3c, !PT ;  /* 0x00000060cc197812 */ /* 0x000fe400078e3cff */
[----:B------:R-:W1:Y:S01]  /*7740*/  S2R R204, SR_TID.X ;  /* 0x0000000000cc7919 */ /* 0x000e620000002100 */
[----:B------:R-:W-:-:S03]  /*7750*/  ISETP.GE.U32.AND P4, PT, R58, 0x7fffff4d, PT ;  /* 0x7fffff4d3a00780c */ /* 0x000fc60003f86070 */
[----:B------:R-:W-:Y:S04]  /*7760*/  STL.64 [R1+0x6d0], R138 ;  /* 0x0006d08a01007387 */ /* 0x000fe80000100a00 */
[----:B------:R-:W-:Y:S04]  /*7770*/  STL.64 [R1+0x6c8], R28 ;  /* 0x0006c81c01007387 */ /* 0x000fe80000100a00 */
[----:B------:R-:W-:Y:S01]  /*7780*/  STL.64 [R1+0x6e0], R14 ;  /* 0x0006e00e01007387 */ /* 0x000fe20000100a00 */
[----:B-1----:R-:W-:-:S04]  /*7790*/  LOP3.LUT R204, R204, 0xc0, RZ, 0xc0, !PT ;  /* 0x000000c0cccc7812 */ /* 0x002fc800078ec0ff */
[----:B------:R-:W-:Y:S01]  /*77a0*/  SHF.R.U32.HI R0, RZ, 0x2, R204 ;  /* 0x00000002ff007819 */ /* 0x000fe200000116cc */
[----:B------:R-:W-:Y:S03]  /*77b0*/  STL.64 [R1+0x6d8], R26 ;  /* 0x0006d81a01007387 */ /* 0x000fe60000100a00 */
[CC--:B------:R-:W-:Y:S01]  /*77c0*/  LOP3.LUT R204, R205.reuse, R0.reuse, RZ, 0x3c, !PT ;  /* 0x00000000cdcc7212 */ /* 0x0c0fe200078e3cff */
[----:B------:R-:W-:Y:S01]  /*77d0*/  STL.64 [R1+0x838], R12 ;  /* 0x0008380c01007387 */ /* 0x000fe20000100a00 */
[----:B------:R-:W-:-:S04]  /*77e0*/  LOP3.LUT R205, R205, R0, RZ, 0x3c, !PT ;  /* 0x00000000cdcd7212 */ /* 0x000fc800078e3cff */
[----:B------:R-:W-:Y:S01]  /*77f0*/  LOP3.LUT R205, R205, 0x40, RZ, 0x3c, !PT ;  /* 0x00000040cdcd7812 */ /* 0x000fe200078e3cff */
[----:B--2---:R-:W-:-:S04]  /*7800*/  IMAD.WIDE R50, R252, 0x4, R50 ;  /* 0x00000004fc327825 */ /* 0x004fc800078e0232 */
[C---:B---3--:R-:W-:Y:S01]  /*7810*/  IMAD.WIDE R132, R252.reuse, 0x4, R132 ;  /* 0x00000004fc847825 */ /* 0x048fe200078e0284 */
[----:B------:R1:W-:Y:S04]  /*7820*/  STL.64 [R1+0x8], R50 ;  /* 0x0000083201007387 */ /* 0x0003e80000100a00 */
[----:B------:R2:W-:Y:S01]  /*7830*/  STL.64 [R1], R132 ;  /* 0x0000008401007387 */ /* 0x0005e20000100a00 */
[----:B----4-:R-:W-:-:S04]  /*7840*/  IMAD.WIDE R250, R252, 0x4, R250 ;  /* 0x00000004fcfa7825 */ /* 0x010fc800078e02fa */
[----:B------:R-:W-:-:S04]  /*7850*/  IMAD.WIDE R248, R252, 0x4, R248 ;  /* 0x00000004fcf87825 */ /* 0x000fc800078e02f8 */
[----:B------:R-:W-:-:S04]  /*7860*/  IMAD.WIDE R246, R252, 0x4, R246 ;  /* 0x00000004fcf67825 */ /* 0x000fc800078e02f6 */
[----:B------:R-:W-:-:S04]  /*7870*/  IMAD.WIDE R244, R252, 0x4, R244 ;  /* 0x00000004fcf47825 */ /* 0x000fc800078e02f4 */
[----:B------:R-:W-:-:S04]  /*7880*/  IMAD.WIDE R16, R252, 0x4, R16 ;  /* 0x00000004fc107825 */ /* 0x000fc800078e0210 */
[C---:B------:R-:W-:Y:S01]  /*7890*/  IMAD.WIDE R18, R252.reuse, 0x4, R18 ;  /* 0x00000004fc127825 */ /* 0x040fe200078e0212 */
[----:B------:R3:W-:Y:S04]  /*78a0*/  LDGSTS.E [R25+0x37800], [R16.64], !P5 ;  /* 0x3780000010197fae */ /* 0x0007e8000e921844 */
[----:B------:R3:W-:Y:S01]  /*78b0*/  LDGSTS.E [R25+0x37c00], [R18.64], !P5 ;  /* 0x37c0000012197fae */ /* 0x0007e2000e921844 */
[----:B------:R-:W-:-:S04]  /*78c0*/  IMAD.WIDE R20, R252, 0x4, R20 ;  /* 0x00000004fc147825 */ /* 0x000fc800078e0214 */
[----:B------:R-:W-:Y:S01]  /*78d0*/  IMAD.WIDE R22, R252, 0x4, R22 ;  /* 0x00000004fc167825 */ /* 0x000fe200078e0216 */
[----:B------:R3:W-:Y:S04]  /*78e0*/  LDGSTS.E [R25+0x39800], [R20.64], !P4 ;  /* 0x3980000014197fae */ /* 0x0007e8000e121844 */
[----:B------:R3:W-:Y:S04]  /*78f0*/  LDGSTS.E [R25+0x39c00], [R22.64], !P4 ;  /* 0x39c0000016197fae */ /* 0x0007e8000e121844 */
[----:B------:R3:W-:Y:S04]  /*7900*/  LDGSTS.E [R25+0x3b800], [R244.64], !P6 ;  /* 0x3b800000f4197fae */ /* 0x0007e8000f121844 */
[----:B------:R3:W-:Y:S04]  /*7910*/  LDGSTS.E [R25+0x3bc00], [R246.64], !P6 ;  /* 0x3bc00000f6197fae */ /* 0x0007e8000f121844 */
[----:B------:R3:W-:Y:S04]  /*7920*/  LDGSTS.E [R25+0x3d800], [R248.64], !P0 ;  /* 0x3d800000f8197fae */ /* 0x0007e8000c121844 */
[----:B------:R3:W-:Y:S04]  /*7930*/  LDGSTS.E [R25+0x3dc00], [R250.64], !P0 ;  /* 0x3dc00000fa197fae */ /* 0x0007e8000c121844 */
[----:B------:R1:W-:Y:S04]  /*7940*/  LDGSTS.E [R25+0x3f800], [R50.64], !P2 ;  /* 0x3f80000032197fae */ /* 0x0003e8000d121844 */
[----:B------:R2:W-:Y:S04]  /*7950*/  LDGSTS.E [R25+0x3fc00], [R132.64], !P2 ;  /* 0x3fc0000084197fae */ /* 0x0005e8000d121844 */
[----:B------:R-:W0:Y:S04]  /*7960*/  LDGDEPBAR ;  /* 0x00000000000079af */ /* 0x000e280000000000 */
[----:B-1----:R1:W5:Y:S04]  /*7970*/  LDL.LU.64 R50, [R1+0x8e0] ;  /* 0x0008e00001327983 */ /* 0x0023680000300a00 */
[----:B------:R4:W-:Y:S04]  /*7980*/  LDGSTS.E [R204+0x48000], [R214.64], P1 ;  /* 0x48000000d6cc7fae */ /* 0x0009e80008921844 */
[----:B--2---:R1:W5:Y:S04]  /*7990*/  LDL.LU.64 R132, [R1+0x8d8] ;  /* 0x0008d80001847983 */ /* 0x0043680000300a00 */
[----:B------:R2:W-:Y:S04]  /*79a0*/  LDGSTS.E [R204+0x48800], [R208.64], P1 ;  /* 0x48800000d0cc7fae */ /* 0x0005e80008921844 */
[----:B----4-:R1:W5:Y:S04]  /*79b0*/  LDL.LU.64 R214, [R1+0x8d0] ;  /* 0x0008d00001d67983 */ /* 0x0103680000300a00 */
        /* <DEDUP_REMOVED lines=29> */
[----:B------:R2:W-:Y:S04]  /*7b90*/  LDGSTS.E [R205+0x48c00], [R234.64], P1 ;  /* 0x48c00000eacd7fae */ /* 0x0005e80008921844 */
[----:B------:R2:W-:Y:S04]  /*7ba0*/  LDGSTS.E [R205+0x49400], [R232.64], P1 ;  /* 0x49400000e8cd7fae */ /* 0x0005e80008921844 */
[----:B----4-:R1:W5:Y:S04]  /*7bb0*/  LDL.LU.64 R140, [R1+0x858] ;  /* 0x00085800018c7983 */ /* 0x0103680000300a00 */
[----:B------:R2:W-:Y:S04]  /*7bc0*/  LDGSTS.E [R205+0x49c00], [R230.64], P1 ;  /* 0x49c00000e6cd7fae */ /* 0x0005e80008921844 */
        /* <DEDUP_REMOVED lines=11> */
[----:B------:R2:W-:Y:S01]  /*7c80*/  LDGSTS.E [R205+0x4fc00], [R12.64], P1 ;  /* 0x4fc000000ccd7fae */ /* 0x0005e20008921844 */
[----:B------:R-:W-:-:S03]  /*7c90*/  CS2R R32, SRZ ;  /* 0x0000000000207805 */ /* 0x000fc6000001ff00 */
[----:B------:R-:W0:Y:S01]  /*7ca0*/  LDGDEPBAR ;  /* 0x00000000000079af */ /* 0x000e220000000000 */
[----:B------:R-:W-:Y:S01]  /*7cb0*/  CS2R R34, SRZ ;  /* 0x0000000000227805 */ /* 0x000fe2000001ff00 */
        /* <DEDUP_REMOVED lines=66> */
[----:B--2---:R-:W-:Y:S01]  /*80e0*/  CS2R R204, SRZ ;  /* 0x0000000000cc7805 */ /* 0x004fe2000001ff00 */
        /* <DEDUP_REMOVED lines=11> */
[----:B---3--:R-:W-:Y:S01]  /*81a0*/  CS2R R24, SRZ ;  /* 0x0000000000187805 */ /* 0x008fe2000001ff00 */
[----:B------:R-:W-:Y:S01]  /*81b0*/  CS2R R26, SRZ ;  /* 0x00000000001a7805 */ /* 0x000fe2000001ff00 */
[----:B------:R-:W-:Y:S01]  /*81c0*/  CS2R R28, SRZ ;  /* 0x00000000001c7805 */ /* 0x000fe2000001ff00 */
[----:B------:R-:W-:Y:S01]  /*81d0*/  CS2R R30, SRZ ;  /* 0x00000000001e7805 */ /* 0x000fe2000001ff00 */
[----:B------:R-:W-:Y:S01]  /*81e0*/  CS2R R12, SRZ ;  /* 0x00000000000c7805 */ /* 0x000fe2000001ff00 */
[----:B------:R-:W-:Y:S01]  /*81f0*/  CS2R R14, SRZ ;  /* 0x00000000000e7805 */ /* 0x000fe2000001ff00 */
[----:B------:R-:W-:Y:S05]  /*8200*/  @!P3 BRA `(.L_x_0) ;  /* 0x00014ac00000b947 */ /* 0x000fea0003800000 */
[----:B-1----:R-:W2:Y:S04]  /*8210*/  LDL.LU.64 R200, [R1+0x188] ;  /* 0x0001880001c87983 */ /* 0x002ea80000300a00 */
[----:B------:R-:W3:Y:S04]  /*8220*/  LDL.LU.64 R232, [R1+0x290] ;  /* 0x0002900001e87983 */ /* 0x000ee80000300a00 */
[----:B------:R-:W4:Y:S04]  /*8230*/  LDL.LU.64 R224, [R1+0x2f8] ;  /* 0x0002f80001e07983 */ /* 0x000f280000300a00 */
[----:B------:R-:W2:Y:S04]  /*8240*/  LDL.LU.64 R202, [R1+0x1e8] ;  /* 0x0001e80001ca7983 */ /* 0x000ea80000300a00 */
        /* <DEDUP_REMOVED lines=16> */
[----:B------:R-:W3:Y:S01]  /*8350*/  LDL.LU.64 R146, [R1+0x398] ;  /* 0x0003980001927983 */ /* 0x000ee20000300a00 */
[----:B--2---:R-:W-:-:S03]  /*8360*/  MOV R0, R107 ;  /* 0x0000006b00007202 */ /* 0x004fc60000000f00 */
[----:B------:R-:W-:Y:S04]  /*8370*/  STL [R1+0x818], R106 ;  /* 0x0008186a01007387 */ /* 0x000fe80000100800 */
[----:B---3--:R-:W-:Y:S04]  /*8380*/  STL [R1+0x820], R146 ;  /* 0x0008209201007387 */ /* 0x008fe80000100800 */
[----:B------:R1:W-:Y:S04]  /*8390*/  STL [R1+0x814], R0 ;  /* 0x0008140001007387 */ /* 0x0003e80000100800 */
[----:B-----5:R-:W-:Y:S01]  /*83a0*/  STL [R1+0x824], R140 ;  /* 0x0008248c01007387 */ /* 0x020fe20000100800 */
[----:B-1----:R-:W-:-:S05]  /*83b0*/  IMAD.MOV.U32 R0, RZ, RZ, R147 ;  /* 0x000000ffff007224 */ /* 0x002fca00078e0093 */
[----:B------:R1:W-:Y:S04]  /*83c0*/  STL [R1+0x81c], R0 ;  /* 0x00081c0001007387 */ /* 0x0003e80000100800 */
[----:B------:R-:W-:Y:S04]  /*83d0*/  STL [R1+0x80c], R141 ;  /* 0x00080c8d01007387 */ /* 0x000fe80000100800 */
[----:B------:R-:W1:Y:S04]  /*83e0*/  LDL.LU.64 R104, [R1+0x198] ;  /* 0x0001980001687983 */ /* 0x000e680000300a00 */
[----:B------:R-:W2:Y:S04]  /*83f0*/  LDL.LU.64 R146, [R1+0x1b8] ;  /* 0x0001b80001927983 */ /* 0x000ea80000300a00 */
[----:B------:R-:W-:Y:S04]  /*8400*/  STL [R1+0x810], R138 ;  /* 0x0008108a01007387 */ /* 0x000fe80000100800 */
        /* <DEDUP_REMOVED lines=8> */
[----:B------:R-:W-:Y:S01]  /*8490*/  STL [R1+0x7c4], R51 ;  /* 0x0007c43301007387 */ /* 0x000fe20000100800 */
[----:B-1----:R-:W-:-:S03]  /*84a0*/  IMAD.MOV.U32 R0, RZ, RZ, R105 ;  /* 0x000000ffff007224 */ /* 0x002fc600078e0069 */
[----:B------:R-:W-:Y:S04]  /*84b0*/  STL [R1+0x7cc], R104 ;  /* 0x0007cc6801007387 */ /* 0x000fe80000100800 */
[----:B------:R-:W3:Y:S04]  /*84c0*/  LDL.LU.64 R106, [R1+0x1d8] ;  /* 0x0001d800016a7983 */ /* 0x000ee80000300a00 */
[----:B------:R1:W-:Y:S04]  /*84d0*/  STL [R1+0x7c8], R0 ;  /* 0x0007c80001007387 */ /* 0x0003e80000100800 */
[----:B--2---:R2:W-:Y:S01]  /*84e0*/  STL [R1+0x7d4], R146 ;  /* 0x0007d49201007387 */ /* 0x0045e20000100800 */
[----:B-1----:R-:W-:-:S05]  /*84f0*/  IMAD.MOV.U32 R0, RZ, RZ, R147 ;  /* 0x000000ffff007224 */ /* 0x002fca00078e0093 */
[----:B------:R3:W-:Y:S04]  /*8500*/  STL [R1+0x7d0], R0 ;  /* 0x0007d00001007387 */ /* 0x0007e80000100800 */
[----:B------:R-:W-:Y:S04]  /*8510*/  STL [R1+0x7dc], R182 ;  /* 0x0007dcb601007387 */ /* 0x000fe80000100800 */
[----:B------:R-:W-:Y:S04]  /*8520*/  STL [R1+0x7d8], R183 ;  /* 0x0007d8b701007387 */ /* 0x000fe80000100800 */
[----:B------:R-:W-:Y:S04]  /*8530*/  STL [R1+0x7e4], R196 ;  /* 0x0007e4c401007387 */ /* 0x000fe80000100800 */
[----:B--2---:R-:W2:Y:S04]  /*8540*/  LDL.LU.64 R146, [R1+0x228] ;  /* 0x0002280001927983 */ /* 0x004ea80000300a00 */
        /* <DEDUP_REMOVED lines=9> */
[----:B---3--:R-:W-:-:S03]  /*85e0*/  IMAD.MOV.U32 R0, RZ, RZ, R107 ;  /* 0x000000ffff007224 */ /* 0x008fc600078e006b */
[----:B------:R1:W-:Y:S04]  /*85f0*/  STL [R1+0x78c], R106 ;  /* 0x00078c6a01007387 */ /* 0x0003e80000100800 */
[----:B--2---:R-:W-:Y:S04]  /*8600*/  STL [R1+0x794], R146 ;  /* 0x0007949201007387 */ /* 0x004fe80000100800 */
[----:B------:R2:W-:Y:S04]  /*8610*/  STL [R1+0x788], R0 ;  /* 0x0007880001007387 */ /* 0x0005e80000100800 */
[----:B-1----:R-:W3:Y:S04]  /*8620*/  LDL.LU.64 R106, [R1+0x298] ;  /* 0x00029800016a7983 */ /* 0x002ee80000300a00 */
[----:B------:R-:W-:Y:S01]  /*8630*/  STL [R1+0x79c], R210 ;  /* 0x00079cd201007387 */ /* 0x000fe20000100800 */
[----:B--2---:R-:W-:-:S05]  /*8640*/  MOV R0, R147 ;  /* 0x0000009300007202 */ /* 0x004fca0000000f00 */
[----:B------:R1:W-:Y:S04]  /*8650*/  STL [R1+0x790], R0 ;  /* 0x0007900001007387 */ /* 0x0003e80000100800 */
[----:B------:R-:W2:Y:S04]  /*8660*/  LDL.LU.64 R146, [R1+0x1a8] ;  /* 0x0001a80001927983 */ /* 0x000ea80000300a00 */
[----:B------:R-:W1:Y:S04]  /*8670*/  LDL.LU.64 R98, [R1+0x280] ;  /* 0x0002800001627983 */ /* 0x000e680000300a00 */
[----:B------:R-:W-:Y:S04]  /*8680*/  STL [R1+0x798], R211 ;  /* 0x000798d301007387 */ /* 0x000fe80000100800 */
[----:B------:R-:W-:Y:S04]  /*8690*/  STL [R1+0x7a4], R216 ;  /* 0x0007a4d801007387 */ /* 0x000fe80000100800 */
[----:B------:R-:W-:Y:S04]  /*86a0*/  STL [R1+0x7a0], R217 ;  /* 0x0007a0d901007387 */ /* 0x000fe80000100800 */
[----:B------:R-:W-:Y:S04]  /*86b0*/  STL [R1+0x7a8], R40 ;  /* 0x0007a82801007387 */ /* 0x000fe80000100800 */
[----:B------:R-:W-:Y:S04]  /*86c0*/  STL [R1+0x77c], R41 ;  /* 0x00077c2901007387 */ /* 0x000fe80000100800 */
[----:B------:R-:W2:Y:S04]  /*86d0*/  LDL.LU.64 R100, [R1+0x2a0] ;  /* 0x0002a00001647983 */ /* 0x000ea80000300a00 */
[----:B------:R-:W-:Y:S04]  /*86e0*/  STL [R1+0x780], R38 ;  /* 0x0007802601007387 */ /* 0x000fe80000100800 */
[----:B------:R-:W3:Y:S04]  /*86f0*/  LDL.LU.64 R102, [R1+0x190] ;  /* 0x0001900001667983 */ /* 0x000ee80000300a00 */
[----:B------:R-:W-:Y:S04]  /*8700*/  STL [R1+0x774], R39 ;  /* 0x0007742701007387 */ /* 0x000fe80000100800 */
[----:B------:R-:W4:Y:S04]  /*8710*/  LDL.LU.64 R104, [R1+0x1b0] ;  /* 0x0001b00001687983 */ /* 0x000f280000300a00 */
[----:B------:R-:W-:Y:S04]  /*8720*/  STL [R1+0x778], R36 ;  /* 0x0007782401007387 */ /* 0x000fe80000100800 */
[----:B------:R-:W-:Y:S04]  /*8730*/  STL [R1+0x76c], R37 ;  /* 0x00076c2501007387 */ /* 0x000fe80000100800 */
[----:B------:R-:W-:Y:S04]  /*8740*/  STL [R1+0x770], R10 ;  /* 0x0007700a01007387 */ /* 0x000fe80000100800 */
[----:B------:R-:W-:Y:S01]  /*8750*/  STL [R1+0x734], R11 ;  /* 0x0007340b01007387 */ /* 0x000fe20000100800 */
[----:B-1----:R-:W-:-:S03]  /*8760*/  IMAD.MOV.U32 R0, RZ, RZ, R99 ;  /* 0x000000ffff007224 */ /* 0x002fc600078e0063 */
[----:B------:R-:W-:Y:S04]  /*8770*/  STL [R1+0x73c], R98 ;  /* 0x00073c6201007387 */ /* 0x000fe80000100800 */
[----:B--2---:R-:W-:Y:S04]  /*8780*/  STL [R1+0x744], R100 ;  /* 0x0007446401007387 */ /* 0x004fe80000100800 */
[----:B------:R1:W-:Y:S04]  /*8790*/  STL [R1+0x738], R0 ;  /* 0x0007380001007387 */ /* 0x0003e80000100800 */
[----:B---3--:R-:W-:Y:S01]  /*87a0*/  STL [R1+0x74c], R102 ;  /* 0x00074c6601007387 */ /* 0x008fe20000100800 */
[----:B-1----:R-:W-:-:S05]  /*87b0*/  IMAD.MOV.U32 R0, RZ, RZ, R101 ;  /* 0x000000ffff007224 */ /* 0x002fca00078e0065 */
[----:B------:R1:W-:Y:S04]  /*87c0*/  STL [R1+0x740], R0 ;  /* 0x0007400001007387 */ /* 0x0003e80000100800 */
[----:B------:R-:W2:Y:S01]  /*87d0*/  LDL.LU.64 R98, [R1+0x2c0] ;  /* 0x0002c00001627983 */ /* 0x000ea20000300a00 */
[----:B-1----:R-:W-:-:S05]  /*87e0*/  IMAD.MOV.U32 R0, RZ, RZ, R103 ;  /* 0x000000ffff007224 */ /* 0x002fca00078e0067 */
[----:B------:R1:W-:Y:S04]  /*87f0*/  STL [R1+0x748], R0 ;  /* 0x0007480001007387 */ /* 0x0003e80000100800 */
[----:B----4-:R3:W-:Y:S01]  /*8800*/  STL [R1+0x754], R104 ;  /* 0x0007546801007387 */ /* 0x0107e20000100800 */
[----:B-1----:R-:W-:-:S05]  /*8810*/  IMAD.MOV.U32 R0, RZ, RZ, R105 ;  /* 0x000000ffff007224 */ /* 0x002fca00078e0069 */
[----:B------:R2:W-:Y:S04]  /*8820*/  STL [R1+0x750], R0 ;  /* 0x0007500001007387 */ /* 0x0005e80000100800 */
[----:B------:R-:W-:Y:S04]  /*8830*/  STL [R1+0x75c], R180 ;  /* 0x00075cb401007387 */ /* 0x000fe80000100800 */
[----:B------:R-:W-:Y:S04]  /*8840*/  STL [R1+0x758], R181 ;  /* 0x000758b501007387 */ /* 0x000fe80000100800 */
[----:B------:R-:W-:Y:S04]  /*8850*/  STL [R1+0x764], R194 ;  /* 0x000764c201007387 */ /* 0x000fe80000100800 */
[----:B------:R-:W4:Y:S01]  /*8860*/  LDL.LU.64 R100, [R1+0x2d8] ;  /* 0x0002d80001647983 */ /* 0x000f220000300a00 */
[----:B------:R-:W-:Y:S01]  /*8870*/  MOV R102, R106 ;  /* 0x0000006a00667202 */ /* 0x000fe20000000f00 */
[----:B------:R-:W-:-:S02]  /*8880*/  IMAD.MOV.U32 R103, RZ, RZ, R107 ;  /* 0x000000ffff677224 */ /* 0x000fc400078e006b */
[----:B------:R-:W4:Y:S01]  /*8890*/  LDL.LU.64 R106, [R1+0x1d0] ;  /* 0x0001d000016a7983 */ /* 0x000f220000300a00 */
[----:B---3--:R-:W-:Y:S02]  /*88a0*/  IMAD.MOV.U32 R104, RZ, RZ, R146 ;  /* 0x000000ffff687224 */ /* 0x008fe400078e0092 */
[----:B------:R-:W-:Y:S01]  /*88b0*/  IMAD.MOV.U32 R105, RZ, RZ, R147 ;  /* 0x000000ffff697224 */ /* 0x000fe200078e0093 */
[----:B------:R-:W-:Y:S04]  /*88c0*/  STL [R1+0x760], R195 ;  /* 0x000760c301007387 */ /* 0x000fe80000100800 */
[----:B------:R-:W3:Y:S04]  /*88d0*/  LDL.LU.64 R146, [R1+0x220] ;  /* 0x0002200001927983 */ /* 0x000ee80000300a00 */
[----:B------:R-:W-:Y:S04]  /*88e0*/  STL [R1+0x768], R8 ;  /* 0x0007680801007387 */ /* 0x000fe80000100800 */
[----:B------:R-:W-:Y:S04]  /*88f0*/  STL [R1+0x72c], R9 ;  /* 0x00072c0901007387 */ /* 0x000fe80000100800 */
[----:B------:R-:W-:Y:S04]  /*8900*/  STL [R1+0x730], R6 ;  /* 0x0007300601007387 */ /* 0x000fe80000100800 */
[----:B------:R-:W-:Y:S01]  /*8910*/  STL [R1+0x6f4], R7 ;  /* 0x0006f40701007387 */ /* 0x000fe20000100800 */
[----:B--2---:R-:W-:-:S03]  /*8920*/  IMAD.MOV.U32 R0, RZ, RZ, R99 ;  /* 0x000000ffff007224 */ /* 0x004fc600078e0063 */
[----:B------:R-:W-:Y:S04]  /*8930*/  STL [R1+0x6fc], R98 ;  /* 0x0006fc6201007387 */ /* 0x000fe80000100800 */
[----:B----4-:R1:W-:Y:S04]  /*8940*/  STL [R1+0x704], R100 ;  /* 0x0007046401007387 */ /* 0x0103e80000100800 */
[----:B------:R2:W-:Y:S01]  /*8950*/  STL [R1+0x6f8], R0 ;  /* 0x0006f80001007387 */ /* 0x0005e20000100800 */
[----:B-1----:R-:W-:Y:S01]  /*8960*/  IMAD.MOV.U32 R100, RZ, RZ, R102 ;  /* 0x000000ffff647224 */ /* 0x002fe200078e0066 */
[----:B--2---:R-:W-:Y:S01]  /*8970*/  MOV R0, R101 ;  /* 0x0000006500007202 */ /* 0x004fe20000000f00 */
[----:B------:R-:W-:-:S02]  /*8980*/  IMAD.MOV.U32 R101, RZ, RZ, R103 ;  /* 0x000000ffff657224 */ /* 0x000fc400078e0067 */
[----:B------:R-:W-:Y:S02]  /*8990*/  IMAD.MOV.U32 R102, RZ, RZ, R104 ;  /* 0x000000ffff667224 */ /* 0x000fe400078e0068 */
[----:B------:R1:W-:Y:S01]  /*89a0*/  STL [R1+0x700], R0 ;  /* 0x0007000001007387 */ /* 0x0003e20000100800 */
[----:B------:R-:W-:-:S03]  /*89b0*/  IMAD.MOV.U32 R103, RZ, RZ, R105 ;  /* 0x000000ffff677224 */ /* 0x000fc600078e0069 */
[----:B------:R2:W-:Y:S04]  /*89c0*/  STL [R1+0x70c], R106 ;  /* 0x00070c6a01007387 */ /* 0x0005e80000100800 */
[----:B------:R-:W4:Y:S01]  /*89d0*/  LDL.LU.64 R104, [R1+0x300] ;  /* 0x0003000001687983 */ /* 0x000f220000300a00 */
[----:B-1----:R-:W-:-:S05]  /*89e0*/  MOV R0, R107 ;  /* 0x0000006b00007202 */ /* 0x002fca0000000f00 */
[----:B------:R1:W-:Y:S01]  /*89f0*/  STL [R1+0x708], R0 ;  /* 0x0007080001007387 */ /* 0x0003e20000100800 */
[----:B--2---:R-:W-:Y:S02]  /*8a00*/  IMAD.MOV.U32 R106, RZ, RZ, R200 ;  /* 0x000000ffff6a7224 */ /* 0x004fe400078e00c8 */
[----:B------:R-:W-:Y:S01]  /*8a10*/  IMAD.MOV.U32 R107, RZ, RZ, R201 ;  /* 0x000000ffff6b7224 */ /* 0x000fe200078e00c9 */
[----:B---3--:R2:W-:Y:S01]  /*8a20*/  STL [R1+0x714], R146 ;  /* 0x0007149201007387 */ /* 0x0085e20000100800 */
[----:B------:R-:W-:Y:S01]  /*8a30*/  IMAD.MOV.U32 R200, RZ, RZ, R202 ;  /* 0x000000ffffc87224 */ /* 0x000fe200078e00ca */
[----:B------:R-:W-:Y:S01]  /*8a40*/  MOV R202, R204 ;  /* 0x000000cc00ca7202 */ /* 0x000fe20000000f00 */
[----:B------:R-:W-:Y:S02]  /*8a50*/  IMAD.MOV.U32 R201, RZ, RZ, R203 ;  /* 0x000000ffffc97224 */ /* 0x000fe400078e00cb */
[----:B------:R-:W-:Y:S02]  /*8a60*/  IMAD.MOV.U32 R203, RZ, RZ, R205 ;  /* 0x000000ffffcb7224 */ /* 0x000fe400078e00cd */
[----:B-1----:R-:W-:-:S02]  /*8a70*/  IMAD.MOV.U32 R0, RZ, RZ, R147 ;  /* 0x000000ffff007224 */ /* 0x002fc400078e0093 */
[----:B------:R-:W-:Y:S02]  /*8a80*/  IMAD.MOV.U32 R204, RZ, RZ, R144 ;  /* 0x000000ffffcc7224 */ /* 0x000fe400078e0090 */
[----:B------:R-:W-:Y:S01]  /*8a90*/  IMAD.MOV.U32 R205, RZ, RZ, R145 ;  /* 0x000000ffffcd7224 */ /* 0x000fe200078e0091 */
[----:B------:R4:W-:Y:S01]  /*8aa0*/  STL [R1+0x710], R0 ;  /* 0x0007100001007387 */ /* 0x0009e20000100800 */
[----:B--2---:R-:W-:Y:S01]  /*8ab0*/  MOV R146, R220 ;  /* 0x000000dc00927202 */ /* 0x004fe20000000f00 */
[----:B------:R-:W-:Y:S02]  /*8ac0*/  IMAD.MOV.U32 R147, RZ, RZ, R221 ;  /* 0x000000ffff937224 */ /* 0x000fe400078e00dd */
[----:B------:R-:W-:Y:S01]  /*8ad0*/  STL [R1+0x71c], R208 ;  /* 0x00071cd001007387 */ /* 0x000fe20000100800 */
[----:B------:R-:W-:Y:S02]  /*8ae0*/  IMAD.MOV.U32 R220, RZ, RZ, R222 ;  /* 0x000000ffffdc7224 */ /* 0x000fe400078e00de */
[----:B------:R-:W-:Y:S01]  /*8af0*/  IMAD.MOV.U32 R221, RZ, RZ, R223 ;  /* 0x000000ffffdd7224 */ /* 0x000fe200078e00df */
[----:B------:R-:W-:Y:S01]  /*8b00*/  STL [R1+0x718], R209 ;  /* 0x000718d101007387 */ /* 0x000fe20000100800 */
[----:B------:R-:W-:Y:S01]  /*8b10*/  IMAD.MOV.U32 R222, RZ, RZ, R226 ;  /* 0x000000ffffde7224 */ /* 0x000fe200078e00e2 */
[----:B------:R-:W-:Y:S01]  /*8b20*/  MOV R223, R227 ;  /* 0x000000e300df7202 */ /* 0x000fe20000000f00 */
[----:B------:R-:W-:Y:S01]  /*8b30*/  IMAD.MOV.U32 R226, RZ, RZ, R228 ;  /* 0x000000ffffe27224 */ /* 0x000fe200078e00e4 */
[----:B------:R-:W2:Y:S01]  /*8b40*/  LDL.LU.64 R144, [R1+0x338] ;  /* 0x0003380001907983 */ /* 0x000ea20000300a00 */
[----:B------:R-:W-:-:S02]  /*8b50*/  IMAD.MOV.U32 R227, RZ, RZ, R229 ;  /* 0x000000ffffe37224 */ /* 0x000fc400078e00e5 */
[----:B------:R-:W-:Y:S01]  /*8b60*/  IMAD.MOV.U32 R228, RZ, RZ, R230 ;  /* 0x000000ffffe47224 */ /* 0x000fe200078e00e6 */
[----:B------:R-:W-:Y:S01]  /*8b70*/  MOV R230, R234 ;  /* 0x000000ea00e67202 */ /* 0x000fe20000000f00 */
[----:B------:R-:W-:Y:S01]  /*8b80*/  IMAD.MOV.U32 R229, RZ, RZ, R231 ;  /* 0x000000ffffe57224 */ /* 0x000fe200078e00e7 */
[----:B------:R-:W-:Y:S01]  /*8b90*/  STL [R1+0x724], R214 ;  /* 0x000724d601007387 */ /* 0x000fe20000100800 */
[----:B------:R-:W-:-:S03]  /*8ba0*/  IMAD.MOV.U32 R231, RZ, RZ, R235 ;  /* 0x000000ffffe77224 */ /* 0x000fc600078e00eb */
[----:B------:R-:W3:Y:S04]  /*8bb0*/  LDL.LU.64 R234, [R1+0x278] ;  /* 0x0002780001ea7983 */ /* 0x000ee80000300a00 */
[----:B------:R-:W-:Y:S04]  /*8bc0*/  STL [R1+0x720], R215 ;  /* 0x000720d701007387 */ /* 0x000fe80000100800 */
[----:B------:R-:W-:Y:S04]  /*8bd0*/  STL [R1+0x728], R4 ;  /* 0x0007280401007387 */ /* 0x000fe80000100800 */
[----:B------:R-:W-:Y:S04]  /*8be0*/  STL [R1+0x6ec], R5 ;  /* 0x0006ec0501007387 */ /* 0x000fe80000100800 */
[----:B------:R-:W-:Y:S04]  /*8bf0*/  STL [R1+0x6f0], R2 ;  /* 0x0006f00201007387 */ /* 0x000fe80000100800 */
[----:B------:R-:W-:Y:S01]  /*8c00*/  STL [R1+0x328], R3 ;  /* 0x0003280301007387 */ /* 0x000fe20000100800 */
[----:B------:R-:W-:-:S02]  /*8c10*/  IMAD.MOV.U32 R98, RZ, RZ, R100 ;  /* 0x000000ffff627224 */ /* 0x000fc400078e0064 */
[----:B------:R-:W-:Y:S01]  /*8c20*/  IMAD.MOV.U32 R99, RZ, RZ, R101 ;  /* 0x000000ffff637224 */ /* 0x000fe200078e0065 */
[----:B------:R-:W-:Y:S01]  /*8c30*/  MOV R101, R103 ;  /* 0x0000006700657202 */ /* 0x000fe20000000f00 */
[----:B------:R-:W-:Y:S02]  /*8c40*/  IMAD.MOV.U32 R100, RZ, RZ, R102 ;  /* 0x000000ffff647224 */ /* 0x000fe400078e0066 */
[----:B----4-:R-:W-:Y:S01]  /*8c50*/  IMAD.MOV.U32 R0, RZ, RZ, R105 ;  /* 0x000000ffff007224 */ /* 0x010fe200078e0069 */
[----:B------:R-:W-:Y:S04]  /*8c60*/  STL [R1+0x330], R104 ;  /* 0x0003306801007387 */ /* 0x000fe80000100800 */
[----:B------:R2:W-:Y:S02]  /*8c70*/  STL [R1+0x32c], R0 ;  /* 0x00032c0001007387 */ /* 0x0005e40000100800 */
[----:B--2---:R-:W-:-:S02]  /*8c80*/  IMAD.MOV.U32 R0, RZ, RZ, R145 ;  /* 0x000000ffff007224 */ /* 0x004fc400078e0091 */
[----:B------:R-:W-:Y:S04]  /*8c90*/  STL [R1+0x338], R144 ;  /* 0x0003389001007387 */ /* 0x000fe80000100800 */
[----:B---3--:R-:W-:Y:S04]  /*8ca0*/  STL [R1+0x340], R234 ;  /* 0x000340ea01007387 */ /* 0x008fe80000100800 */
[----:B------:R1:W-:Y:S02]  /*8cb0*/  STL [R1+0x334], R0 ;  /* 0x0003340001007387 */ /* 0x0003e40000100800 */
[----:B-1----:R-:W-:-:S02]  /*8cc0*/  IMAD.MOV.U32 R0, RZ, RZ, R235 ;  /* 0x000000ffff007224 */ /* 0x002fc400078e00eb */
[----:B------:R-:W2:Y:S04]  /*8cd0*/  LDL.LU.64 R234, [R1+0x2b8] ;  /* 0x0002b80001ea7983 */ /* 0x000ea80000300a00 */
[----:B------:R1:W-:Y:S04]  /*8ce0*/  STL [R1+0x33c], R0 ;  /* 0x00033c0001007387 */ /* 0x0003e80000100800 */
[----:B------:R-:W3:Y:S04]  /*8cf0*/  LDL.LU.64 R102, [R1+0x1c8] ;  /* 0x0001c80001667983 */ /* 0x000ee80000300a00 */
[----:B------:R-:W4:Y:S01]  /*8d00*/  LDL.LU.64 R104, [R1+0x370] ;  /* 0x0003700001687983 */ /* 0x000f220000300a00 */
[----:B-1----:R-:W-:-:S03]  /*8d10*/  IMAD.MOV.U32 R0, RZ, RZ, R99 ;  /* 0x000000ffff007224 */ /* 0x002fc600078e0063 */
[----:B------:R-:W2:Y:S04]  /*8d20*/  LDL.LU.64 R144, [R1+0x378] ;  /* 0x0003780001907983 */ /* 0x000ea80000300a00 */
[----:B------:R-:W-:Y:S04]  /*8d30*/  STL [R1+0x348], R98 ;  /* 0x0003486201007387 */ /* 0x000fe80000100800 */
[----:B------:R1:W-:Y:S04]  /*8d40*/  STL [R1+0x344], R0 ;  /* 0x0003440001007387 */ /* 0x0003e80000100800 */
[----:B------:R1:W-:Y:S02]  /*8d50*/  STL [R1+0x350], R106 ;  /* 0x0003506a01007387 */ /* 0x0003e40000100800 */
[----:B-1----:R-:W-:-:S05]  /*8d60*/  MOV R0, R107 ;  /* 0x0000006b00007202 */ /* 0x002fca0000000f00 */
[----:B------:R1:W-:Y:S04]  /*8d70*/  STL [R1+0x34c], R0 ;  /* 0x00034c0001007387 */ /* 0x0003e80000100800 */
[----:B------:R1:W-:Y:S04]  /*8d80*/  STL [R1+0x358], R100 ;  /* 0x0003586401007387 */ /* 0x0003e80000100800 */
[----:B------:R-:W2:Y:S01]  /*8d90*/  LDL.LU.64 R106, [R1+0x2d0] ;  /* 0x0002d000016a7983 */ /* 0x000ea20000300a00 */
[----:B-1----:R-:W-:-:S03]  /*8da0*/  IMAD.MOV.U32 R0, RZ, RZ, R101 ;  /* 0x000000ffff007224 */ /* 0x002fc600078e0065 */
[----:B------:R-:W-:Y:S04]  /*8db0*/  STL [R1+0x360], R142 ;  /* 0x0003608e01007387 */ /* 0x000fe80000100800 */
[----:B------:R4:W-:Y:S04]  /*8dc0*/  STL [R1+0x354], R0 ;  /* 0x0003540001007387 */ /* 0x0009e80000100800 */
[----:B------:R-:W-:Y:S04]  /*8dd0*/  STL [R1+0x35c], R143 ;  /* 0x00035c8f01007387 */ /* 0x000fe80000100800 */
[----:B------:R-:W-:Y:S04]  /*8de0*/  STL [R1+0x368], R192 ;  /* 0x000368c001007387 */ /* 0x000fe80000100800 */
[----:B------:R-:W-:Y:S01]  /*8df0*/  STL [R1+0x364], R193 ;  /* 0x000364c101007387 */ /* 0x000fe20000100800 */
[----:B------:R-:W-:Y:S01]  /*8e00*/  IMAD.MOV.U32 R100, RZ, RZ, R204 ;  /* 0x000000ffff647224 */ /* 0x000fe200078e00cc */
[----:B------:R-:W-:Y:S01]  /*8e10*/  MOV R101, R205 ;  /* 0x000000cd00657202 */ /* 0x000fe20000000f00 */
[----:B------:R-:W-:Y:S01]  /*8e20*/  IMAD.MOV.U32 R204, RZ, RZ, R220 ;  /* 0x000000ffffcc7224 */ /* 0x000fe200078e00dc */
[----:B------:R-:W-:Y:S01]  /*8e30*/  MOV R205, R221 ;  /* 0x000000dd00cd7202 */ /* 0x000fe20000000f00 */
[----:B------:R-:W-:Y:S01]  /*8e40*/  IMAD.MOV.U32 R221, RZ, RZ, R229 ;  /* 0x000000ffffdd7224 */ /* 0x000fe200078e00e5 */
[----:B------:R-:W-:Y:S01]  /*8e50*/  MOV R220, R228 ;  /* 0x000000e400dc7202 */ /* 0x000fe20000000f00 */
[----:B------:R-:W-:-:S02]  /*8e60*/  IMAD.MOV.U32 R228, RZ, RZ, R26 ;  /* 0x000000ffffe47224 */ /* 0x000fc400078e001a */
[----:B------:R-:W-:Y:S02]  /*8e70*/  IMAD.MOV.U32 R229, RZ, RZ, R27 ;  /* 0x000000ffffe57224 */ /* 0x000fe400078e001b */
[----:B----4-:R-:W-:Y:S01]  /*8e80*/  IMAD.MOV.U32 R0, RZ, RZ, R105 ;  /* 0x000000ffff007224 */ /* 0x010fe200078e0069 */
[----:B------:R-:W-:Y:S04]  /*8e90*/  STL [R1+0x370], R104 ;  /* 0x0003706801007387 */ /* 0x000fe80000100800 */
[----:B------:R1:W-:Y:S01]  /*8ea0*/  STL [R1+0x36c], R0 ;  /* 0x00036c0001007387 */ /* 0x0003e20000100800 */
[----:B---3--:R-:W-:-:S03]  /*8eb0*/  IMAD.MOV.U32 R98, RZ, RZ, R102 ;  /* 0x000000ffff627224 */ /* 0x008fc600078e0066 */
[----:B--2---:R-:W-:Y:S01]  /*8ec0*/  STL [R1+0x378], R144 ;  /* 0x0003789001007387 */ /* 0x004fe20000100800 */
[----:B-1----:R-:W-:Y:S01]  /*8ed0*/  IMAD.MOV.U32 R0, RZ, RZ, R145 ;  /* 0x000000ffff007224 */ /* 0x002fe200078e0091 */
[----:B------:R-:W-:Y:S01]  /*8ee0*/  MOV R102, R200 ;  /* 0x000000c800667202 */ /* 0x000fe20000000f00 */
[----:B------:R-:W-:-:S03]  /*8ef0*/  IMAD.MOV.U32 R99, RZ, RZ, R103 ;  /* 0x000000ffff637224 */ /* 0x000fc600078e0067 */
[----:B------:R1:W-:Y:S01]  /*8f00*/  STL [R1+0x374], R0 ;  /* 0x0003740001007387 */ /* 0x0003e20000100800 */
[----:B------:R-:W-:Y:S02]  /*8f10*/  IMAD.MOV.U32 R103, RZ, RZ, R201 ;  /* 0x000000ffff677224 */ /* 0x000fe400078e00c9 */
[----:B------:R-:W-:Y:S01]  /*8f20*/  IMAD.MOV.U32 R200, RZ, RZ, R202 ;  /* 0x000000ffffc87224 */ /* 0x000fe200078e00ca */
[----:B------:R-:W-:Y:S01]  /*8f30*/  STL [R1+0x380], R234 ;  /* 0x000380ea01007387 */ /* 0x000fe20000100800 */
[----:B------:R-:W-:Y:S02]  /*8f40*/  IMAD.MOV.U32 R201, RZ, RZ, R203 ;  /* 0x000000ffffc97224 */ /* 0x000fe400078e00cb */
[----:B-1----:R-:W-:Y:S02]  /*8f50*/  IMAD.MOV.U32 R0, RZ, RZ, R235 ;  /* 0x000000ffff007224 */ /* 0x002fe400078e00eb */
[----:B------:R-:W-:Y:S02]  /*8f60*/  IMAD.MOV.U32 R202, RZ, RZ, R146 ;  /* 0x000000ffffca7224 */ /* 0x000fe400078e0092 */
[----:B------:R-:W-:Y:S01]  /*8f70*/  IMAD.MOV.U32 R203, RZ, RZ, R147 ;  /* 0x000000ffffcb7224 */ /* 0x000fe200078e0093 */
[----:B------:R1:W-:Y:S01]  /*8f80*/  STL [R1+0x37c], R0 ;  /* 0x00037c0001007387 */ /* 0x0003e20000100800 */
[----:B------:R-:W-:Y:S01]  /*8f90*/  IMAD.MOV.U32 R146, RZ, RZ, R226 ;  /* 0x000000ffff927224 */ /* 0x000fe200078e00e2 */
[----:B------:R-:W-:Y:S01]  /*8fa0*/  MOV R226, R24 ;  /* 0x0000001800e27202 */ /* 0x000fe20000000f00 */
[----:B------:R-:W-:Y:S01]  /*8fb0*/  IMAD.MOV.U32 R147, RZ, RZ, R227 ;  /* 0x000000ffff937224 */ /* 0x000fe200078e00e3 */
[----:B------:R2:W-:Y:S01]  /*8fc0*/  STL [R1+0x388], R106 ;  /* 0x0003886a01007387 */ /* 0x0005e20000100800 */
[----:B------:R-:W-:-:S02]  /*8fd0*/  IMAD.MOV.U32 R144, RZ, RZ, R222 ;  /* 0x000000ffff907224 */ /* 0x000fc400078e00de */
[----:B------:R-:W-:Y:S02]  /*8fe0*/  IMAD.MOV.U32 R145, RZ, RZ, R223 ;  /* 0x000000ffff917224 */ /* 0x000fe400078e00df */
[----:B------:R-:W-:Y:S01]  /*8ff0*/  IMAD.MOV.U32 R227, RZ, RZ, R25 ;  /* 0x000000ffffe37224 */ /* 0x000fe200078e0019 */
[----:B-1----:R-:W-:Y:S01]  /*9000*/  MOV R0, R107 ;  /* 0x0000006b00007202 */ /* 0x002fe20000000f00 */
[----:B------:R-:W-:Y:S01]  /*9010*/  IMAD.MOV.U32 R222, RZ, RZ, R230 ;  /* 0x000000ffffde7224 */ /* 0x000fe200078e00e6 */
[----:B------:R-:W3:Y:S01]  /*9020*/  LDL.LU.64 R24, [R1+0x1e0] ;  /* 0x0001e00001187983 */ /* 0x000ee20000300a00 */
[----:B------:R-:W-:Y:S01]  /*9030*/  IMAD.MOV.U32 R223, RZ, RZ, R231 ;  /* 0x000000ffffdf7224 */ /* 0x000fe200078e00e7 */
[----:B------:R-:W-:Y:S01]  /*9040*/  MOV R231, R29 ;  /* 0x0000001d00e77202 */ /* 0x000fe20000000f00 */
[----:B------:R-:W-:Y:S01]  /*9050*/  IMAD.MOV.U32 R230, RZ, RZ, R28 ;  /* 0x000000ffffe67224 */ /* 0x000fe200078e001c */
[----:B------:R-:W4:Y:S01]  /*9060*/  LDL.LU.64 R26, [R1+0x498] ;  /* 0x00049800011a7983 */ /* 0x000f220000300a00 */
[----:B------:R-:W-:-:S02]  /*9070*/  IMAD.MOV.U32 R234, RZ, RZ, R30 ;  /* 0x000000ffffea7224 */ /* 0x000fc400078e001e */
[----:B------:R-:W-:Y:S01]  /*9080*/  IMAD.MOV.U32 R235, RZ, RZ, R31 ;  /* 0x000000ffffeb7224 */ /* 0x000fe200078e001f */
[----:B------:R-:W3:Y:S01]  /*9090*/  LDL.LU.64 R28, [R1+0x2a8] ;  /* 0x0002a800011c7983 */ /* 0x000ee20000300a00 */
[----:B------:R-:W-:Y:S02]  /*90a0*/  IMAD.MOV.U32 R30, RZ, RZ, R12 ;  /* 0x000000ffff1e7224 */ /* 0x000fe400078e000c */
[----:B------:R-:W-:Y:S02]  /*90b0*/  IMAD.MOV.U32 R31, RZ, RZ, R13 ;  /* 0x000000ffff1f7224 */ /* 0x000fe400078e000d */
[----:B------:R-:W3:Y:S04]  /*90c0*/  LDL.LU.64 R12, [R1+0x2e0] ;  /* 0x0002e000010c7983 */ /* 0x000ee80000300a00 */
[----:B------:R-:W3:Y:S04]  /*90d0*/  LDL.LU.64 R104, [R1+0x270] ;  /* 0x0002700001687983 */ /* 0x000ee80000300a00 */
[----:B------:R1:W-:Y:S04]  /*90e0*/  STL [R1+0x384], R0 ;  /* 0x0003840001007387 */ /* 0x0003e80000100800 */
[----:B--2---:R-:W2:Y:S01]  /*90f0*/  LDL.LU.64 R106, [R1+0x3b0] ;  /* 0x0003b000016a7983 */ /* 0x004ea20000300a00 */
[----:B-1----:R-:W-:-:S03]  /*9100*/  IMAD.MOV.U32 R0, RZ, RZ, R99 ;  /* 0x000000ffff007224 */ /* 0x002fc600078e0063 */
[----:B------:R1:W-:Y:S04]  /*9110*/  STL [R1+0x390], R98 ;  /* 0x0003906201007387 */ /* 0x0003e80000100800 */
[----:B------:R1:W-:Y:S04]  /*9120*/  STL [R1+0x38c], R0 ;  /* 0x00038c0001007387 */ /* 0x0003e80000100800 */
[----:B-1----:R-:W4:Y:S01]  /*9130*/  LDL.LU.64 R98, [R1+0x3b8] ;  /* 0x0003b80001627983 */ /* 0x002f220000300a00 */
[----:B------:R-:W-:-:S03]  /*9140*/  IMAD.MOV.U32 R0, RZ, RZ, R103 ;  /* 0x000000ffff007224 */ /* 0x000fc600078e0067 */
[----:B------:R3:W-:Y:S04]  /*9150*/  STL [R1+0x398], R102 ;  /* 0x0003986601007387 */ /* 0x0007e80000100800 */
[----:B------:R2:W-:Y:S04]  /*9160*/  STL [R1+0x394], R0 ;  /* 0x0003940001007387 */ /* 0x0005e80000100800 */
[----:B------:R-:W-:Y:S04]  /*9170*/  STL [R1+0x3a0], R198 ;  /* 0x0003a0c601007387 */ /* 0x000fe80000100800 */
[----:B------:R-:W-:Y:S04]  /*9180*/  STL [R1+0x39c], R199 ;  /* 0x00039cc701007387 */ /* 0x000fe80000100800 */
[----:B------:R-:W-:Y:S04]  /*9190*/  STL [R1+0x3a8], R212 ;  /* 0x0003a8d401007387 */ /* 0x000fe80000100800 */
[----:B------:R-:W-:Y:S01]  /*91a0*/  STL [R1+0x3a4], R213 ;  /* 0x0003a4d501007387 */ /* 0x000fe20000100800 */
[----:B---3--:R-:W-:Y:S01]  /*91b0*/  IMAD.MOV.U32 R102, RZ, RZ, R104 ;  /* 0x000000ffff667224 */ /* 0x008fe200078e0068 */
[----:B------:R-:W-:Y:S01]  /*91c0*/  MOV R104, R232 ;  /* 0x000000e800687202 */ /* 0x000fe20000000f00 */
[----:B------:R-:W-:-:S02]  /*91d0*/  IMAD.MOV.U32 R103, RZ, RZ, R105 ;  /* 0x000000ffff677224 */ /* 0x000fc400078e0069 */
[----:B------:R-:W-:Y:S02]  /*91e0*/  IMAD.MOV.U32 R105, RZ, RZ, R233 ;  /* 0x000000ffff697224 */ /* 0x000fe400078e00e9 */
[----:B--2---:R-:W-:Y:S01]  /*91f0*/  IMAD.MOV.U32 R0, RZ, RZ, R107 ;  /* 0x000000ffff007224 */ /* 0x004fe200078e006b */
[----:B------:R1:W-:Y:S04]  /*9200*/  STL [R1+0x3b0], R106 ;  /* 0x0003b06a01007387 */ /* 0x0003e80000100800 */
[----:B------:R-:W2:Y:S04]  /*9210*/  LDL.LU.64 R232, [R1+0x3f8] ;  /* 0x0003f80001e87983 */ /* 0x000ea80000300a00 */
[----:B------:R4:W-:Y:S01]  /*9220*/  STL [R1+0x3ac], R0 ;  /* 0x0003ac0001007387 */ /* 0x0009e20000100800 */
[----:B-1----:R-:W-:-:S02]  /*9230*/  IMAD.MOV.U32 R106, RZ, RZ, R206 ;  /* 0x000000ffff6a7224 */ /* 0x002fc400078e00ce */
[----:B------:R-:W-:Y:S02]  /*9240*/  IMAD.MOV.U32 R107, RZ, RZ, R207 ;  /* 0x000000ffff6b7224 */ /* 0x000fe400078e00cf */
[----:B------:R-:W3:Y:S01]  /*9250*/  LDL.LU.64 R206, [R1+0x3f0] ;  /* 0x0003f00001ce7983 */ /* 0x000ee20000300a00 */
[----:B----4-:R-:W-:-:S03]  /*9260*/  MOV R0, R99 ;  /* 0x0000006300007202 */ /* 0x010fc60000000f00 */
[----:B------:R-:W-:Y:S04]  /*9270*/  STL [R1+0x3b8], R98 ;  /* 0x0003b86201007387 */ /* 0x000fe80000100800 */
[----:B------:R1:W-:Y:S04]  /*9280*/  STL [R1+0x3b4], R0 ;  /* 0x0003b40001007387 */ /* 0x0003e80000100800 */
[----:B------:R4:W-:Y:S01]  /*9290*/  STL [R1+0x3c0], R224 ;  /* 0x0003c0e001007387 */ /* 0x0009e20000100800 */
[----:B-1----:R-:W-:Y:S02]  /*92a0*/  IMAD.MOV.U32 R0, RZ, RZ, R225 ;  /* 0x000000ffff007224 */ /* 0x002fe400078e00e1 */
[----:B----4-:R-:W-:-:S02]  /*92b0*/  IMAD.MOV.U32 R224, RZ, RZ, R226 ;  /* 0x000000ffffe07224 */ /* 0x010fc400078e00e2 */
[----:B------:R-:W-:Y:S01]  /*92c0*/  IMAD.MOV.U32 R225, RZ, RZ, R227 ;  /* 0x000000ffffe17224 */ /* 0x000fe200078e00e3 */
[----:B------:R-:W-:Y:S01]  /*92d0*/  MOV R227, R229 ;  /* 0x000000e500e37202 */ /* 0x000fe20000000f00 */
[----:B------:R-:W-:Y:S02]  /*92e0*/  IMAD.MOV.U32 R226, RZ, RZ, R228 ;  /* 0x000000ffffe27224 */ /* 0x000fe400078e00e4 */
[----:B------:R-:W-:Y:S02]  /*92f0*/  IMAD.MOV.U32 R228, RZ, RZ, R230 ;  /* 0x000000ffffe47224 */ /* 0x000fe400078e00e6 */
[----:B------:R-:W-:Y:S02]  /*9300*/  IMAD.MOV.U32 R229, RZ, RZ, R231 ;  /* 0x000000ffffe57224 */ /* 0x000fe400078e00e7 */
[----:B------:R-:W-:Y:S01]  /*9310*/  IMAD.MOV.U32 R230, RZ, RZ, R234 ;  /* 0x000000ffffe67224 */ /* 0x000fe200078e00ea */
[----:B------:R-:W-:Y:S01]  /*9320*/  MOV R234, R24 ;  /* 0x0000001800ea7202 */ /* 0x000fe20000000f00 */
[----:B------:R-:W-:-:S02]  /*9330*/  IMAD.MOV.U32 R231, RZ, RZ, R235 ;  /* 0x000000ffffe77224 */ /* 0x000fc400078e00eb */
[----:B------:R-:W-:Y:S01]  /*9340*/  IMAD.MOV.U32 R235, RZ, RZ, R25 ;  /* 0x000000ffffeb7224 */ /* 0x000fe200078e0019 */
[----:B------:R1:W-:Y:S01]  /*9350*/  STL [R1+0x3bc], R0 ;  /* 0x0003bc0001007387 */ /* 0x0003e20000100800 */
[----:B------:R-:W-:Y:S02]  /*9360*/  IMAD.MOV.U32 R24, RZ, RZ, R26 ;  /* 0x000000ffff187224 */ /* 0x000fe400078e001a */
[----:B------:R-:W-:Y:S01]  /*9370*/  IMAD.MOV.U32 R25, RZ, RZ, R27 ;  /* 0x000000ffff197224 */ /* 0x000fe200078e001b */
[----:B------:R-:W-:Y:S01]  /*9380*/  MOV R27, R29 ;  /* 0x0000001d001b7202 */ /* 0x000fe20000000f00 */
[----:B------:R-:W-:Y:S01]  /*9390*/  IMAD.MOV.U32 R26, RZ, RZ, R28 ;  /* 0x000000ffff1a7224 */ /* 0x000fe200078e001c */
[----:B------:R-:W-:Y:S01]  /*93a0*/  STL [R1+0x3c8], R100 ;  /* 0x0003c86401007387 */ /* 0x000fe20000100800 */
[----:B------:R-:W-:Y:S02]  /*93b0*/  IMAD.MOV.U32 R28, RZ, RZ, R12 ;  /* 0x000000ffff1c7224 */ /* 0x000fe400078e000c */
[----:B------:R-:W-:-:S02]  /*93c0*/  IMAD.MOV.U32 R29, RZ, RZ, R13 ;  /* 0x000000ffff1d7224 */ /* 0x000fc400078e000d */
[----:B------:R-:W4:Y:S01]  /*93d0*/  LDL.LU.64 R12, [R1+0x400] ;  /* 0x00040000010c7983 */ /* 0x000f220000300a00 */
[----:B-1----:R-:W-:-:S03]  /*93e0*/  IMAD.MOV.U32 R0, RZ, RZ, R101 ;  /* 0x000000ffff007224 */ /* 0x002fc600078e0065 */
[----:B------:R-:W-:Y:S04]  /*93f0*/  STL [R1+0x3d0], R102 ;  /* 0x0003d06601007387 */ /* 0x000fe80000100800 */
[----:B------:R1:W-:Y:S04]  /*9400*/  STL [R1+0x3c4], R0 ;  /* 0x0003c40001007387 */ /* 0x0003e80000100800 */
[----:B------:R-:W-:Y:S01]  /*9410*/  STL [R1+0x3d8], R104 ;  /* 0x0003d86801007387 */ /* 0x000fe20000100800 */
[----:B-1----:R-:W-:-:S05]  /*9420*/  IMAD.MOV.U32 R0, RZ, RZ, R103 ;  /* 0x000000ffff007224 */ /* 0x002fca00078e0067 */
[----:B------:R1:W-:Y:S04]  /*9430*/  STL [R1+0x3cc], R0 ;  /* 0x0003cc0001007387 */ /* 0x0003e80000100800 */
[----:B------:R-:W-:Y:S01]  /*9440*/  STL [R1+0x3e0], R218 ;  /* 0x0003e0da01007387 */ /* 0x000fe20000100800 */
[----:B-1----:R-:W-:-:S05]  /*9450*/  MOV R0, R105 ;  /* 0x0000006900007202 */ /* 0x002fca0000000f00 */
[----:B------:R1:W-:Y:S04]  /*9460*/  STL [R1+0x3d4], R0 ;  /* 0x0003d40001007387 */ /* 0x0003e80000100800 */
[----:B------:R-:W-:Y:S01]  /*9470*/  STL [R1+0x3dc], R219 ;  /* 0x0003dcdb01007387 */ /* 0x000fe20000100800 */
[----:B-1----:R-:W-:-:S03]  /*9480*/  IMAD.MOV.U32 R0, RZ, RZ, R201 ;  /* 0x000000ffff007224 */ /* 0x002fc600078e00c9 */
[----:B------:R1:W-:Y:S04]  /*9490*/  STL [R1+0x3e8], R200 ;  /* 0x0003e8c801007387 */ /* 0x0003e80000100800 */
[----:B------:R3:W-:Y:S01]  /*94a0*/  STL [R1+0x3e4], R0 ;  /* 0x0003e40001007387 */ /* 0x0007e20000100800 */
[----:B------:R-:W-:Y:S02]  /*94b0*/  IMAD.MOV.U32 R104, RZ, RZ, R106 ;  /* 0x000000ffff687224 */ /* 0x000fe400078e006a */
[----:B------:R-:W-:Y:S01]  /*94c0*/  IMAD.MOV.U32 R105, RZ, RZ, R107 ;  /* 0x000000ffff697224 */ /* 0x000fe200078e006b */
[----:B------:R-:W-:Y:S01]  /*94d0*/  MOV R101, R147 ;  /* 0x0000009300657202 */ /* 0x000fe20000000f00 */
[----:B------:R-:W-:Y:S02]  /*94e0*/  IMAD.MOV.U32 R106, RZ, RZ, R144 ;  /* 0x000000ffff6a7224 */ /* 0x000fe400078e0090 */
[----:B------:R-:W-:-:S02]  /*94f0*/  IMAD.MOV.U32 R107, RZ, RZ, R145 ;  /* 0x000000ffff6b7224 */ /* 0x000fc400078e0091 */
[----:B------:R-:W-:Y:S02]  /*9500*/  IMAD.MOV.U32 R100, RZ, RZ, R146 ;  /* 0x000000ffff647224 */ /* 0x000fe400078e0092 */
[----:B------:R-:W-:Y:S02]  /*9510*/  IMAD.MOV.U32 R144, RZ, RZ, R226 ;  /* 0x000000ffff907224 */ /* 0x000fe400078e00e2 */
[----:B------:R-:W-:Y:S02]  /*9520*/  IMAD.MOV.U32 R145, RZ, RZ, R227 ;  /* 0x000000ffff917224 */ /* 0x000fe400078e00e3 */
[----:B------:R-:W-:Y:S02]  /*9530*/  IMAD.MOV.U32 R146, RZ, RZ, R230 ;  /* 0x000000ffff927224 */ /* 0x000fe400078e00e6 */
[----:B------:R-:W-:Y:S01]  /*9540*/  IMAD.MOV.U32 R147, RZ, RZ, R231 ;  /* 0x000000ffff937224 */ /* 0x000fe200078e00e7 */
[----:B------:R-:W-:Y:S01]  /*9550*/  MOV R99, R203 ;  /* 0x000000cb00637202 */ /* 0x000fe20000000f00 */
[----:B------:R-:W-:-:S02]  /*9560*/  IMAD.MOV.U32 R98, RZ, RZ, R202 ;  /* 0x000000ffff627224 */ /* 0x000fc400078e00ca */
[----:B-1----:R-:W-:Y:S02]  /*9570*/  IMAD.MOV.U32 R200, RZ, RZ, R220 ;  /* 0x000000ffffc87224 */ /* 0x002fe400078e00dc */
[----:B------:R-:W-:Y:S01]  /*9580*/  IMAD.MOV.U32 R201, RZ, RZ, R221 ;  /* 0x000000ffffc97224 */ /* 0x000fe200078e00dd */
[----:B------:R-:W-:Y:S01]  /*9590*/  MOV R221, R25 ;  /* 0x0000001900dd7202 */ /* 0x000fe20000000f00 */
[----:B------:R-:W-:Y:S02]  /*95a0*/  IMAD.MOV.U32 R202, RZ, RZ, R222 ;  /* 0x000000ffffca7224 */ /* 0x000fe400078e00de */
[----:B------:R-:W-:Y:S01]  /*95b0*/  IMAD.MOV.U32 R203, RZ, RZ, R223 ;  /* 0x000000ffffcb7224 */ /* 0x000fe200078e00df */
[----:B------:R-:W-:Y:S01]  /*95c0*/  MOV R223, R229 ;  /* 0x000000e500df7202 */ /* 0x000fe20000000f00 */
[----:B------:R-:W-:Y:S02]  /*95d0*/  IMAD.MOV.U32 R222, RZ, RZ, R228 ;  /* 0x000000ffffde7224 */ /* 0x000fe400078e00e4 */
[----:B------:R-:W-:-:S02]  /*95e0*/  IMAD.MOV.U32 R220, RZ, RZ, R24 ;  /* 0x000000ffffdc7224 */ /* 0x000fc400078e0018 */
[----:B------:R-:W-:Y:S02]  /*95f0*/  IMAD.MOV.U32 R228, RZ, RZ, R26 ;  /* 0x000000ffffe47224 */ /* 0x000fe400078e001a */
[----:B------:R-:W-:Y:S02]  /*9600*/  IMAD.MOV.U32 R229, RZ, RZ, R27 ;  /* 0x000000ffffe57224 */ /* 0x000fe400078e001b */
[----:B---3--:R-:W-:Y:S01]  /*9610*/  IMAD.MOV.U32 R0, RZ, RZ, R207 ;  /* 0x000000ffff007224 */ /* 0x008fe200078e00cf */
[----:B------:R-:W-:Y:S04]  /*9620*/  STL [R1+0x3f0], R206 ;  /* 0x0003f0ce01007387 */ /* 0x000fe80000100800 */
[----:B------:R1:W-:Y:S04]  /*9630*/  STL [R1+0x3ec], R0 ;  /* 0x0003ec0001007387 */ /* 0x0003e80000100800 */
[----:B--2---:R-:W-:Y:S01]  /*9640*/  STL [R1+0x3f8], R232 ;  /* 0x0003f8e801007387 */ /* 0x004fe20000100800 */
[----:B-1----:R-:W-:-:S05]  /*9650*/  IMAD.MOV.U32 R0, RZ, RZ, R233 ;  /* 0x000000ffff007224 */ /* 0x002fca00078e00e9 */
[----:B------:R4:W-:Y:S01]  /*9660*/  STL [R1+0x3f4], R0 ;  /* 0x0003f40001007387 */ /* 0x0009e20000100800 */
[----:B------:R-:W-:Y:S01]  /*9670*/  MOV R206, R224 ;  /* 0x000000e000ce7202 */ /* 0x000fe20000000f00 */
[----:B------:R-:W-:Y:S02]  /*9680*/  IMAD.MOV.U32 R207, RZ, RZ, R225 ;  /* 0x000000ffffcf7224 */ /* 0x000fe400078e00e1 */
[----:B------:R-:W-:Y:S02]  /*9690*/  IMAD.MOV.U32 R224, RZ, RZ, R28 ;  /* 0x000000ffffe07224 */ /* 0x000fe400078e001c */
[----:B------:R-:W-:Y:S01]  /*96a0*/  IMAD.MOV.U32 R225, RZ, RZ, R29 ;  /* 0x000000ffffe17224 */ /* 0x000fe200078e001d */
[----:B----4-:R-:W-:Y:S01]  /*96b0*/  MOV R0, R13 ;  /* 0x0000000d00007202 */ /* 0x010fe20000000f00 */
[----:B------:R1:W-:Y:S04]  /*96c0*/  STL [R1+0x400], R12 ;  /* 0x0004000c01007387 */ /* 0x0003e80000100800 */
[----:B------:R-:W2:Y:S04]  /*96d0*/  LDL.LU.64 R226, [R1+0x2e8] ;  /* 0x0002e80001e27983 */ /* 0x000ea80000300a00 */
[----:B------:R-:W3:Y:S04]  /*96e0*/  LDL.LU.64 R230, [R1+0x4f0] ;  /* 0x0004f00001e67983 */ /* 0x000ee80000300a00 */
[----:B------:R4:W-:Y:S04]  /*96f0*/  STL [R1+0x3fc], R0 ;  /* 0x0003fc0001007387 */ /* 0x0009e80000100800 */
[----:B------:R-:W2:Y:S04]  /*9700*/  LDL.LU.64 R232, [R1+0x4b0] ;  /* 0x0004b00001e87983 */ /* 0x000ea80000300a00 */
[----:B-1----:R-:W2:Y:S04]  /*9710*/  LDL.LU.64 R12, [R1+0x4c8] ;  /* 0x0004c800010c7983 */ /* 0x002ea80000300a00 */
[----:B------:R-:W2:Y:S04]  /*9720*/  LDL.LU.64 R24, [R1+0x4b8] ;  /* 0x0004b80001187983 */ /* 0x000ea80000300a00 */
[----:B------:R-:W3:Y:S04]  /*9730*/  LDL.LU.64 R26, [R1+0x4d0] ;  /* 0x0004d000011a7983 */ /* 0x000ee80000300a00 */
[----:B------:R-:W3:Y:S04]  /*9740*/  LDL.LU.64 R28, [R1+0x4c0] ;  /* 0x0004c000011c7983 */ /* 0x000ee80000300a00 */
[----:B------:R-:W3:Y:S01]  /*9750*/  LDL.LU.64 R102, [R1+0x430] ;  /* 0x0004300001667983 */ /* 0x000ee20000300a00 */
[----:B----4-:R-:W-:-:S03]  /*9760*/  IMAD.MOV.U32 R0, RZ, RZ, R105 ;  /* 0x000000ffff007224 */ /* 0x010fc600078e0069 */
[----:B------:R1:W-:Y:S04]  /*9770*/  STL [R1+0x408], R104 ;  /* 0x0004086801007387 */ /* 0x0003e80000100800 */
[----:B------:R-:W-:Y:S04]  /*9780*/  STL [R1+0x410], R98 ;  /* 0x0004106201007387 */ /* 0x000fe80000100800 */
[----:B------:R4:W-:Y:S04]  /*9790*/  STL [R1+0x404], R0 ;  /* 0x0004040001007387 */ /* 0x0009e80000100800 */
[----:B-1----:R-:W3:Y:S01]  /*97a0*/  LDL.LU.64 R104, [R1+0x438] ;  /* 0x0004380001687983 */ /* 0x002ee20000300a00 */
[----:B----4-:R-:W-:-:S05]  /*97b0*/  IMAD.MOV.U32 R0, RZ, RZ, R99 ;  /* 0x000000ffff007224 */ /* 0x010fca00078e0063 */
[----:B------:R1:W-:Y:S04]  /*97c0*/  STL [R1+0x40c], R0 ;  /* 0x00040c0001007387 */ /* 0x0003e80000100800 */
[----:B------:R4:W-:Y:S01]  /*97d0*/  STL [R1+0x418], R204 ;  /* 0x000418cc01007387 */ /* 0x0009e20000100800 */
[----:B-1----:R-:W-:-:S05]  /*97e0*/  IMAD.MOV.U32 R0, RZ, RZ, R205 ;  /* 0x000000ffff007224 */ /* 0x002fca00078e00cd */
[----:B------:R1:W-:Y:S01]  /*97f0*/  STL [R1+0x414], R0 ;  /* 0x0004140001007387 */ /* 0x0003e20000100800 */
[----:B----4-:R-:W-:Y:S01]  /*9800*/  IMAD.MOV.U32 R204, RZ, RZ, R206 ;  /* 0x000000ffffcc7224 */ /* 0x010fe200078e00ce */
[----:B------:R-:W-:Y:S01]  /*9810*/  MOV R205, R207 ;  /* 0x000000cf00cd7202 */ /* 0x000fe20000000f00 */
[----:B------:R-:W-:Y:S02]  /*9820*/  IMAD.MOV.U32 R206, RZ, RZ, R146 ;  /* 0x000000ffffce7224 */ /* 0x000fe400078e0092 */
[----:B------:R-:W-:Y:S02]  /*9830*/  IMAD.MOV.U32 R207, RZ, RZ, R147 ;  /* 0x000000ffffcf7224 */ /* 0x000fe400078e0093 */
[----:B------:R-:W-:Y:S01]  /*9840*/  IMAD.MOV.U32 R146, RZ, RZ, R30 ;  /* 0x000000ffff927224 */ /* 0x000fe200078e001e */
[----:B-1----:R-:W-:Y:S01]  /*9850*/  MOV R0, R101 ;  /* 0x0000006500007202 */ /* 0x002fe20000000f00 */
[----:B------:R-:W-:Y:S02]  /*9860*/  IMAD.MOV.U32 R147, RZ, RZ, R31 ;  /* 0x000000ffff937224 */ /* 0x000fe400078e001f */
[----:B------:R-:W4:Y:S04]  /*9870*/  LDL.LU.64 R30, [R1+0x470] ;  /* 0x00047000011e7983 */ /* 0x000f280000300a00 */
[----:B------:R-:W-:Y:S04]  /*9880*/  STL [R1+0x420], R100 ;  /* 0x0004206401007387 */ /* 0x000fe80000100800 */
[----:B------:R1:W-:Y:S04]  /*9890*/  STL [R1+0x41c], R0 ;  /* 0x00041c0001007387 */ /* 0x0003e80000100800 */
[----:B------:R2:W-:Y:S01]  /*98a0*/  STL [R1+0x428], R234 ;  /* 0x000428ea01007387 */ /* 0x0005e20000100800 */
[----:B-1----:R-:W-:-:S05]  /*98b0*/  IMAD.MOV.U32 R0, RZ, RZ, R235 ;  /* 0x000000ffff007224 */ /* 0x002fca00078e00eb */
[----:B------:R1:W-:Y:S01]  /*98c0*/  STL [R1+0x424], R0 ;  /* 0x0004240001007387 */ /* 0x0003e20000100800 */
[----:B--2---:R-:W-:Y:S02]  /*98d0*/  IMAD.MOV.U32 R234, RZ, RZ, R24 ;  /* 0x000000ffffea7224 */ /* 0x004fe400078e0018 */
[----:B------:R-:W-:Y:S02]  /*98e0*/  IMAD.MOV.U32 R235, RZ, RZ, R25 ;  /* 0x000000ffffeb7224 */ /* 0x000fe400078e0019 */
[----:B---3--:R-:W-:Y:S01]  /*98f0*/  IMAD.MOV.U32 R24, RZ, RZ, R28 ;  /* 0x000000ffff187224 */ /* 0x008fe200078e001c */
[----:B------:R-:W-:Y:S01]  /*9900*/  MOV R25, R29 ;  /* 0x0000001d00197202 */ /* 0x000fe20000000f00 */
[----:B------:R-:W-:Y:S02]  /*9910*/  IMAD.MOV.U32 R28, RZ, RZ, R12 ;  /* 0x000000ffff1c7224 */ /* 0x000fe400078e000c */
[----:B------:R-:W-:Y:S01]  /*9920*/  IMAD.MOV.U32 R29, RZ, RZ, R13 ;  /* 0x000000ffff1d7224 */ /* 0x000fe200078e000d */
[----:B------:R-:W-:Y:S01]  /*9930*/  STL [R1+0x430], R102 ;  /* 0x0004306601007387 */ /* 0x000fe20000100800 */
[----:B------:R-:W-:-:S02]  /*9940*/  IMAD.MOV.U32 R12, RZ, RZ, R14 ;  /* 0x000000ffff0c7224 */ /* 0x000fc400078e000e */
[----:B------:R-:W-:Y:S02]  /*9950*/  IMAD.MOV.U32 R13, RZ, RZ, R15 ;  /* 0x000000ffff0d7224 */ /* 0x000fe400078e000f */
[----:B------:R-:W2:Y:S01]  /*9960*/  LDL.LU.64 R14, [R1+0x478] ;  /* 0x00047800010e7983 */ /* 0x000ea20000300a00 */
[----:B-1----:R-:W-:-:S03]  /*9970*/  MOV R0, R103 ;  /* 0x0000006700007202 */ /* 0x002fc60000000f00 */
[----:B------:R-:W-:Y:S04]  /*9980*/  STL [R1+0x438], R104 ;  /* 0x0004386801007387 */ /* 0x000fe80000100800 */
[----:B------:R1:W-:Y:S04]  /*9990*/  STL [R1+0x42c], R0 ;  /* 0x00042c0001007387 */ /* 0x0003e80000100800 */
[----:B------:R-:W-:Y:S01]  /*99a0*/  STL [R1+0x440], R106 ;  /* 0x0004406a01007387 */ /* 0x000fe20000100800 */
[----:B-1----:R-:W-:-:S05]  /*99b0*/  IMAD.MOV.U32 R0, RZ, RZ, R105 ;  /* 0x000000ffff007224 */ /* 0x002fca00078e0069 */
[----:B------:R1:W-:Y:S02]  /*99c0*/  STL [R1+0x434], R0 ;  /* 0x0004340001007387 */ /* 0x0003e40000100800 */
[----:B-1----:R-:W-:-:S05]  /*99d0*/  IMAD.MOV.U32 R0, RZ, RZ, R107 ;  /* 0x000000ffff007224 */ /* 0x002fca00078e006b */
[----:B------:R1:W-:Y:S04]  /*99e0*/  STL [R1+0x43c], R0 ;  /* 0x00043c0001007387 */ /* 0x0003e80000100800 */
[----:B------:R-:W-:Y:S01]  /*99f0*/  STL [R1+0x448], R202 ;  /* 0x000448ca01007387 */ /* 0x000fe20000100800 */
        /* <DEDUP_REMOVED lines=9> */
[----:B-1----:R-:W-:-:S05]  /*9a90*/  IMAD.MOV.U32 R0, RZ, RZ, R223 ;  /* 0x000000ffff007224 */ /* 0x002fca00078e00df */
[----:B------:R1:W-:Y:S04]  /*9aa0*/  STL [R1+0x45c], R0 ;  /* 0x00045c0001007387 */ /* 0x0003e80000100800 */
[----:B------:R-:W-:Y:S01]  /*9ab0*/  STL [R1+0x468], R228 ;  /* 0x000468e401007387 */ /* 0x000fe20000100800 */
[----:B-1----:R-:W-:-:S05]  /*9ac0*/  IMAD.MOV.U32 R0, RZ, RZ, R229 ;  /* 0x000000ffff007224 */ /* 0x002fca00078e00e5 */
[----:B------:R1:W-:Y:S01]  /*9ad0*/  STL [R1+0x464], R0 ;  /* 0x0004640001007387 */ /* 0x0003e20000100800 */
[----:B------:R-:W-:-:S03]  /*9ae0*/  MOV R202, R146 ;  /* 0x0000009200ca7202 */ /* 0x000fc60000000f00 */
[----:B----4-:R-:W-:Y:S01]  /*9af0*/  STL [R1+0x470], R30 ;  /* 0x0004701e01007387 */ /* 0x010fe20000100800 */
[----:B-1----:R-:W-:Y:S01]  /*9b00*/  MOV R0, R31 ;  /* 0x0000001f00007202 */ /* 0x002fe20000000f00 */
[----:B------:R-:W-:Y:S01]  /*9b10*/  IMAD.MOV.U32 R203, RZ, RZ, R147 ;  /* 0x000000ffffcb7224 */ /* 0x000fe200078e0093 */
[----:B------:R-:W-:-:S03]  /*9b20*/  MOV R146, R230 ;  /* 0x000000e600927202 */ /* 0x000fc60000000f00 */
[----:B------:R2:W-:Y:S01]  /*9b30*/  STL [R1+0x46c], R0 ;  /* 0x00046c0001007387 */ /* 0x0005e20000100800 */
[----:B------:R-:W-:Y:S02]  /*9b40*/  IMAD.MOV.U32 R204, RZ, RZ, R220 ;  /* 0x000000ffffcc7224 */ /* 0x000fe400078e00dc */
[----:B------:R-:W-:Y:S02]  /*9b50*/  IMAD.MOV.U32 R205, RZ, RZ, R221 ;  /* 0x000000ffffcd7224 */ /* 0x000fe400078e00dd */
[----:B------:R-:W-:Y:S02]  /*9b60*/  IMAD.MOV.U32 R147, RZ, RZ, R231 ;  /* 0x000000ffff937224 */ /* 0x000fe400078e00e7 */
[----:B------:R-:W-:Y:S02]  /*9b70*/  IMAD.MOV.U32 R106, RZ, RZ, R200 ;  /* 0x000000ffff6a7224 */ /* 0x000fe400078e00c8 */
[----:B------:R-:W-:Y:S02]  /*9b80*/  IMAD.MOV.U32 R107, RZ, RZ, R201 ;  /* 0x000000ffff6b7224 */ /* 0x000fe400078e00c9 */
[----:B------:R-:W-:-:S02]  /*9b90*/  IMAD.MOV.U32 R220, RZ, RZ, R232 ;  /* 0x000000ffffdc7224 */ /* 0x000fc400078e00e8 */
[----:B------:R-:W-:Y:S01]  /*9ba0*/  IMAD.MOV.U32 R221, RZ, RZ, R233 ;  /* 0x000000ffffdd7224 */ /* 0x000fe200078e00e9 */
[----:B------:R-:W-:Y:S01]  /*9bb0*/  MOV R223, R235 ;  /* 0x000000eb00df7202 */ /* 0x000fe20000000f00 */
[----:B------:R-:W-:Y:S01]  /*9bc0*/  IMAD.MOV.U32 R200, RZ, RZ, R206 ;  /* 0x000000ffffc87224 */ /* 0x000fe200078e00ce */
[----:B------:R-:W-:Y:S01]  /*9bd0*/  MOV R206, R224 ;  /* 0x000000e000ce7202 */ /* 0x000fe20000000f00 */
[----:B------:R-:W-:Y:S02]  /*9be0*/  IMAD.MOV.U32 R201, RZ, RZ, R207 ;  /* 0x000000ffffc97224 */ /* 0x000fe400078e00cf */
[----:B------:R-:W-:Y:S02]  /*9bf0*/  IMAD.MOV.U32 R207, RZ, RZ, R225 ;  /* 0x000000ffffcf7224 */ /* 0x000fe400078e00e1 */
[----:B------:R-:W-:Y:S02]  /*9c00*/  IMAD.MOV.U32 R222, RZ, RZ, R234 ;  /* 0x000000ffffde7224 */ /* 0x000fe400078e00ea */
[----:B------:R-:W-:-:S02]  /*9c10*/  IMAD.MOV.U32 R224, RZ, RZ, R24 ;  /* 0x000000ffffe07224 */ /* 0x000fc400078e0018 */
[----:B------:R-:W-:Y:S02]  /*9c20*/  IMAD.MOV.U32 R225, RZ, RZ, R25 ;  /* 0x000000ffffe17224 */ /* 0x000fe400078e0019 */
[----:B------:R-:W-:Y:S02]  /*9c30*/  IMAD.MOV.U32 R228, RZ, RZ, R28 ;  /* 0x000000ffffe47224 */ /* 0x000fe400078e001c */
[----:B------:R-:W-:Y:S02]  /*9c40*/  IMAD.MOV.U32 R229, RZ, RZ, R29 ;  /* 0x000000ffffe57224 */ /* 0x000fe400078e001d */
[----:B------:R-:W-:Y:S02]  /*9c50*/  IMAD.MOV.U32 R144, RZ, RZ, R226 ;  /* 0x000000ffff907224 */ /* 0x000fe400078e00e2 */
[----:B------:R-:W-:Y:S02]  /*9c60*/  IMAD.MOV.U32 R145, RZ, RZ, R227 ;  /* 0x000000ffff917224 */ /* 0x000fe400078e00e3 */
[----:B------:R-:W-:-:S02]  /*9c70*/  IMAD.MOV.U32 R226, RZ, RZ, R12 ;  /* 0x000000ffffe27224 */ /* 0x000fc400078e000c */
[----:B------:R-:W-:Y:S02]  /*9c80*/  IMAD.MOV.U32 R227, RZ, RZ, R13 ;  /* 0x000000ffffe37224 */ /* 0x000fe400078e000d */
[----:B--2---:R-:W-:Y:S01]  /*9c90*/  IMAD.MOV.U32 R0, RZ, RZ, R15 ;  /* 0x000000ffff007224 */ /* 0x004fe200078e000f */
[----:B------:R1:W-:Y:S04]  /*9ca0*/  STL [R1+0x478], R14 ;  /* 0x0004780e01007387 */ /* 0x0003e80000100800 */
[----:B------:R-:W2:Y:S04]  /*9cb0*/  LDL.LU.64 R230, [R1+0x500] ;  /* 0x0005000001e67983 */ /* 0x000ea80000300a00 */
[----:B------:R-:W3:Y:S04]  /*9cc0*/  LDL.LU.64 R232, [R1+0x540] ;  /* 0x0005400001e87983 */ /* 0x000ee80000300a00 */
[----:B------:R4:W-:Y:S04]  /*9cd0*/  STL [R1+0x474], R0 ;  /* 0x0004740001007387 */ /* 0x0009e80000100800 */
[----:B------:R-:W2:Y:S04]  /*9ce0*/  LDL.LU.64 R234, [R1+0x508] ;  /* 0x0005080001ea7983 */ /* 0x000ea80000300a00 */
[----:B------:R-:W2:Y:S04]  /*9cf0*/  LDL.LU.64 R24, [R1+0x510] ;  /* 0x0005100001187983 */ /* 0x000ea80000300a00 */
[----:B------:R-:W-:Y:S04]  /*9d00*/  STL [R1+0x480], R106 ;  /* 0x0004806a01007387 */ /* 0x000fe80000100800 */
[----:B------:R-:W2:Y:S04]  /*9d10*/  LDL.LU.64 R28, [R1+0x548] ;  /* 0x00054800011c7983 */ /* 0x000ea80000300a00 */
[----:B------:R-:W2:Y:S04]  /*9d20*/  LDL.LU.64 R30, [R1+0x518] ;  /* 0x00051800011e7983 */ /* 0x000ea80000300a00 */
[----:B------:R-:W2:Y:S04]  /*9d30*/  LDL.LU.64 R12, [R1+0x550] ;  /* 0x00055000010c7983 */ /* 0x000ea80000300a00 */
[----:B-1----:R-:W2:Y:S01]  /*9d40*/  LDL.LU.64 R14, [R1+0x4d8] ;  /* 0x0004d800010e7983 */ /* 0x002ea20000300a00 */
[----:B----4-:R-:W-:-:S03]  /*9d50*/  IMAD.MOV.U32 R0, RZ, RZ, R107 ;  /* 0x000000ffff007224 */ /* 0x010fc600078e006b */
[----:B------:R-:W-:Y:S04]  /*9d60*/  STL [R1+0x488], R200 ;  /* 0x000488c801007387 */ /* 0x000fe80000100800 */
[----:B------:R1:W-:Y:S04]  /*9d70*/  STL [R1+0x47c], R0 ;  /* 0x00047c0001007387 */ /* 0x0003e80000100800 */
[----:B------:R-:W-:Y:S01]  /*9d80*/  STL [R1+0x490], R202 ;  /* 0x000490ca01007387 */ /* 0x000fe20000100800 */
[----:B-1----:R-:W-:-:S05]  /*9d90*/  MOV R0, R201 ;  /* 0x000000c900007202 */ /* 0x002fca0000000f00 */
[----:B------:R1:W-:Y:S04]  /*9da0*/  STL [R1+0x484], R0 ;  /* 0x0004840001007387 */ /* 0x0003e80000100800 */
[----:B------:R-:W-:Y:S01]  /*9db0*/  STL [R1+0x498], R204 ;  /* 0x000498cc01007387 */ /* 0x000fe20000100800 */
[----:B-1----:R-:W-:-:S05]  /*9dc0*/  IMAD.MOV.U32 R0, RZ, RZ, R203 ;  /* 0x000000ffff007224 */ /* 0x002fca00078e00cb */
[----:B------:R1:W-:Y:S04]  /*9dd0*/  STL [R1+0x48c], R0 ;  /* 0x00048c0001007387 */ /* 0x0003e80000100800 */
[----:B------:R-:W-:Y:S01]  /*9de0*/  STL [R1+0x4a0], R206 ;  /* 0x0004a0ce01007387 */ /* 0x000fe20000100800 */
[----:B-1----:R-:W-:-:S05]  /*9df0*/  IMAD.MOV.U32 R0, RZ, RZ, R205 ;  /* 0x000000ffff007224 */ /* 0x002fca00078e00cd */
[----:B------:R1:W-:Y:S04]  /*9e00*/  STL [R1+0x494], R0 ;  /* 0x0004940001007387 */ /* 0x0003e80000100800 */
[----:B------:R-:W-:Y:S01]  /*9e10*/  STL [R1+0x4a8], R144 ;  /* 0x0004a89001007387 */ /* 0x000fe20000100800 */
[----:B-1----:R-:W-:-:S05]  /*9e20*/  IMAD.MOV.U32 R0, RZ, RZ, R207 ;  /* 0x000000ffff007224 */ /* 0x002fca00078e00cf */
[----:B------:R1:W-:Y:S02]  /*9e30*/  STL [R1+0x49c], R0 ;  /* 0x00049c0001007387 */ /* 0x0003e40000100800 */
[----:B-1----:R-:W-:-:S05]  /*9e40*/  IMAD.MOV.U32 R0, RZ, RZ, R145 ;  /* 0x000000ffff007224 */ /* 0x002fca00078e0091 */
[----:B------:R1:W-:Y:S04]  /*9e50*/  STL [R1+0x4a4], R0 ;  /* 0x0004a40001007387 */ /* 0x0003e80000100800 */
[----:B------:R-:W-:Y:S01]  /*9e60*/  STL [R1+0x4b0], R220 ;  /* 0x0004b0dc01007387 */ /* 0x000fe20000100800 */
[----:B-1----:R-:W-:-:S03]  /*9e70*/  IMAD.MOV.U32 R0, RZ, RZ, R221 ;  /* 0x000000ffff007224 */ /* 0x002fc600078e00dd */
[----:B------:R-:W-:Y:S04]  /*9e80*/  STL [R1+0x4b8], R222 ;  /* 0x0004b8de01007387 */ /* 0x000fe80000100800 */
        /* <DEDUP_REMOVED lines=11> */
[----:B------:R1:W-:Y:S01]  /*9f40*/  STL [R1+0x4cc], R0 ;  /* 0x0004cc0001007387 */ /* 0x0003e20000100800 */
[----:B------:R-:W-:Y:S01]  /*9f50*/  MOV R200, R226 ;  /* 0x000000e200c87202 */ /* 0x000fe20000000f00 */
[----:B------:R-:W-:Y:S01]  /*9f60*/  IMAD.MOV.U32 R201, RZ, RZ, R227 ;  /* 0x000000ffffc97224 */ /* 0x000fe200078e00e3 */
[----:B------:R-:W-:Y:S01]  /*9f70*/  MOV R106, R146 ;  /* 0x00000092006a7202 */ /* 0x000fe20000000f00 */
[----:B------:R-:W-:Y:S01]  /*9f80*/  IMAD.MOV.U32 R107, RZ, RZ, R147 ;  /* 0x000000ffff6b7224 */ /* 0x000fe200078e0093 */
[----:B---3--:R-:W-:Y:S01]  /*9f90*/  MOV R204, R232 ;  /* 0x000000e800cc7202 */ /* 0x008fe20000000f00 */
[----:B------:R-:W-:Y:S02]  /*9fa0*/  IMAD.MOV.U32 R205, RZ, RZ, R233 ;  /* 0x000000ffffcd7224 */ /* 0x000fe400078e00e9 */
[----:B--2---:R-:W-:Y:S02]  /*9fb0*/  IMAD.MOV.U32 R202, RZ, RZ, R230 ;  /* 0x000000ffffca7224 */ /* 0x004fe400078e00e6 */
[----:B------:R-:W-:-:S02]  /*9fc0*/  IMAD.MOV.U32 R203, RZ, RZ, R231 ;  /* 0x000000ffffcb7224 */ /* 0x000fc400078e00e7 */
[----:B------:R-:W-:Y:S02]  /*9fd0*/  IMAD.MOV.U32 R206, RZ, RZ, R234 ;  /* 0x000000ffffce7224 */ /* 0x000fe400078e00ea */
[----:B------:R-:W-:Y:S02]  /*9fe0*/  IMAD.MOV.U32 R207, RZ, RZ, R235 ;  /* 0x000000ffffcf7224 */ /* 0x000fe400078e00eb */
[----:B------:R-:W-:Y:S01]  /*9ff0*/  IMAD.MOV.U32 R146, RZ, RZ, R24 ;  /* 0x000000ffff927224 */ /* 0x000fe200078e0018 */
[----:B------:R-:W-:Y:S01]  /*a000*/  MOV R147, R25 ;  /* 0x0000001900937202 */ /* 0x000fe20000000f00 */
[----:B------:R-:W-:Y:S02]  /*a010*/  IMAD.MOV.U32 R144, RZ, RZ, R28 ;  /* 0x000000ffff907224 */ /* 0x000fe400078e001c */
[----:B------:R-:W-:Y:S02]  /*a020*/  IMAD.MOV.U32 R145, RZ, RZ, R29 ;  /* 0x000000ffff917224 */ /* 0x000fe400078e001d */
[----:B-1----:R-:W-:Y:S01]  /*a030*/  IMAD.MOV.U32 R0, RZ, RZ, R15 ;  /* 0x000000ffff007224 */ /* 0x002fe200078e000f */
[----:B------:R1:W-:Y:S04]  /*a040*/  STL [R1+0x4d8], R14 ;  /* 0x0004d80e01007387 */ /* 0x0003e80000100800 */
[----:B------:R-:W2:Y:S04]  /*a050*/  LDL.LU.64 R222, [R1+0x558] ;  /* 0x0005580001de7983 */ /* 0x000ea80000300a00 */
[----:B------:R-:W-:Y:S04]  /*a060*/  STL [R1+0x4e0], R16 ;  /* 0x0004e01001007387 */ /* 0x000fe80000100800 */
[----:B------:R3:W-:Y:S04]  /*a070*/  STL [R1+0x4d4], R0 ;  /* 0x0004d40001007387 */ /* 0x0007e80000100800 */
[----:B------:R-:W4:Y:S04]  /*a080*/  LDL.LU.64 R232, [R1+0x530] ;  /* 0x0005300001e87983 */ /* 0x000f280000300a00 */
[----:B------:R-:W-:Y:S04]  /*a090*/  STL [R1+0x4dc], R17 ;  /* 0x0004dc1101007387 */ /* 0x000fe80000100800 */
[----:B------:R-:W-:Y:S04]  /*a0a0*/  STL [R1+0x4e8], R18 ;  /* 0x0004e81201007387 */ /* 0x000fe80000100800 */
[----:B------:R-:W4:Y:S04]  /*a0b0*/  LDL.LU.64 R226, [R1+0x570] ;  /* 0x0005700001e27983 */ /* 0x000f280000300a00 */
[----:B------:R-:W-:Y:S04]  /*a0c0*/  STL [R1+0x4e4], R19 ;  /* 0x0004e41301007387 */ /* 0x000fe80000100800 */
[----:B------:R-:W4:Y:S04]  /*a0d0*/  LDL.LU.64 R28, [R1+0x5d8] ;  /* 0x0005d800011c7983 */ /* 0x000f280000300a00 */
[----:B------:R-:W4:Y:S04]  /*a0e0*/  LDL.LU.64 R228, [R1+0x578] ;  /* 0x0005780001e47983 */ /* 0x000f280000300a00 */
[----:B------:R-:W4:Y:S01]  /*a0f0*/  LDL.LU.64 R230, [R1+0x580] ;  /* 0x0005800001e67983 */ /* 0x000f220000300a00 */
[----:B------:R-:W-:-:S03]  /*a100*/  IMAD.MOV.U32 R224, RZ, RZ, R30 ;  /* 0x000000ffffe07224 */ /* 0x000fc600078e001e */
[----:B------:R-:W-:Y:S01]  /*a110*/  STL [R1+0x4f0], R106 ;  /* 0x0004f06a01007387 */ /* 0x000fe20000100800 */
[----:B------:R-:W-:-:S03]  /*a120*/  MOV R225, R31 ;  /* 0x0000001f00e17202 */ /* 0x000fc60000000f00 */
[----:B------:R-:W4:Y:S01]  /*a130*/  LDL.LU.64 R234, [R1+0x5b0] ;  /* 0x0005b00001ea7983 */ /* 0x000f220000300a00 */
[----:B------:R-:W-:-:S03]  /*a140*/  IMAD.MOV.U32 R220, RZ, RZ, R12 ;  /* 0x000000ffffdc7224 */ /* 0x000fc600078e000c */
[----:B------:R-:W4:Y:S01]  /*a150*/  LDL.LU.64 R24, [R1+0x588] ;  /* 0x0005880001187983 */ /* 0x000f220000300a00 */
[----:B------:R-:W-:-:S03]  /*a160*/  IMAD.MOV.U32 R221, RZ, RZ, R13 ;  /* 0x000000ffffdd7224 */ /* 0x000fc600078e000d */
[----:B------:R-:W4:Y:S04]  /*a170*/  LDL.LU.64 R26, [R1+0x5b8] ;  /* 0x0005b800011a7983 */ /* 0x000f280000300a00 */
[----:B------:R-:W4:Y:S04]  /*a180*/  LDL.LU.64 R30, [R1+0x590] ;  /* 0x00059000011e7983 */ /* 0x000f280000300a00 */
[----:B------:R-:W4:Y:S04]  /*a190*/  LDL.LU.64 R12, [R1+0x5c0] ;  /* 0x0005c000010c7983 */ /* 0x000f280000300a00 */
[----:B-1----:R-:W4:Y:S01]  /*a1a0*/  LDL.LU.64 R14, [R1+0x538] ;  /* 0x00053800010e7983 */ /* 0x002f220000300a00 */
[----:B---3--:R-:W-:-:S03]  /*a1b0*/  IMAD.MOV.U32 R0, RZ, RZ, R107 ;  /* 0x000000ffff007224 */ /* 0x008fc600078e006b */
[----:B------:R-:W-:Y:S04]  /*a1c0*/  STL [R1+0x4f8], R200 ;  /* 0x0004f8c801007387 */ /* 0x000fe80000100800 */
[----:B------:R1:W-:Y:S04]  /*a1d0*/  STL [R1+0x4ec], R0 ;  /* 0x0004ec0001007387 */ /* 0x0003e80000100800 */
[----:B------:R-:W-:Y:S01]  /*a1e0*/  STL [R1+0x500], R202 ;  /* 0x000500ca01007387 */ /* 0x000fe20000100800 */
[----:B-1----:R-:W-:-:S05]  /*a1f0*/  MOV R0, R201 ;  /* 0x000000c900007202 */ /* 0x002fca0000000f00 */
[----:B------:R1:W-:Y:S02]  /*a200*/  STL [R1+0x4f4], R0 ;  /* 0x0004f40001007387 */ /* 0x0003e40000100800 */
[----:B-1----:R-:W-:-:S05]  /*a210*/  IMAD.MOV.U32 R0, RZ, RZ, R203 ;  /* 0x000000ffff007224 */ /* 0x002fca00078e00cb */
[----:B------:R1:W-:Y:S04]  /*a220*/  STL [R1+0x4fc], R0 ;  /* 0x0004fc0001007387 */ /* 0x0003e80000100800 */
[----:B------:R-:W-:Y:S01]  /*a230*/  STL [R1+0x508], R206 ;  /* 0x000508ce01007387 */ /* 0x000fe20000100800 */
[----:B-1----:R-:W-:-:S03]  /*a240*/  IMAD.MOV.U32 R0, RZ, RZ, R207 ;  /* 0x000000ffff007224 */ /* 0x002fc600078e00cf */
[----:B------:R-:W-:Y:S04]  /*a250*/  STL [R1+0x510], R146 ;  /* 0x0005109201007387 */ /* 0x000fe80000100800 */
        /* <DEDUP_REMOVED lines=8> */
[----:B------:R-:W-:-:S03]  /*a2e0*/  IMAD.MOV.U32 R202, RZ, RZ, R204 ;  /* 0x000000ffffca7224 */ /* 0x000fc600078e00cc */
[----:B------:R-:W-:Y:S01]  /*a2f0*/  STL [R1+0x528], R22 ;  /* 0x0005281601007387 */ /* 0x000fe20000100800 */
[----:B------:R-:W-:-:S03]  /*a300*/  IMAD.MOV.U32 R203, RZ, RZ, R205 ;  /* 0x000000ffffcb7224 */ /* 0x000fc600078e00cd */
[----:B------:R-:W-:Y:S01]  /*a310*/  STL [R1+0x524], R23 ;  /* 0x0005241701007387 */ /* 0x000fe20000100800 */
[----:B------:R-:W-:Y:S01]  /*a320*/  MOV R204, R144 ;  /* 0x0000009000cc7202 */ /* 0x000fe20000000f00 */
[----:B------:R-:W-:Y:S02]  /*a330*/  IMAD.MOV.U32 R205, RZ, RZ, R145 ;  /* 0x000000ffffcd7224 */ /* 0x000fe400078e0091 */
[----:B------:R-:W-:Y:S02]  /*a340*/  IMAD.MOV.U32 R206, RZ, RZ, R220 ;  /* 0x000000ffffce7224 */ /* 0x000fe400078e00dc */
[----:B------:R-:W-:Y:S01]  /*a350*/  IMAD.MOV.U32 R207, RZ, RZ, R221 ;  /* 0x000000ffffcf7224 */ /* 0x000fe200078e00dd */
[----:B--2---:R-:W-:Y:S01]  /*a360*/  MOV R144, R222 ;  /* 0x000000de00907202 */ /* 0x004fe20000000f00 */
[----:B------:R-:W-:Y:S02]  /*a370*/  IMAD.MOV.U32 R145, RZ, RZ, R223 ;  /* 0x000000ffff917224 */ /* 0x000fe400078e00df */
[----:B----4-:R-:W-:Y:S01]  /*a380*/  IMAD.MOV.U32 R0, RZ, RZ, R233 ;  /* 0x000000ffff007224 */ /* 0x010fe200078e00e9 */
[----:B------:R-:W-:Y:S04]  /*a390*/  STL [R1+0x530], R232 ;  /* 0x000530e801007387 */ /* 0x000fe80000100800 */
[----:B------:R1:W-:Y:S01]  /*a3a0*/  STL [R1+0x52c], R0 ;  /* 0x00052c0001007387 */ /* 0x0003e20000100800 */
[----:B------:R-:W-:-:S02]  /*a3b0*/  IMAD.MOV.U32 R146, RZ, RZ, R226 ;  /* 0x000000ffff927224 */ /* 0x000fc400078e00e2 */
[----:B------:R-:W-:Y:S01]  /*a3c0*/  IMAD.MOV.U32 R147, RZ, RZ, R227 ;  /* 0x000000ffff937224 */ /* 0x000fe200078e00e3 */
[----:B------:R-:W-:Y:S01]  /*a3d0*/  MOV R220, R228 ;  /* 0x000000e400dc7202 */ /* 0x000fe20000000f00 */
[----:B------:R-:W-:Y:S02]  /*a3e0*/  IMAD.MOV.U32 R224, RZ, RZ, R230 ;  /* 0x000000ffffe07224 */ /* 0x000fe400078e00e6 */
[----:B------:R-:W-:Y:S02]  /*a3f0*/  IMAD.MOV.U32 R225, RZ, RZ, R231 ;  /* 0x000000ffffe17224 */ /* 0x000fe400078e00e7 */
[----:B------:R-:W-:Y:S01]  /*a400*/  IMAD.MOV.U32 R221, RZ, RZ, R229 ;  /* 0x000000ffffdd7224 */ /* 0x000fe200078e00e5 */
[----:B------:R-:W-:Y:S01]  /*a410*/  MOV R222, R234 ;  /* 0x000000ea00de7202 */ /* 0x000fe20000000f00 */
[----:B------:R-:W-:Y:S02]  /*a420*/  IMAD.MOV.U32 R223, RZ, RZ, R235 ;  /* 0x000000ffffdf7224 */ /* 0x000fe400078e00eb */
[----:B------:R-:W-:-:S02]  /*a430*/  IMAD.MOV.U32 R230, RZ, RZ, R24 ;  /* 0x000000ffffe67224 */ /* 0x000fc400078e0018 */
[----:B------:R-:W-:Y:S02]  /*a440*/  IMAD.MOV.U32 R231, RZ, RZ, R25 ;  /* 0x000000ffffe77224 */ /* 0x000fe400078e0019 */
[----:B------:R-:W-:Y:S01]  /*a450*/  IMAD.MOV.U32 R226, RZ, RZ, R26 ;  /* 0x000000ffffe27224 */ /* 0x000fe200078e001a */
[----:B------:R-:W-:Y:S01]  /*a460*/  MOV R227, R27 ;  /* 0x0000001b00e37202 */ /* 0x000fe20000000f00 */
[----:B-1----:R-:W-:Y:S01]  /*a470*/  IMAD.MOV.U32 R0, RZ, RZ, R15 ;  /* 0x000000ffff007224 */ /* 0x002fe200078e000f */
[----:B------:R1:W-:Y:S04]  /*a480*/  STL [R1+0x538], R14 ;  /* 0x0005380e01007387 */ /* 0x0003e80000100800 */
[----:B------:R-:W2:Y:S04]  /*a490*/  LDL.LU.64 R232, [R1] ;  /* 0x0000000001e87983 */ /* 0x000ea80000300a00 */
[----:B------:R-:W3:Y:S01]  /*a4a0*/  LDL.LU.64 R234, [R1+0x5c8] ;  /* 0x0005c80001ea7983 */ /* 0x000ee20000300a00 */
[----:B------:R-:W-:-:S03]  /*a4b0*/  IMAD.MOV.U32 R228, RZ, RZ, R12 ;  /* 0x000000ffffe47224 */ /* 0x000fc600078e000c */
[----:B------:R-:W4:Y:S01]  /*a4c0*/  LDL.LU.64 R24, [R1+0xd8] ;  /* 0x0000d80001187983 */ /* 0x000f220000300a00 */
[----:B------:R-:W-:-:S03]  /*a4d0*/  IMAD.MOV.U32 R229, RZ, RZ, R13 ;  /* 0x000000ffffe57224 */ /* 0x000fc600078e000d */
[----:B------:R1:W-:Y:S04]  /*a4e0*/  STL [R1+0x534], R0 ;  /* 0x0005340001007387 */ /* 0x0003e80000100800 */
[----:B------:R-:W4:Y:S04]  /*a4f0*/  LDL.LU.64 R26, [R1+0x5d0] ;  /* 0x0005d000011a7983 */ /* 0x000f280000300a00 */
[----:B------:R-:W-:Y:S04]  /*a500*/  STL [R1+0x540], R202 ;  /* 0x000540ca01007387 */ /* 0x000fe80000100800 */
[----:B------:R-:W4:Y:S04]  /*a510*/  LDL.LU.64 R12, [R1+0x180] ;  /* 0x00018000010c7983 */ /* 0x000f280000300a00 */
[----:B-1----:R-:W4:Y:S01]  /*a520*/  LDL.LU.64 R14, [R1+0x598] ;  /* 0x00059800010e7983 */ /* 0x002f220000300a00 */
[----:B------:R-:W-:-:S03]  /*a530*/  IMAD.MOV.U32 R0, RZ, RZ, R203 ;  /* 0x000000ffff007224 */ /* 0x000fc600078e00cb */
        /* <DEDUP_REMOVED lines=11> */
[----:B------:R-:W-:Y:S04]  /*a5f0*/  STL [R1+0x55c], R245 ;  /* 0x00055cf501007387 */ /* 0x000fe80000100800 */
[----:B------:R-:W-:Y:S01]  /*a600*/  STL [R1+0x568], R246 ;  /* 0x000568f601007387 */ /* 0x000fe20000100800 */
[----:B-1----:R-:W-:-:S03]  /*a610*/  IMAD.MOV.U32 R0, RZ, RZ, R147 ;  /* 0x000000ffff007224 */ /* 0x002fc600078e0093 */
[----:B------:R-:W-:Y:S04]  /*a620*/  STL [R1+0x564], R247 ;  /* 0x000564f701007387 */ /* 0x000fe80000100800 */
[----:B------:R-:W-:Y:S04]  /*a630*/  STL [R1+0x570], R146 ;  /* 0x0005709201007387 */ /* 0x000fe80000100800 */
        /* <DEDUP_REMOVED lines=8> */
[----:B-1----:R-:W-:-:S05]  /*a6c0*/  IMAD.MOV.U32 R0, RZ, RZ, R231 ;  /* 0x000000ffff007224 */ /* 0x002fca00078e00e7 */
[----:B------:R1:W-:Y:S01]  /*a6d0*/  STL [R1+0x584], R0 ;  /* 0x0005840001007387 */ /* 0x0003e20000100800 */
[----:B------:R-:W-:Y:S01]  /*a6e0*/  MOV R106, R222 ;  /* 0x000000de006a7202 */ /* 0x000fe20000000f00 */
[----:B------:R-:W-:Y:S02]  /*a6f0*/  IMAD.MOV.U32 R107, RZ, RZ, R223 ;  /* 0x000000ffff6b7224 */ /* 0x000fe400078e00df */
[----:B------:R-:W-:Y:S01]  /*a700*/  STL [R1+0x590], R30 ;  /* 0x0005901e01007387 */ /* 0x000fe20000100800 */
[----:B-1----:R-:W-:Y:S01]  /*a710*/  IMAD.MOV.U32 R0, RZ, RZ, R31 ;  /* 0x000000ffff007224 */ /* 0x002fe200078e001f */
[----:B------:R-:W-:Y:S01]  /*a720*/  MOV R202, R228 ;  /* 0x000000e400ca7202 */ /* 0x000fe20000000f00 */
[----:B------:R-:W-:-:S03]  /*a730*/  IMAD.MOV.U32 R200, RZ, RZ, R226 ;  /* 0x000000ffffc87224 */ /* 0x000fc600078e00e2 */
[----:B------:R1:W-:Y:S01]  /*a740*/  STL [R1+0x58c], R0 ;  /* 0x00058c0001007387 */ /* 0x0003e20000100800 */
[----:B------:R-:W-:Y:S02]  /*a750*/  IMAD.MOV.U32 R201, RZ, RZ, R227 ;  /* 0x000000ffffc97224 */ /* 0x000fe400078e00e3 */
[----:B------:R-:W-:Y:S02]  /*a760*/  IMAD.MOV.U32 R203, RZ, RZ, R229 ;  /* 0x000000ffffcb7224 */ /* 0x000fe400078e00e5 */
[----:B--2---:R-:W-:Y:S02]  /*a770*/  IMAD.MOV.U32 R204, RZ, RZ, R232 ;  /* 0x000000ffffcc7224 */ /* 0x004fe400078e00e8 */
[----:B------:R-:W-:Y:S01]  /*a780*/  IMAD.MOV.U32 R205, RZ, RZ, R233 ;  /* 0x000000ffffcd7224 */ /* 0x000fe200078e00e9 */
[----:B---3--:R-:W-:Y:S01]  /*a790*/  MOV R206, R234 ;  /* 0x000000ea00ce7202 */ /* 0x008fe20000000f00 */
[----:B------:R-:W-:Y:S02]  /*a7a0*/  IMAD.MOV.U32 R207, RZ, RZ, R235 ;  /* 0x000000ffffcf7224 */ /* 0x000fe400078e00eb */
[----:B----4-:R-:W-:-:S02]  /*a7b0*/  IMAD.MOV.U32 R144, RZ, RZ, R24 ;  /* 0x000000ffff907224 */ /* 0x010fc400078e0018 */
[----:B------:R-:W-:Y:S02]  /*a7c0*/  IMAD.MOV.U32 R145, RZ, RZ, R25 ;  /* 0x000000ffff917224 */ /* 0x000fe400078e0019 */
[----:B------:R-:W-:Y:S01]  /*a7d0*/  IMAD.MOV.U32 R146, RZ, RZ, R26 ;  /* 0x000000ffff927224 */ /* 0x000fe200078e001a */
[----:B------:R-:W-:Y:S01]  /*a7e0*/  MOV R147, R27 ;  /* 0x0000001b00937202 */ /* 0x000fe20000000f00 */
[----:B------:R2:W-:Y:S04]  /*a7f0*/  STL [R1+0x598], R14 ;  /* 0x0005980e01007387 */ /* 0x0005e80000100800 */
[----:B------:R-:W3:Y:S04]  /*a800*/  LDL.LU.64 R222, [R1+0xd0] ;  /* 0x0000d00001de7983 */ /* 0x000ee80000300a00 */
[----:B------:R-:W4:Y:S01]  /*a810*/  LDL.LU.64 R224, [R1+0xb8] ;  /* 0x0000b80001e07983 */ /* 0x000f220000300a00 */
[----:B-1----:R-:W-:-:S03]  /*a820*/  IMAD.MOV.U32 R0, RZ, RZ, R15 ;  /* 0x000000ffff007224 */ /* 0x002fc600078e000f */
[----:B------:R-:W4:Y:S04]  /*a830*/  LDL.LU.64 R226, [R1+0xb0] ;  /* 0x0000b00001e27983 */ /* 0x000f280000300a00 */
[----:B------:R-:W4:Y:S04]  /*a840*/  LDL.LU.64 R228, [R1+0xa8] ;  /* 0x0000a80001e47983 */ /* 0x000f280000300a00 */
[----:B------:R-:W4:Y:S04]  /*a850*/  LDL.LU.64 R230, [R1+0x78] ;  /* 0x0000780001e67983 */ /* 0x000f280000300a00 */
[----:B------:R-:W4:Y:S04]  /*a860*/  LDL.LU.64 R232, [R1+0xc8] ;  /* 0x0000c80001e87983 */ /* 0x000f280000300a00 */
[----:B------:R-:W4:Y:S01]  /*a870*/  LDL.LU.64 R234, [R1+0xa0] ;  /* 0x0000a00001ea7983 */ /* 0x000f220000300a00 */
[----:B------:R-:W-:-:S03]  /*a880*/  IMAD.MOV.U32 R220, RZ, RZ, R12 ;  /* 0x000000ffffdc7224 */ /* 0x000fc600078e000c */
[----:B------:R-:W4:Y:S01]  /*a890*/  LDL.LU.64 R24, [R1+0x6c8] ;  /* 0x0006c80001187983 */ /* 0x000f220000300a00 */
[----:B------:R-:W-:-:S03]  /*a8a0*/  IMAD.MOV.U32 R221, RZ, RZ, R13 ;  /* 0x000000ffffdd7224 */ /* 0x000fc600078e000d */
[----:B------:R-:W4:Y:S04]  /*a8b0*/  LDL.LU.64 R26, [R1+0x70] ;  /* 0x00007000011a7983 */ /* 0x000f280000300a00 */
[----:B------:R-:W4:Y:S04]  /*a8c0*/  LDL.LU.64 R30, [R1+0x6d0] ;  /* 0x0006d000011e7983 */ /* 0x000f280000300a00 */
[----:B------:R1:W-:Y:S04]  /*a8d0*/  STL [R1+0x594], R0 ;  /* 0x0005940001007387 */ /* 0x0003e80000100800 */
[----:B------:R-:W4:Y:S04]  /*a8e0*/  LDL.LU.64 R12, [R1+0x58] ;  /* 0x00005800010c7983 */ /* 0x000f280000300a00 */
[----:B--2---:R-:W2:Y:S01]  /*a8f0*/  LDL.LU.64 R14, [R1+0x8] ;  /* 0x00000800010e7983 */ /* 0x004ea20000300a00 */
[----:B-1----:R-:W-:-:S03]  /*a900*/  MOV R0, R107 ;  /* 0x0000006b00007202 */ /* 0x002fc60000000f00 */
[----:B------:R-:W-:Y:S04]  /*a910*/  STL [R1+0x5a0], R248 ;  /* 0x0005a0f801007387 */ /* 0x000fe80000100800 */
[----:B------:R-:W-:Y:S04]  /*a920*/  STL [R1+0x59c], R249 ;  /* 0x00059cf901007387 */ /* 0x000fe80000100800 */
[----:B------:R-:W-:Y:S04]  /*a930*/  STL [R1+0x5a8], R250 ;  /* 0x0005a8fa01007387 */ /* 0x000fe80000100800 */
[----:B------:R-:W-:Y:S04]  /*a940*/  STL [R1+0x5a4], R251 ;  /* 0x0005a4fb01007387 */ /* 0x000fe80000100800 */
[----:B------:R-:W-:Y:S04]  /*a950*/  STL [R1+0x5b0], R106 ;  /* 0x0005b06a01007387 */ /* 0x000fe80000100800 */
        /* <DEDUP_REMOVED lines=8> */
[----:B-1----:R-:W-:-:S05]  /*a9e0*/  MOV R0, R207 ;  /* 0x000000cf00007202 */ /* 0x002fca0000000f00 */
[----:B------:R1:W-:Y:S04]  /*a9f0*/  STL [R1+0x5c4], R0 ;  /* 0x0005c40001007387 */ /* 0x0003e80000100800 */
[----:B------:R-:W-:Y:S01]  /*aa00*/  STL [R1+0x5d0], R146 ;  /* 0x0005d09201007387 */ /* 0x000fe20000100800 */
[----:B-1----:R-:W-:-:S05]  /*aa10*/  IMAD.MOV.U32 R0, RZ, RZ, R147 ;  /* 0x000000ffff007224 */ /* 0x002fca00078e0093 */
[----:B------:R1:W-:Y:S01]  /*aa20*/  STL [R1+0x5cc], R0 ;  /* 0x0005cc0001007387 */ /* 0x0003e20000100800 */
[----:B------:R-:W-:-:S03]  /*aa30*/  IMAD.MOV.U32 R98, RZ, RZ, R144 ;  /* 0x000000ffff627224 */ /* 0x000fc600078e0090 */
[----:B------:R-:W-:Y:S01]  /*aa40*/  STL [R1+0x5d8], R28 ;  /* 0x0005d81c01007387 */ /* 0x000fe20000100800 */
[----:B-1----:R-:W-:Y:S02]  /*aa50*/  IMAD.MOV.U32 R0, RZ, RZ, R29 ;  /* 0x000000ffff007224 */ /* 0x002fe400078e001d */
[----:B------:R-:W-:-:S03]  /*aa60*/  IMAD.MOV.U32 R99, RZ, RZ, R145 ;  /* 0x000000ffff637224 */ /* 0x000fc600078e0091 */
[----:B------:R1:W-:Y:S01]  /*aa70*/  STL [R1+0x5d4], R0 ;  /* 0x0005d40001007387 */ /* 0x0003e20000100800 */
[----:B------:R-:W-:Y:S01]  /*aa80*/  IMAD.MOV.U32 R110, RZ, RZ, R204 ;  /* 0x000000ffff6e7224 */ /* 0x000fe200078e00cc */
[----:B------:R-:W-:Y:S01]  /*aa90*/  MOV R97, R221 ;  /* 0x000000dd00617202 */ /* 0x000fe20000000f00 */
[----:B------:R-:W-:Y:S02]  /*aaa0*/  IMAD.MOV.U32 R111, RZ, RZ, R205 ;  /* 0x000000ffff6f7224 */ /* 0x000fe400078e00cd */
[----:B------:R-:W-:Y:S02]  /*aab0*/  IMAD.MOV.U32 R96, RZ, RZ, R220 ;  /* 0x000000ffff607224 */ /* 0x000fe400078e00dc */
[----:B---3--:R-:W-:Y:S02]  /*aac0*/  IMAD.MOV.U32 R200, RZ, RZ, R222 ;  /* 0x000000ffffc87224 */ /* 0x008fe400078e00de */
[----:B------:R-:W-:Y:S02]  /*aad0*/  IMAD.MOV.U32 R201, RZ, RZ, R223 ;  /* 0x000000ffffc97224 */ /* 0x000fe400078e00df */
        /* <DEDUP_REMOVED lines=9> */
[----:B------:R-:W-:Y:S02]  /*ab70*/  IMAD.MOV.U32 R229, RZ, RZ, R233 ;  /* 0x000000ffffe57224 */ /* 0x000fe400078e00e9 */
[----:B------:R-:W-:Y:S01]  /*ab80*/  IMAD.MOV.U32 R106, RZ, RZ, R234 ;  /* 0x000000ffff6a7224 */ /* 0x000fe200078e00ea */
[----:B------:R-:W-:Y:S01]  /*ab90*/  MOV R204, R26 ;  /* 0x0000001a00cc7202 */ /* 0x000fe20000000f00 */
[----:B------:R-:W-:Y:S02]  /*aba0*/  IMAD.MOV.U32 R205, RZ, RZ, R27 ;  /* 0x000000ffffcd7224 */ /* 0x000fe400078e001b */
[----:B------:R-:W-:Y:S02]  /*abb0*/  IMAD.MOV.U32 R26, RZ, RZ, R30 ;  /* 0x000000ffff1a7224 */ /* 0x000fe400078e001e */
[----:B------:R-:W-:Y:S01]  /*abc0*/  IMAD.MOV.U32 R27, RZ, RZ, R31 ;  /* 0x000000ffff1b7224 */ /* 0x000fe200078e001f */
[----:B------:R-:W-:Y:S01]  /*abd0*/  MOV R206, R12 ;  /* 0x0000000c00ce7202 */ /* 0x000fe20000000f00 */
[----:B------:R-:W-:Y:S01]  /*abe0*/  IMAD.MOV.U32 R207, RZ, RZ, R13 ;  /* 0x000000ffffcf7224 */ /* 0x000fe200078e000d */
[----:B--2---:R2:W-:Y:S01]  /*abf0*/  STL [R1+0x5e0], R14 ;  /* 0x0005e00e01007387 */ /* 0x0045e20000100800 */
[----:B-1----:R-:W-:-:S03]  /*ac00*/  IMAD.MOV.U32 R0, RZ, RZ, R15 ;  /* 0x000000ffff007224 */ /* 0x002fc600078e000f */
[----:B------:R-:W3:Y:S04]  /*ac10*/  LDL.LU.64 R28, [R1+0x6d8] ;  /* 0x0006d800011c7983 */ /* 0x000ee80000300a00 */
[----:B------:R-:W4:Y:S04]  /*ac20*/  LDL.LU.64 R144, [R1+0x50] ;  /* 0x0000500001907983 */ /* 0x000f280000300a00 */
[----:B------:R-:W3:Y:S04]  /*ac30*/  LDL.LU.64 R146, [R1+0x98] ;  /* 0x0000980001927983 */ /* 0x000ee80000300a00 */
[----:B------:R-:W4:Y:S04]  /*ac40*/  LDL.LU.64 R12, [R1+0x6e0] ;  /* 0x0006e000010c7983 */ /* 0x000f280000300a00 */
[----:B------:R-:W4:Y:S04]  /*ac50*/  LDL.LU.64 R220, [R1+0x18] ;  /* 0x0000180001dc7983 */ /* 0x000f280000300a00 */
[----:B------:R-:W4:Y:S04]  /*ac60*/  LDL.LU.64 R222, [R1+0x10] ;  /* 0x0000100001de7983 */ /* 0x000f280000300a00 */
[----:B------:R-:W4:Y:S04]  /*ac70*/  LDL.64 R30, [R1+0x838] ;  /* 0x00083800011e7983 */ /* 0x000f280000100a00 */
[----:B------:R1:W-:Y:S04]  /*ac80*/  STL [R1+0x5dc], R0 ;  /* 0x0005dc0001007387 */ /* 0x0003e80000100800 */
[----:B------:R-:W4:Y:S01]  /*ac90*/  LDL.LU.64 R226, [R1+0x90] ;  /* 0x0000900001e27983 */ /* 0x000f220000300a00 */
[----:B------:R-:W-:-:S03]  /*aca0*/  IMAD.MOV.U32 R107, RZ, RZ, R235 ;  /* 0x000000ffff6b7224 */ /* 0x000fc600078e00eb */
[----:B------:R-:W4:Y:S04]  /*acb0*/  LDL.LU.64 R224, [R1+0x688] ;  /* 0x0006880001e07983 */ /* 0x000f280000300a00 */
[----:B------:R-:W-:Y:S04]  /*acc0*/  STL [R1+0x5e8], R110 ;  /* 0x0005e86e01007387 */ /* 0x000fe80000100800 */
[----:B------:R-:W4:Y:S04]  /*acd0*/  LDL.LU.64 R230, [R1+0x690] ;  /* 0x0006900001e67983 */ /* 0x000f280000300a00 */
[----:B------:R-:W4:Y:S04]  /*ace0*/  LDL.LU.64 R232, [R1+0x88] ;  /* 0x0000880001e87983 */ /* 0x000f280000300a00 */
[----:B------:R-:W4:Y:S04]  /*acf0*/  LDL.LU.64 R234, [R1+0x698] ;  /* 0x0006980001ea7983 */ /* 0x000f280000300a00 */
[----:B--2---:R-:W2:Y:S01]  /*ad00*/  LDL.LU.64 R14, [R1+0xc0] ;  /* 0x0000c000010e7983 */ /* 0x004ea20000300a00 */
[----:B-1----:R-:W-:-:S03]  /*ad10*/  IMAD.MOV.U32 R0, RZ, RZ, R111 ;  /* 0x000000ffff007224 */ /* 0x002fc600078e006f */
[----:B------:R-:W-:Y:S04]  /*ad20*/  STL [R1+0x5f0], R96 ;  /* 0x0005f06001007387 */ /* 0x000fe80000100800 */
[----:B------:R1:W-:Y:S04]  /*ad30*/  STL [R1+0x5e4], R0 ;  /* 0x0005e40001007387 */ /* 0x0003e80000100800 */
[----:B------:R-:W-:Y:S01]  /*ad40*/  STL [R1+0x5f8], R98 ;  /* 0x0005f86201007387 */ /* 0x000fe20000100800 */
[----:B-1----:R-:W-:-:S05]  /*ad50*/  IMAD.MOV.U32 R0, RZ, RZ, R97 ;  /* 0x000000ffff007224 */ /* 0x002fca00078e0061 */
[----:B------:R1:W-:Y:S02]  /*ad60*/  STL [R1+0x5ec], R0 ;  /* 0x0005ec0001007387 */ /* 0x0003e40000100800 */
[----:B-1----:R-:W-:-:S05]  /*ad70*/  MOV R0, R99 ;  /* 0x0000006300007202 */ /* 0x002fca0000000f00 */
[----:B------:R1:W-:Y:S04]  /*ad80*/  STL [R1+0x5f4], R0 ;  /* 0x0005f40001007387 */ /* 0x0003e80000100800 */
[----:B------:R-:W-:Y:S01]  /*ad90*/  STL [R1+0x600], R200 ;  /* 0x000600c801007387 */ /* 0x000fe20000100800 */
[----:B-1----:R-:W-:-:S05]  /*ada0*/  IMAD.MOV.U32 R0, RZ, RZ, R201 ;  /* 0x000000ffff007224 */ /* 0x002fca00078e00c9 */
[----:B------:R1:W-:Y:S04]  /*adb0*/  STL [R1+0x5fc], R0 ;  /* 0x0005fc0001007387 */ /* 0x0003e80000100800 */
[----:B------:R3:W-:Y:S01]  /*adc0*/  STL [R1+0x608], R228 ;  /* 0x000608e401007387 */ /* 0x0007e20000100800 */
[----:B-1----:R-:W-:-:S05]  /*add0*/  MOV R0, R229 ;  /* 0x000000e500007202 */ /* 0x002fca0000000f00 */
[----:B------:R2:W-:Y:S01]  /*ade0*/  STL [R1+0x604], R0 ;  /* 0x0006040001007387 */ /* 0x0005e20000100800 */
[----:B---3--:R-:W-:Y:S02]  /*adf0*/  IMAD.MOV.U32 R200, RZ, RZ, R146 ;  /* 0x000000ffffc87224 */ /* 0x008fe400078e0092 */
[----:B------:R-:W-:Y:S02]  /*ae00*/  IMAD.MOV.U32 R201, RZ, RZ, R147 ;  /* 0x000000ffffc97224 */ /* 0x000fe400078e0093 */
[----:B----4-:R-:W-:Y:S01]  /*ae10*/  IMAD.MOV.U32 R146, RZ, RZ, R220 ;  /* 0x000000ffff927224 */ /* 0x010fe200078e00dc */
[----:B------:R-:W-:Y:S01]  /*ae20*/  MOV R147, R221 ;  /* 0x000000dd00937202 */ /* 0x000fe20000000f00 */
[----:B------:R-:W-:Y:S02]  /*ae30*/  IMAD.MOV.U32 R220, RZ, RZ, R222 ;  /* 0x000000ffffdc7224 */ /* 0x000fe400078e00de */
[----:B------:R-:W-:Y:S02]  /*ae40*/  IMAD.MOV.U32 R221, RZ, RZ, R223 ;  /* 0x000000ffffdd7224 */ /* 0x000fe400078e00df */
[----:B------:R-:W-:-:S02]  /*ae50*/  IMAD.MOV.U32 R222, RZ, RZ, R224 ;  /* 0x000000ffffde7224 */ /* 0x000fc400078e00e0 */
[----:B------:R-:W-:Y:S02]  /*ae60*/  IMAD.MOV.U32 R223, RZ, RZ, R225 ;  /* 0x000000ffffdf7224 */ /* 0x000fe400078e00e1 */
[----:B------:R-:W-:Y:S02]  /*ae70*/  IMAD.MOV.U32 R224, RZ, RZ, R230 ;  /* 0x000000ffffe07224 */ /* 0x000fe400078e00e6 */
[----:B------:R-:W-:Y:S02]  /*ae80*/  IMAD.MOV.U32 R225, RZ, RZ, R231 ;  /* 0x000000ffffe17224 */ /* 0x000fe400078e00e7 */
[----:B------:R-:W-:Y:S01]  /*ae90*/  IMAD.MOV.U32 R228, RZ, RZ, R234 ;  /* 0x000000ffffe47224 */ /* 0x000fe200078e00ea */
[----:B--2---:R-:W-:Y:S01]  /*aea0*/  MOV R0, R15 ;  /* 0x0000000f00007202 */ /* 0x004fe20000000f00 */
[----:B------:R1:W-:Y:S01]  /*aeb0*/  STL [R1+0x610], R14 ;  /* 0x0006100e01007387 */ /* 0x0003e20000100800 */
[----:B------:R-:W-:-:S03]  /*aec0*/  IMAD.MOV.U32 R229, RZ, RZ, R235 ;  /* 0x000000ffffe57224 */ /* 0x000fc600078e00eb */
[----:B------:R-:W2:Y:S04]  /*aed0*/  LDL.LU.64 R230, [R1+0x6a0] ;  /* 0x0006a00001e67983 */ /* 0x000ea80000300a00 */
[----:B------:R-:W3:Y:S04]  /*aee0*/  LDL.LU.64 R234, [R1+0x6a8] ;  /* 0x0006a80001ea7983 */ /* 0x000ee80000300a00 */
[----:B------:R4:W-:Y:S04]  /*aef0*/  STL [R1+0x60c], R0 ;  /* 0x00060c0001007387 */ /* 0x0009e80000100800 */
[----:B-1----:R-:W3:Y:S01]  /*af00*/  LDL.LU.64 R14, [R1+0x80] ;  /* 0x00008000010e7983 */ /* 0x002ee20000300a00 */
[----:B----4-:R-:W-:-:S03]  /*af10*/  IMAD.MOV.U32 R0, RZ, RZ, R101 ;  /* 0x000000ffff007224 */ /* 0x010fc600078e0065 */
        /* <DEDUP_REMOVED lines=15> */
[----:B-1----:R-:W-:-:S05]  /*b010*/  IMAD.MOV.U32 R0, RZ, RZ, R227 ;  /* 0x000000ffff007224 */ /* 0x002fca00078e00e3 */
[----:B------:R1:W-:Y:S04]  /*b020*/  STL [R1+0x63c], R0 ;  /* 0x00063c0001007387 */ /* 0x0003e80000100800 */
[----:B------:R4:W-:Y:S01]  /*b030*/  STL [R1+0x648], R232 ;  /* 0x000648e801007387 */ /* 0x0009e20000100800 */
[----:B-1----:R-:W-:-:S05]  /*b040*/  IMAD.MOV.U32 R0, RZ, RZ, R233 ;  /* 0x000000ffff007224 */ /* 0x002fca00078e00e9 */
[----:B------:R1:W-:Y:S01]  /*b050*/  STL [R1+0x644], R0 ;  /* 0x0006440001007387 */ /* 0x0003e20000100800 */
[----:B------:R-:W-:Y:S02]  /*b060*/  IMAD.MOV.U32 R226, RZ, RZ, R228 ;  /* 0x000000ffffe27224 */ /* 0x000fe400078e00e4 */
[----:B------:R-:W-:Y:S02]  /*b070*/  IMAD.MOV.U32 R227, RZ, RZ, R229 ;  /* 0x000000ffffe37224 */ /* 0x000fe400078e00e5 */
[----:B--2---:R-:W-:Y:S01]  /*b080*/  IMAD.MOV.U32 R228, RZ, RZ, R230 ;  /* 0x000000ffffe47224 */ /* 0x004fe200078e00e6 */
[----:B------:R-:W-:Y:S01]  /*b090*/  MOV R229, R231 ;  /* 0x000000e700e57202 */ /* 0x000fe20000000f00 */
[----:B---3--:R-:W-:Y:S02]  /*b0a0*/  IMAD.MOV.U32 R230, RZ, RZ, R234 ;  /* 0x000000ffffe67224 */ /* 0x008fe400078e00ea */
[----:B------:R-:W-:Y:S01]  /*b0b0*/  IMAD.MOV.U32 R231, RZ, RZ, R235 ;  /* 0x000000ffffe77224 */ /* 0x000fe200078e00eb */
[----:B------:R2:W-:Y:S04]  /*b0c0*/  STL [R1+0x650], R14 ;  /* 0x0006500e01007387 */ /* 0x0005e80000100800 */
[----:B----4-:R-:W3:Y:S01]  /*b0d0*/  LDL.LU.64 R232, [R1+0x6b0] ;  /* 0x0006b00001e87983 */ /* 0x010ee20000300a00 */
[----:B-1----:R-:W-:-:S03]  /*b0e0*/  IMAD.MOV.U32 R0, RZ, RZ, R15 ;  /* 0x000000ffff007224 */ /* 0x002fc600078e000f */
[----:B------:R-:W4:Y:S04]  /*b0f0*/  LDL.LU.64 R234, [R1+0x6b8] ;  /* 0x0006b80001ea7983 */ /* 0x000f280000300a00 */
[----:B------:R1:W-:Y:S04]  /*b100*/  STL [R1+0x64c], R0 ;  /* 0x00064c0001007387 */ /* 0x0003e80000100800 */
[----:B------:R-:W-:Y:S04]  /*b110*/  STL [R1+0x658], R202 ;  /* 0x000658ca01007387 */ /* 0x000fe80000100800 */
[----:B--2---:R-:W2:Y:S01]  /*b120*/  LDL.LU.64 R14, [R1+0x6c0] ;  /* 0x0006c000010e7983 */ /* 0x004ea20000300a00 */
        /* <DEDUP_REMOVED lines=12> */
[----:B-1----:R-:W-:-:S03]  /*b1f0*/  IMAD.MOV.U32 R0, RZ, RZ, R147 ;  /* 0x000000ffff007224 */ /* 0x002fc600078e0093 */
        /* <DEDUP_REMOVED lines=17> */
[----:B-1----:R-:W-:Y:S02]  /*b310*/  MOV R0, R231 ;  /* 0x000000e700007202 */ /* 0x002fe40000000f00 */
[----:B------:R-:W-:Y:S02]  /*b320*/  MOV R2, R27 ;  /* 0x0000001b00027202 */ /* 0x000fe40000000f00 */
[----:B------:R-:W-:Y:S01]  /*b330*/  MOV R4, R31 ;  /* 0x0000001f00047202 */ /* 0x000fe20000000f00 */
[----:B------:R-:W-:Y:S01]  /*b340*/  IMAD.MOV.U32 R6, RZ, RZ, 0x1 ;  /* 0x00000001ff067424 */ /* 0x000fe200078e00ff */
[----:B---3--:R-:W-:Y:S04]  /*b350*/  STL [R1+0x6b0], R232 ;  /* 0x0006b0e801007387 */ /* 0x008fe80000100800 */
[----:B------:R1:W-:Y:S04]  /*b360*/  STL [R1+0x6a4], R0 ;  /* 0x0006a40001007387 */ /* 0x0003e80000100800 */
[----:B----4-:R-:W-:Y:S01]  /*b370*/  STL [R1+0x6b8], R234 ;  /* 0x0006b8ea01007387 */ /* 0x010fe20000100800 */
[----:B-1----:R-:W-:-:S05]  /*b380*/  IMAD.MOV.U32 R0, RZ, RZ, R233 ;  /* 0x000000ffff007224 */ /* 0x002fca00078e00e9 */
[----:B------:R1:W-:Y:S04]  /*b390*/  STL [R1+0x6ac], R0 ;  /* 0x0006ac0001007387 */ /* 0x0003e80000100800 */
[----:B--2---:R-:W-:Y:S01]  /*b3a0*/  STL [R1+0x6c0], R14 ;  /* 0x0006c00e01007387 */ /* 0x004fe20000100800 */
[----:B-1----:R-:W-:-:S05]  /*b3b0*/  IMAD.MOV.U32 R0, RZ, RZ, R235 ;  /* 0x000000ffff007224 */ /* 0x002fca00078e00eb */
[----:B------:R1:W-:Y:S02]  /*b3c0*/  STL [R1+0x6b4], R0 ;  /* 0x0006b40001007387 */ /* 0x0003e40000100800 */
[----:B-1----:R-:W-:Y:S02]  /*b3d0*/  IMAD.MOV.U32 R0, RZ, RZ, R15 ;  /* 0x000000ffff007224 */ /* 0x002fe400078e000f */
[----:B------:R-:W1:Y:S04]  /*b3e0*/  S2R R15, SR_TID.X ;  /* 0x00000000000f7919 */ /* 0x000e680000002100 */
[----:B------:R-:W-:Y:S04]  /*b3f0*/  STL [R1+0x6c8], R24 ;  /* 0x0006c81801007387 */ /* 0x000fe80000100800 */
[----:B------:R2:W-:Y:S04]  /*b400*/  STL [R1+0x6bc], R0 ;  /* 0x0006bc0001007387 */ /* 0x0005e80000100800 */
[----:B------:R-:W-:Y:S01]  /*b410*/  STL [R1+0x6d0], R26 ;  /* 0x0006d01a01007387 */ /* 0x000fe20000100800 */
[----:B--2---:R-:W-:-:S05]  /*b420*/  IMAD.MOV.U32 R0, RZ, RZ, R25 ;  /* 0x000000ffff007224 */ /* 0x004fca00078e0019 */
[----:B------:R-:W-:Y:S01]  /*b430*/  STL [R1+0x6c4], R0 ;  /* 0x0006c40001007387 */ /* 0x000fe20000100800 */
[----:B------:R-:W-:-:S03]  /*b440*/  IMAD.MOV.U32 R14, RZ, RZ, 0x3f ;  /* 0x0000003fff0e7424 */ /* 0x000fc600078e00ff */
[----:B------:R2:W-:Y:S04]  /*b450*/  STL [R1+0x6cc], R2 ;  /* 0x0006cc0201007387 */ /* 0x0005e80000100800 */
[----:B------:R-:W-:Y:S01]  /*b460*/  STL [R1+0x6d8], R28 ;  /* 0x0006d81c01007387 */ /* 0x000fe20000100800 */
[----:B--2---:R-:W-:Y:S01]  /*b470*/  IMAD.MOV.U32 R2, RZ, RZ, R29 ;  /* 0x000000ffff027224 */ /* 0x004fe200078e001d */
[----:B-1----:R-:W-:-:S04]  /*b480*/  LOP3.LUT R0, R15, 0x7, RZ, 0xc0, !PT ;  /* 0x000000070f007812 */ /* 0x002fc800078ec0ff */
[----:B------:R1:W-:Y:S04]  /*b490*/  STL [R1+0x6d4], R2 ;  /* 0x0006d40201007387 */ /* 0x0003e80000100800 */
[----:B------:R2:W-:Y:S01]  /*b4a0*/  STL [R1+0x6e0], R12 ;  /* 0x0006e00c01007387 */ /* 0x0005e20000100800 */
[----:B------:R-:W-:Y:S02]  /*b4b0*/  IMAD R0, R0, 0x110, RZ ;  /* 0x0000011000007824 */ /* 0x000fe400078e02ff */
[----:B-1----:R-:W-:Y:S02]  /*b4c0*/  IMAD.MOV.U32 R2, RZ, RZ, R13 ;  /* 0x000000ffff027224 */ /* 0x002fe400078e000d */
[C---:B------:R-:W-:Y:S01]  /*b4d0*/  IMAD.SHL.U32 R3, R15.reuse, 0x2, RZ ;  /* 0x000000020f037824 */ /* 0x040fe200078e00ff */
[----:B--2---:R-:W-:Y:S01]  /*b4e0*/  IADD3 R13, R14, c[0x0][0x180], RZ ;  /* 0x000060000e0d7a10 */ /* 0x004fe20007ffe0ff */
[----:B------:R-:W-:Y:S01]  /*b4f0*/  IMAD.MOV.U32 R14, RZ, RZ, c[0x0][0x18c] ;  /* 0x00006300ff0e7624 */ /* 0x000fe200078e00ff */
[----:B------:R-:W-:Y:S01]  /*b500*/  STL [R1+0x6dc], R2 ;  /* 0x0006dc0201007387 */ /* 0x000fe20000100800 */
[----:B------:R-:W-:-:S02]  /*b510*/  IMAD.SHL.U32 R5, R15, 0x40, RZ ;  /* 0x000000400f057824 */ /* 0x000fc400078e00ff */
[----:B------:R-:W-:Y:S01]  /*b520*/  IMAD.SHL.U32 R14, R14, 0x40, RZ ;  /* 0x000000400e0e7824 */ /* 0x000fe200078e00ff */
[----:B------:R-:W-:Y:S01]  /*b530*/  STL [R1+0x6e8], R30 ;  /* 0x0006e81e01007387 */ /* 0x000fe20000100800 */
[----:B------:R-:W-:Y:S02]  /*b540*/  LOP3.LUT R0, R0, 0x30, R3, 0x78, !PT ;  /* 0x0000003000007812 */ /* 0x000fe400078e7803 */
[----:B------:R-:W-:Y:S01]  /*b550*/  SHF.R.S32.HI R3, RZ, 0x1f, R252 ;  /* 0x0000001fff037819 */ /* 0x000fe200000114fc */
[----:B------:R1:W-:Y:S01]  /*b560*/  STL [R1+0x6e4], R4 ;  /* 0x0006e40401007387 */ /* 0x0003e20000100800 */
[----:B------:R-:W-:Y:S02]  /*b570*/  LOP3.LUT R5, R0, 0x800, R5, 0xf8, !PT ;  /* 0x0000080000057812 */ /* 0x000fe400078ef805 */
[----:B------:R-:W-:Y:S02]  /*b580*/  SHF.L.U64.HI R0, R252, 0x2, R3 ;  /* 0x00000002fc007819 */ /* 0x000fe40000010203 */
[----:B-1----:R-:W-:Y:S01]  /*b590*/  SHF.R.S32.HI R4, RZ, 0x1f, R14 ;  /* 0x0000001fff047819 */ /* 0x002fe2000001140e */
[----:B------:R-:W-:Y:S03]  /*b5a0*/  STL [R1+0x838], R5 ;  /* 0x0008380501007387 */ /* 0x000fe60000100800 */
[----:B------:R-:W-:-:S02]  /*b5b0*/  SHF.L.U64.HI R252, R14, 0x2, R4 ;  /* 0x000000020efc7819 */ /* 0x000fc40000010204 */
[----:B------:R-:W-:Y:S01]  /*b5c0*/  MOV R4, 0xffffffff ;  /* 0xffffffff00047802 */ /* 0x000fe20000000f00 */
[----:B------:R-:W-:Y:S04]  /*b5d0*/  STL [R1+0x31c], RZ ;  /* 0x00031cff01007387 */ /* 0x000fe80000100800 */
[----:B------:R1:W-:Y:S04]  /*b5e0*/  STL [R1+0x308], R6 ;  /* 0x0003080601007387 */ /* 0x0003e80000100800 */
[----:B------:R2:W-:Y:S04]  /*b5f0*/  STL [R1+0x304], R4 ;  /* 0x0003040401007387 */ /* 0x0005e80000100800 */
[----:B------:R3:W-:Y:S04]  /*b600*/  STL [R1+0xe0], RZ ;  /* 0x0000e0ff01007387 */ /* 0x0007e80000100800 */
        /* <DEDUP_REMOVED lines=61> */
[----:B------:R3:W-:Y:S01]  /*b9e0*/  STL [R1+0x118], RZ ;  /* 0x000118ff01007387 */ /* 0x0007e20000100800 */
[----:B------:R-:W-:-:S03]  /*b9f0*/  SHF.R.S32.HI R2, RZ, 0x1f, R13 ;  /* 0x0000001fff027819 */ /* 0x000fc6000001140d */
[----:B------:R3:W-:Y:S04]  /*ba00*/  STL [R1+0x11c], RZ ;  /* 0x00011cff01007387 */ /* 0x0007e80000100800 */
[----:B------:R3:W-:Y:S04]  /*ba10*/  STL [R1+0x100], RZ ;  /* 0x000100ff01007387 */ /* 0x0007e80000100800 */
[----:B------:R3:W-:Y:S04]  /*ba20*/  STL [R1+0x104], RZ ;  /* 0x000104ff01007387 */ /* 0x0007e80000100800 */
[----:B------:R3:W-:Y:S01]  /*ba30*/  STL [R1+0x108], RZ ;  /* 0x000108ff01007387 */ /* 0x0007e20000100800 */
[----:B------:R-:W-:-:S03]  /*ba40*/  LEA.HI R2, R2, R13, RZ, 0x6 ;  /* 0x0000000d02027211 */ /* 0x000fc600078f30ff */
        /* <DEDUP_REMOVED lines=9> */
[----:B-1----:R-:W-:-:S03]  /*bae0*/  IADD3 R6, R2, -0x2, RZ ;  /* 0xfffffffe02067810 */ /* 0x002fc60007ffe0ff */
[----:B------:R3:W-:Y:S01]  /*baf0*/  STL [R1+0x3c], RZ ;  /* 0x00003cff01007387 */ /* 0x0007e20000100800 */
[----:B------:R-:W-:-:S03]  /*bb00*/  LOP3.LUT R2, R5, 0x40, RZ, 0x3c, !PT ;  /* 0x0000004005027812 */ /* 0x000fc600078e3cff */
        /* <DEDUP_REMOVED lines=8> */
[----:B------:R3:W-:Y:S01]  /*bb90*/  STL [R1+0x848], R2 ;  /* 0x0008480201007387 */ /* 0x0007e20000100800 */
[----:B------:R-:W-:-:S05]  /*bba0*/  LOP3.LUT R3, R15, 0x3, RZ, 0xc0, !PT ;  /* 0x000000030f037812 */ /* 0x000fca00078ec0ff */
[----:B------:R-:W-:Y:S01]  /*bbb0*/  IMAD R3, R3, 0x820, RZ ;  /* 0x0000082003037824 */ /* 0x000fe200078e02ff */
[----:B------:R-:W-:-:S04]  /*bbc0*/  CS2R R32, SRZ ;  /* 0x0000000000207805 */ /* 0x000fc8000001ff00 */
[----:B--2---:R-:W-:Y:S01]  /*bbd0*/  LOP3.LUT R4, R3, 0xdc, R15, 0x78, !PT ;  /* 0x000000dc03047812 */ /* 0x004fe200078e780f */
        /* <DEDUP_REMOVED lines=85> */
[----:B---3--:R-:W-:-:S02]  /*c130*/  LOP3.LUT R3, R4, 0x20, RZ, 0x3c, !PT ;  /* 0x0000002004037812 */ /* 0x008fc400078e3cff */
.L_x_1:
[----:B------:R-:W2:Y:S01]  /*c140*/  LDL.LU R2, [R1+0x304] ;  /* 0x0003040001027983 */ /* 0x000ea20000300800 */
[----:B------:R-:W-:-:S04]  /*c150*/  DEPBAR.LE SB0, 0x2 ;  /* 0x000080800000791a */ /* 0x000fc80000000000 */
[----:B---3--:R-:W3:Y:S04]  /*c160*/  LDL R4, [R1+0x838] ;  /* 0x0008380001047983 */ /* 0x008ee80000100800 */
[----:B------:R-:W1:Y:S04]  /*c170*/  S2R R6, SR_TID.X ;  /* 0x0000000000067919 */ /* 0x000e680000002100 */
[----:B------:R-:W-:Y:S04]  /*c180*/  STL [R1+0xbec], R14 ;  /* 0x000bec0e01007387 */ /* 0x000fe80000100800 */
[----:B------:R-:W-:Y:S04]  /*c190*/  STL [R1+0xbe8], R15 ;  /* 0x000be80f01007387 */ /* 0x000fe80000100800 */
[----:B------:R4:W-:Y:S04]  /*c1a0*/  STL [R1+0x858], R0 ;  /* 0x0008580001007387 */ /* 0x0009e80000100800 */
[----:B------:R-:W-:Y:S01]  /*c1b0*/  STL [R1+0x854], R252 ;  /* 0x000854fc01007387 */ /* 0x000fe20000100800 */
[----:B-1----:R-:W-:-:S02]  /*c1c0*/  LOP3.LUT R5, R6, 0x3, RZ, 0xc0, !PT ;  /* 0x0000000306057812 */ /* 0x002fc400078ec0ff */
[----:B------:R-:W-:-:S03]  /*c1d0*/  LOP3.LUT R3, R6, 0x3, RZ, 0xc0, !PT ;  /* 0x0000000306037812 */ /* 0x000fc600078ec0ff */
[----:B------:R-:W-:Y:S02]  /*c1e0*/  IMAD R5, R5, 0x820, RZ ;  /* 0x0000082005057824 */ /* 0x000fe400078e02ff */
[----:B------:R-:W-:-:S03]  /*c1f0*/  IMAD R3, R3, 0x820, RZ ;  /* 0x0000082003037824 */ /* 0x000fc600078e02ff */
[--C-:B------:R-:W-:Y:S02]  /*c200*/  LOP3.LUT R5, R5, 0xdc, R6.reuse, 0x78, !PT ;  /* 0x000000dc05057812 */ /* 0x100fe400078e7806 */
[----:B------:R-:W-:Y:S02]  /*c210*/  LOP3.LUT R3, R3, 0xdc, R6, 0x78, !PT ;  /* 0x000000dc03037812 */ /* 0x000fe400078e7806 */
[----:B------:R-:W-:Y:S01]  /*c220*/  LOP3.LUT R5, R5, 0x20, RZ, 0x3c, !PT ;  /* 0x0000002005057812 */ /* 0x000fe200078e3cff */
[----:B------:R-:W-:Y:S01]  /*c230*/  BAR.SYNC.DEFER_BLOCKING 0x0 ;  /* 0x0000000000007b1d */ /* 0x000fe20000010000 */
[----:B--2---:R-:W-:-:S04]  /*c240*/  IADD3 R2, R2, 0x1, RZ ;  /* 0x0000000102027810 */ /* 0x004fc80007ffe0ff */
[----:B------:R-:W-:-:S04]  /*c250*/  ISETP.GT.AND P0, PT, R2, 0x1, PT ;  /* 0x000000010200780c */ /* 0x000fc80003f04270 */
[----:B----4-:R-:W-:-:S05]  /*c260*/  SEL R0, R2, RZ, !P0 ;  /* 0x000000ff02007207 */ /* 0x010fca0004000000 */
[C---:B------:R-:W-:Y:S01]  /*c270*/  IMAD R3, R0.reuse, 0x20000, R3 ;  /* 0x0002000000037824 */ /* 0x040fe200078e0203 */
[----:B------:R-:W-:Y:S01]  /*c280*/  STL [R1+0x304], R0 ;  /* 0x0003040001007387 */ /* 0x000fe20000100800 */
[C---:B------:R-:W-:Y:S02]  /*c290*/  IMAD R2, R0.reuse, 0x20000, R5 ;  /* 0x0002000000027824 */ /* 0x040fe400078e0205 */
[----:B---3--:R-:W-:Y:S01]  /*c2a0*/  IMAD R196, R0, 0x8000, R4 ;  /* 0x0000800000c47824 */ /* 0x008fe200078e0204 */
[----:B------:R-:W-:Y:S04]  /*c2b0*/  LDS R40, [R3] ;  /* 0x0000000003287984 */ /* 0x000fe80000000800 */
[----:B------:R-:W-:Y:S04]  /*c2c0*/  LDS R42, [R3+0x2000] ;  /* 0x00200000032a7984 */ /* 0x000fe80000000800 */
[----:B------:R-:W-:Y:S04]  /*c2d0*/  LDS R41, [R2] ;  /* 0x0000000002297984 */ /* 0x000fe80000000800 */
[----:B------:R-:W-:Y:S04]  /*c2e0*/  LDS R43, [R2+0x2000] ;  /* 0x00200000022b7984 */ /* 0x000fe80000000800 */
[----:B------:R-:W1:Y:S04]  /*c2f0*/  LDSM.16.M88.4 R4, [R196+0x40000] ;  /* 0x04000000c404783b */ /* 0x000e680000000200 */
[----:B------:R-:W-:Y:S04]  /*c300*/  LDS R140, [R3+0x300] ;  /* 0x00030000038c7984 */ /* 0x000fe80000000800 */
[----:B------:R-:W-:Y:S04]  /*c310*/  LDS R142, [R3+0x2300] ;  /* 0x00230000038e7984 */ /* 0x000fe80000000800 */
[----:B------:R-:W-:Y:S04]  /*c320*/  LDS R141, [R2+0x300] ;  /* 0x00030000028d7984 */ /* 0x000fe80000000800 */
[----:B------:R-:W2:Y:S04]  /*c330*/  LDS R143, [R2+0x2300] ;  /* 0x00230000028f7984 */ /* 0x000ea80000000800 */
[----:B------:R-:W-:Y:S04]  /*c340*/  LDS R136, [R3+0x400] ;  /* 0x0004000003887984 */ /* 0x000fe80000000800 */
[----:B------:R-:W-:Y:S04]  /*c350*/  LDS R138, [R3+0x2400] ;  /* 0x00240000038a7984 */ /* 0x000fe80000000800 */
[----:B------:R-:W-:Y:S04]  /*c360*/  LDS R137, [R2+0x400] ;  /* 0x0004000002897984 */ /* 0x000fe80000000800 */
[----:B------:R-:W3:Y:S04]  /*c370*/  LDS R139, [R2+0x2400] ;  /* 0x00240000028b7984 */ /* 0x000ee80000000800 */
[----:B------:R-:W-:Y:S01]  /*c380*/  LDS R48, [R3+0x100] ;  /* 0x0001000003307984 */ /* 0x000fe20000000800 */
[-C--:B-1----:R-:W-:Y:S03]  /*c390*/  HMMA.1688.F32.TF32 R8, R40, R4.reuse, R32 ;  /* 0x000000042808723c */ /* 0x082fe60000081020 */
[----:B------:R-:W-:Y:S04]  /*c3a0*/  LDS R50, [R3+0x2100] ;  /* 0x0021000003327984 */ /* 0x000fe80000000800 */
[----:B------:R-:W-:Y:S04]  /*c3b0*/  LDS R49, [R2+0x100] ;  /* 0x0001000002317984 */ /* 0x000fe80000000800 */
[----:B------:R-:W1:Y:S04]  /*c3c0*/  LDS R51, [R2+0x2100] ;  /* 0x0021000002337984 */ /* 0x000e680000000800 */
[----:B------:R-:W-:Y:S04]  /*c3d0*/  LDS R132, [R3+0x500] ;  /* 0x0005000003847984 */ /* 0x000fe80000000800 */
[----:B------:R-:W-:Y:S04]  /*c3e0*/  LDS R134, [R3+0x2500] ;  /* 0x0025000003867984 */ /* 0x000fe80000000800 */
[----:B------:R-:W-:Y:S04]  /*c3f0*/  LDS R133, [R2+0x500] ;  /* 0x0005000002857984 */ /* 0x000fe80000000800 */
[----:B------:R-:W4:Y:S01]  /*c400*/  LDS R135, [R2+0x2500] ;  /* 0x0025000002877984 */ /* 0x000f220000000800 */
[----:B--2---:R-:W-:Y:S01]  /*c410*/  HMMA.1688.F32.TF32 R32, R140, R4, R156 ;  /* 0x000000048c20723c */ /* 0x004fe2000008109c */
[----:B------:R-:W-:Y:S01]  /*c420*/  IMAD.MOV.U32 R14, RZ, RZ, R8 ;  /* 0x000000ffff0e7224 */ /* 0x000fe200078e0008 */
[----:B------:R-:W-:Y:S01]  /*c430*/  MOV R15, R9 ;  /* 0x00000009000f7202 */ /* 0x000fe20000000f00 */
[----:B------:R-:W-:Y:S01]  /*c440*/  IMAD.MOV.U32 R252, RZ, RZ, R10 ;  /* 0x000000fffffc7224 */ /* 0x000fe200078e000a */
[----:B------:R-:W2:Y:S01]  /*c450*/  LDL.LU.64 R180, [R1+0xe0] ;  /* 0x0000e00001b47983 */ /* 0x000ea20000300a00 */
[----:B------:R-:W-:-:S03]  /*c460*/  IMAD.MOV.U32 R0, RZ, RZ, R11 ;  /* 0x000000ffff007224 */ /* 0x000fc600078e000b */
[-C--:B---3--:R-:W-:Y:S01]  /*c470*/  HMMA.1688.F32.TF32 R8, R136, R4.reuse, R236 ;  /* 0x000000048808723c */ /* 0x088fe200000810ec */
[----:B------:R-:W2:Y:S04]  /*c480*/  LDL.LU.64 R182, [R1+0xe8] ;  /* 0x0000e80001b67983 */ /* 0x000ea80000300a00 */
[----:B------:R-:W-:Y:S04]  /*c490*/  STL [R1+0x270], R196 ;  /* 0x000270c401007387 */ /* 0x000fe80000100800 */
[----:B------:R-:W-:Y:S04]  /*c4a0*/  LDS R20, [R3+0x600] ;  /* 0x0006000003147984 */ /* 0x000fe80000000800 */
[----:B------:R-:W-:Y:S01]  /*c4b0*/  LDS R22, [R3+0x2600] ;  /* 0x0026000003167984 */ /* 0x000fe20000000800 */
[-C--:B-1----:R-:W-:Y:S03]  /*c4c0*/  HMMA.1688.F32.TF32 R248, R48, R4.reuse, R80 ;  /* 0x0000000430f8723c */ /* 0x082fe60000081050 */
[----:B------:R-:W3:Y:S04]  /*c4d0*/  LDL.LU.64 R80, [R1+0xf0] ;  /* 0x0000f00001507983 */ /* 0x000ee80000300a00 */
[----:B------:R-:W-:Y:S04]  /*c4e0*/  STL.64 [R1+0x10], R32 ;  /* 0x0000102001007387 */ /* 0x000fe80000100a00 */
[----:B------:R-:W-:Y:S04]  /*c4f0*/  STL.64 [R1+0x18], R34 ;  /* 0x0000182201007387 */ /* 0x000fe80000100a00 */
[----:B------:R-:W3:Y:S04]  /*c500*/  LDL.LU.64 R82, [R1+0xf8] ;  /* 0x0000f80001527983 */ /* 0x000ee80000300a00 */
[----:B------:R-:W-:Y:S04]  /*c510*/  STL.64 [R1+0x190], R8 ;  /* 0x0001900801007387 */ /* 0x000fe80000100a00 */
[----:B------:R4:W-:Y:S04]  /*c520*/  STL.64 [R1+0x198], R10 ;  /* 0x0001980a01007387 */ /* 0x0009e80000100a00 */
[----:B------:R-:W-:Y:S04]  /*c530*/  LDS R21, [R2+0x600] ;  /* 0x0006000002157984 */ /* 0x000fe80000000800 */
[----:B------:R-:W1:Y:S01]  /*c540*/  LDS R23, [R2+0x2600] ;  /* 0x0026000002177984 */ /* 0x000e620000000800 */
[-C--:B----4-:R-:W-:Y:S03]  /*c550*/  HMMA.1688.F32.TF32 R8, R132, R4.reuse, R128 ;  /* 0x000000048408723c */ /* 0x090fe60000081080 */
[----:B------:R-:W-:Y:S04]  /*c560*/  LDS R16, [R3+0x700] ;  /* 0x0007000003107984 */ /* 0x000fe80000000800 */
[----:B------:R-:W-:Y:S04]  /*c570*/  LDS R18, [R3+0x2700] ;  /* 0x0027000003127984 */ /* 0x000fe80000000800 */
[----:B------:R-:W-:Y:S04]  /*c580*/  LDS R17, [R2+0x700] ;  /* 0x0007000002117984 */ /* 0x000fe80000000800 */
[----:B------:R-:W4:Y:S04]  /*c590*/  LDS R19, [R2+0x2700] ;  /* 0x0027000002137984 */ /* 0x000f280000000800 */
[----:B------:R-:W-:Y:S04]  /*c5a0*/  LDS R44, [R3+0x200] ;  /* 0x00020000032c7984 */ /* 0x000fe80000000800 */
[----:B------:R-:W-:Y:S04]  /*c5b0*/  LDS R46, [R3+0x2200] ;  /* 0x00220000032e7984 */ /* 0x000fe80000000800 */
[----:B------:R-:W-:Y:S04]  /*c5c0*/  STL.64 [R1+0x1c0], R8 ;  /* 0x0001c00801007387 */ /* 0x000fe80000100a00 */
[----:B------:R-:W-:Y:S04]  /*c5d0*/  STL.64 [R1+0x1c8], R10 ;  /* 0x0001c80a01007387 */ /* 0x000fe80000100a00 */
[----:B------:R-:W5:Y:S01]  /*c5e0*/  LDSM.16.M88.4 R8, [R196+0x41000] ;  /* 0x04100000c408783b */ /* 0x000f620000000200 */
[-C--:B-1----:R-:W-:Y:S03]  /*c5f0*/  HMMA.1688.F32.TF32 R36, R20, R4.reuse, R92 ;  /* 0x000000041424723c */ /* 0x082fe6000008105c */
[----:B------:R-:W-:Y:S04]  /*c600*/  LDS R45, [R2+0x200] ;  /* 0x00020000022d7984 */ /* 0x000fe80000000800 */
[----:B------:R-:W1:Y:S04]  /*c610*/  LDS R47, [R2+0x2200] ;  /* 0x00220000022f7984 */ /* 0x000e680000000800 */
[----:B------:R-:W-:Y:S04]  /*c620*/  LDSM.16.M88.4 R92, [R196+0x44000] ;  /* 0x04400000c45c783b */ /* 0x000fe80000000200 */
[----:B------:R-:W-:Y:S01]  /*c630*/  LDSM.16.M88.4 R208, [R196+0x46000] ;  /* 0x04600000c4d0783b */ /* 0x000fe20000000200 */
[----:B----4-:R-:W-:Y:S07]  /*c640*/  HMMA.1688.F32.TF32 R32, R16, R4, R144 ;  /* 0x000000041020723c */ /* 0x010fee0000081090 */
[----:B------:R-:W-:Y:S04]  /*c650*/  STL.64 [R1+0x1e0], R36 ;  /* 0x0001e02401007387 */ /* 0x000fe80000100a00 */
[----:B------:R-:W-:Y:S04]  /*c660*/  STL.64 [R1+0x1e8], R38 ;  /* 0x0001e82601007387 */ /* 0x000fe80000100a00 */
[----:B------:R-:W4:Y:S01]  /*c670*/  LDSM.16.M88.4 R36, [R196+0x42000] ;  /* 0x04200000c424783b */ /* 0x000f220000000200 */
[-C--:B-----5:R-:W-:Y:S07]  /*c680*/  HMMA.1688.F32.TF32 R240, R136, R8.reuse, R240 ;  /* 0x0000000888f0723c */ /* 0x0a0fee00000810f0 */
[----:B------:R-:W-:Y:S04]  /*c690*/  STL.64 [R1+0x220], R32 ;  /* 0x0002202001007387 */ /* 0x000fe80000100a00 */
[----:B------:R-:W-:Y:S01]  /*c6a0*/  STL.64 [R1+0x228], R34 ;  /* 0x0002282201007387 */ /* 0x000fe20000100a00 */
[-C--:B------:R-:W-:Y:S03]  /*c6b0*/  HMMA.1688.F32.TF32 R156, R132, R8.reuse, R64 ;  /* 0x00000008849c723c */ /* 0x080fe60000081040 */
[----:B------:R-:W5:Y:S04]  /*c6c0*/  LDL.LU.64 R144, [R1+0x140] ;  /* 0x0001400001907983 */ /* 0x000f680000300a00 */
[----:B------:R-:W5:Y:S01]  /*c6d0*/  LDL.LU.64 R146, [R1+0x148] ;  /* 0x0001480001927983 */ /* 0x000f620000300a00 */
[-C--:B------:R-:W-:Y:S08]  /*c6e0*/  HMMA.1688.F32.TF32 R128, R20, R8.reuse, R108 ;  /* 0x000000081480723c */ /* 0x080ff0000008106c */
[----:B------:R-:W-:Y:S01]  /*c6f0*/  HMMA.1688.F32.TF32 R64, R16, R8, R220 ;  /* 0x000000081040723c */ /* 0x000fe200000810dc */
[----:B------:R-:W-:Y:S04]  /*c700*/  STL [R1+0xbcc], R240 ;  /* 0x000bccf001007387 */ /* 0x000fe80000100800 */
[----:B------:R-:W-:Y:S03]  /*c710*/  STL [R1+0xbc8], R241 ;  /* 0x000bc8f101007387 */ /* 0x000fe60000100800 */
[C---:B-1----:R-:W-:Y:S01]  /*c720*/  HMMA.1688.F32.TF32 R244, R44.reuse, R4, R112 ;  /* 0x000000042cf4723c */ /* 0x042fe20000081070 */
[----:B------:R-:W-:Y:S04]  /*c730*/  STL [R1+0xbc4], R242 ;  /* 0x000bc4f201007387 */ /* 0x000fe80000100800 */
[----:B------:R-:W-:Y:S04]  /*c740*/  STL [R1+0xbc0], R243 ;  /* 0x000bc0f301007387 */ /* 0x000fe80000100800 */
[----:B------:R1:W-:Y:S04]  /*c750*/  STL.64 [R1+0x180], R156 ;  /* 0x0001809c01007387 */ /* 0x0003e80000100a00 */
[----:B------:R1:W-:Y:S04]  /*c760*/  STL.64 [R1+0x188], R158 ;  /* 0x0001889e01007387 */ /* 0x0003e80000100a00 */
[----:B------:R-:W-:Y:S04]  /*c770*/  STL.64 [R1+0x1b0], R128 ;  /* 0x0001b08001007387 */ /* 0x000fe80000100a00 */
[----:B------:R-:W-:Y:S04]  /*c780*/  STL.64 [R1+0x1b8], R130 ;  /* 0x0001b88201007387 */ /* 0x000fe80000100a00 */
[----:B-1----:R-:W5:Y:S04]  /*c790*/  LDL.LU.64 R156, [R1+0x1f0] ;  /* 0x0001f000019c7983 */ /* 0x002f680000300a00 */
[----:B------:R-:W-:Y:S04]  /*c7a0*/  STL.64 [R1+0x1d0], R64 ;  /* 0x0001d04001007387 */ /* 0x000fe80000100a00 */
[----:B------:R4:W-:Y:S04]  /*c7b0*/  STL.64 [R1+0x1d8], R66 ;  /* 0x0001d84201007387 */ /* 0x0009e80000100a00 */
[----:B------:R-:W5:Y:S04]  /*c7c0*/  LDL.LU.64 R158, [R1+0x1f8] ;  /* 0x0001f800019e7983 */ /* 0x000f680000300a00 */
[----:B------:R-:W1:Y:S01]  /*c7d0*/  LDSM.16.M88.4 R112, [R196+0x43000] ;  /* 0x04300000c470783b */ /* 0x000e620000000200 */
[-C--:B----4-:R-:W-:Y:S08]  /*c7e0*/  HMMA.1688.F32.TF32 R64, R44, R36.reuse, R120 ;  /* 0x000000242c40723c */ /* 0x090ff00000081078 */
[-C--:B------:R-:W-:Y:S08]  /*c7f0*/  HMMA.1688.F32.TF32 R120, R136, R36.reuse, R52 ;  /* 0x000000248878723c */ /* 0x080ff00000081034 */
[-C--:B------:R-:W-:Y:S08]  /*c800*/  HMMA.1688.F32.TF32 R52, R16, R36.reuse, R224 ;  /* 0x000000241034723c */ /* 0x080ff000000810e0 */
[-C--:B------:R-:W-:Y:S08]  /*c810*/  HMMA.1688.F32.TF32 R236, R132, R36.reuse, R68 ;  /* 0x0000002484ec723c */ /* 0x080ff00000081044 */
[-C--:B------:R-:W-:Y:S08]  /*c820*/  HMMA.1688.F32.TF32 R68, R20, R36.reuse, R96 ;  /* 0x000000241444723c */ /* 0x080ff00000081060 */
[----:B------:R-:W-:Y:S08]  /*c830*/  HMMA.1688.F32.TF32 R128, R48, R36, R88 ;  /* 0x000000243080723c */ /* 0x000ff00000081058 */
[-C--:B-1----:R-:W-:Y:S08]  /*c840*/  HMMA.1688.F32.TF32 R124, R44, R112.reuse, R124 ;  /* 0x000000702c7c723c */ /* 0x082ff0000008107c */
[-C--:B------:R-:W-:Y:S08]  /*c850*/  HMMA.1688.F32.TF32 R168, R140, R112.reuse, R168 ;  /* 0x000000708ca8723c */ /* 0x080ff000000810a8 */
[-C--:B------:R-:W-:Y:S08]  /*c860*/  HMMA.1688.F32.TF32 R96, R132, R112.reuse, R72 ;  /* 0x000000708460723c */ /* 0x080ff00000081048 */
[----:B------:R-:W-:Y:S08]  /*c870*/  HMMA.1688.F32.TF32 R88, R20, R112, R100 ;  /* 0x000000701458723c */ /* 0x000ff00000081064 */
[----:B---3--:R-:W-:Y:S01]  /*c880*/  HMMA.1688.F32.TF32 R108, R40, R36, R80 ;  /* 0x00000024286c723c */ /* 0x008fe20000081050 */
[----:B------:R-:W3:Y:S04]  /*c890*/  LDL.LU.64 R80, [R1+0x130] ;  /* 0x0001300001507983 */ /* 0x000ee80000300a00 */
[----:B------:R-:W3:Y:S04]  /*c8a0*/  LDL.LU.64 R82, [R1+0x138] ;  /* 0x0001380001527983 */ /* 0x000ee80000300a00 */
[----:B------:R1:W-:Y:S04]  /*c8b0*/  STL [R1+0xbdc], R120 ;  /* 0x000bdc7801007387 */ /* 0x0003e80000100800 */
[----:B------:R4:W-:Y:S04]  /*c8c0*/  STL [R1+0xbd8], R121 ;  /* 0x000bd87901007387 */ /* 0x0009e80000100800 */
[----:B------:R2:W-:Y:S01]  /*c8d0*/  STL [R1+0xbd4], R122 ;  /* 0x000bd47a01007387 */ /* 0x0005e20000100800 */
[----:B-1----:R-:W-:-:S03]  /*c8e0*/  IMAD.MOV.U32 R120, RZ, RZ, R52 ;  /* 0x000000ffff787224 */ /* 0x002fc600078e0034 */
[----:B------:R1:W-:Y:S01]  /*c8f0*/  STL [R1+0xbd0], R123 ;  /* 0x000bd07b01007387 */ /* 0x0003e20000100800 */
[----:B----4-:R-:W-:Y:S01]  /*c900*/  IMAD.MOV.U32 R121, RZ, RZ, R53 ;  /* 0x000000ffff797224 */ /* 0x010fe200078e0035 */
[----:B--2---:R-:W-:Y:S01]  /*c910*/  MOV R122, R54 ;  /* 0x00000036007a7202 */ /* 0x004fe20000000f00 */
[----:B-1----:R-:W-:Y:S02]  /*c920*/  IMAD.MOV.U32 R123, RZ, RZ, R55 ;  /* 0x000000ffff7b7224 */ /* 0x002fe400078e0037 */
[-C--:B------:R-:W-:Y:S08]  /*c930*/  HMMA.1688.F32.TF32 R52, R136, R112.reuse, R56 ;  /* 0x000000708834723c */ /* 0x080ff00000081038 */
[----:B------:R-:W-:Y:S01]  /*c940*/  HMMA.1688.F32.TF32 R56, R16, R112, R228 ;  /* 0x000000701038723c */ /* 0x000fe200000810e4 */
[----:B------:R1:W-:Y:S04]  /*c950*/  STL [R1+0xbe4], R238 ;  /* 0x000be4ee01007387 */ /* 0x0003e80000100800 */
[----:B------:R2:W-:Y:S04]  /*c960*/  STL [R1+0xbe0], R239 ;  /* 0x000be0ef01007387 */ /* 0x0005e80000100800 */
[----:B------:R-:W-:Y:S04]  /*c970*/  STL.64 [R1+0xf0], R68 ;  /* 0x0000f04401007387 */ /* 0x000fe80000100a00 */
[----:B------:R5:W-:Y:S01]  /*c980*/  STL.64 [R1+0xf8], R70 ;  /* 0x0000f84601007387 */ /* 0x000be20000100a00 */
[----:B------:R-:W-:Y:S03]  /*c990*/  HMMA.1688.F32.TF32 R32, R40, R8, R180 ;  /* 0x000000082820723c */ /* 0x000fe600000810b4 */
[----:B------:R-:W4:Y:S04]  /*c9a0*/  LDL.LU.64 R192, [R1+0x260] ;  /* 0x0002600001c07983 */ /* 0x000f280000300a00 */
[----:B------:R-:W4:Y:S03]  /*c9b0*/  LDL.LU.64 R194, [R1+0x268] ;  /* 0x0002680001c27983 */ /* 0x000f260000300a00 */
[----:B-1----:R-:W-:-:S02]  /*c9c0*/  IMAD.MOV.U32 R238, RZ, RZ, R56 ;  /* 0x000000ffffee7224 */ /* 0x002fc400078e0038 */
[----:B--2---:R-:W-:Y:S01]  /*c9d0*/  IMAD.MOV.U32 R239, RZ, RZ, R57 ;  /* 0x000000ffffef7224 */ /* 0x004fe200078e0039 */
[-C--:B------:R-:W-:Y:S08]  /*c9e0*/  HMMA.1688.F32.TF32 R84, R48, R8.reuse, R84 ;  /* 0x000000083054723c */ /* 0x080ff00000081054 */
[----:B------:R-:W-:Y:S08]  /*c9f0*/  HMMA.1688.F32.TF32 R116, R44, R8, R116 ;  /* 0x000000082c74723c */ /* 0x000ff00000081074 */
[-C--:B-----5:R-:W-:Y:S08]  /*ca00*/  HMMA.1688.F32.TF32 R68, R40, R112.reuse, R144 ;  /* 0x000000702844723c */ /* 0x0a0ff00000081090 */
[----:B------:R-:W-:Y:S07]  /*ca10*/  HMMA.1688.F32.TF32 R144, R48, R112, R184 ;  /* 0x000000703090723c */ /* 0x000fee00000810b8 */
[----:B------:R-:W-:-:S02]  /*ca20*/  IMAD.MOV.U32 R113, RZ, RZ, R58 ;  /* 0x000000ffff717224 */ /* 0x000fc400078e003a */
[----:B------:R-:W-:Y:S02]  /*ca30*/  IMAD.MOV.U32 R112, RZ, RZ, R59 ;  /* 0x000000ffff707224 */ /* 0x000fe400078e003b */
[----:B------:R-:W-:Y:S08]  /*ca40*/  HMMA.1688.F32.TF32 R56, R16, R92, R232 ;  /* 0x0000005c1038723c */ /* 0x000ff000000810e8 */
[----:B------:R-:W-:Y:S11]  /*ca50*/  HMMA.1688.F32.TF32 R160, R140, R8, R160 ;  /* 0x000000088ca0723c */ /* 0x000ff600000810a0 */
[----:B------:R-:W-:Y:S05]  /*ca60*/  @!UPT UIADD3 URZ, URZ, URZ, URZ ;  /* 0x0000003f3f3ff290 */ /* 0x000fea000fffe03f */
[----:B------:R-:W-:Y:S02]  /*ca70*/  IMAD.MOV.U32 R4, RZ, RZ, R59 ;  /* 0x000000ffff047224 */ /* 0x000fe400078e003b */
[----:B------:R-:W-:Y:S01]  /*ca80*/  IMAD.MOV.U32 R5, RZ, RZ, R58 ;  /* 0x000000ffff057224 */ /* 0x000fe200078e003a */
[----:B------:R-:W-:Y:S01]  /*ca90*/  MOV R9, R56 ;  /* 0x0000003800097202 */ /* 0x000fe20000000f00 */
[----:B------:R-:W-:Y:S02]  /*caa0*/  IMAD.MOV.U32 R8, RZ, RZ, R57 ;  /* 0x000000ffff087224 */ /* 0x000fe400078e0039 */
[----:B------:R-:W-:Y:S01]  /*cab0*/  LDSM.16.M88.4 R56, [R196+0x47000] ;  /* 0x04700000c438783b */ /* 0x000fe20000000200 */
[----:B------:R-:W-:Y:S03]  /*cac0*/  HMMA.1688.F32.TF32 R180, R40, R92, R156 ;  /* 0x0000005c28b4723c */ /* 0x000fe6000008109c */
[----:B------:R-:W2:Y:S04]  /*cad0*/  LDL.LU.64 R156, [R1+0x250] ;  /* 0x00025000019c7983 */ /* 0x000ea80000300a00 */
[----:B------:R-:W2:Y:S04]  /*cae0*/  LDL.LU.64 R158, [R1+0x258] ;  /* 0x00025800019e7983 */ /* 0x000ea80000300a00 */
[----:B------:R-:W-:Y:S04]  /*caf0*/  STL [R1+0xba4], R4 ;  /* 0x000ba40401007387 */ /* 0x000fe80000100800 */
[----:B------:R-:W-:Y:S04]  /*cb00*/  STL [R1+0xba0], R5 ;  /* 0x000ba00501007387 */ /* 0x000fe80000100800 */
[----:B------:R-:W-:Y:S04]  /*cb10*/  STL [R1+0xb9c], R8 ;  /* 0x000b9c0801007387 */ /* 0x000fe80000100800 */
[----:B------:R-:W-:Y:S04]  /*cb20*/  STL [R1+0xb98], R9 ;  /* 0x000b980901007387 */ /* 0x000fe80000100800 */
[----:B------:R-:W5:Y:S04]  /*cb30*/  LDL.LU.64 R100, [R1+0x240] ;  /* 0x0002400001647983 */ /* 0x000f680000300a00 */
[----:B------:R-:W5:Y:S04]  /*cb40*/  LDL.LU.64 R102, [R1+0x248] ;  /* 0x0002480001667983 */ /* 0x000f680000300a00 */
[----:B------:R-:W5:Y:S01]  /*cb50*/  LDL.LU.64 R224, [R1+0x230] ;  /* 0x0002300001e07983 */ /* 0x000f620000300a00 */
[----:B------:R-:W-:-:S03]  /*cb60*/  IMAD.MOV.U32 R240, RZ, RZ, R88 ;  /* 0x000000fffff07224 */ /* 0x000fc600078e0058 */
[----:B------:R-:W5:Y:S01]  /*cb70*/  LDL.LU.64 R226, [R1+0x238] ;  /* 0x0002380001e27983 */ /* 0x000f620000300a00 */
[----:B------:R-:W-:Y:S01]  /*cb80*/  IMAD.MOV.U32 R241, RZ, RZ, R89 ;  /* 0x000000fffff17224 */ /* 0x000fe200078e0059 */
[----:B------:R-:W-:Y:S02]  /*cb90*/  MOV R243, R91 ;  /* 0x0000005b00f37202 */ /* 0x000fe40000000f00 */
[----:B------:R-:W5:Y:S01]  /*cba0*/  LDL.LU.64 R216, [R1+0x210] ;  /* 0x0002100001d87983 */ /* 0x000f620000300a00 */
[----:B------:R-:W-:-:S03]  /*cbb0*/  IMAD.MOV.U32 R242, RZ, RZ, R90 ;  /* 0x000000fffff27224 */ /* 0x000fc600078e005a */
[----:B------:R-:W5:Y:S01]  /*cbc0*/  LDL.LU.64 R218, [R1+0x218] ;  /* 0x0002180001da7983 */ /* 0x000f620000300a00 */
[-C--:B------:R-:W-:Y:S03]  /*cbd0*/  HMMA.1688.F32.TF32 R88, R20, R92.reuse, R104 ;  /* 0x0000005c1458723c */ /* 0x080fe60000081068 */
[----:B------:R-:W5:Y:S04]  /*cbe0*/  LDL.LU.64 R232, [R1+0x200] ;  /* 0x0002000001e87983 */ /* 0x000f680000300a00 */
[----:B------:R-:W5:Y:S01]  /*cbf0*/  LDL.LU.64 R234, [R1+0x208] ;  /* 0x0002080001ea7983 */ /* 0x000f620000300a00 */
[-C--:B------:R-:W-:Y:S03]  /*cc00*/  HMMA.1688.F32.TF32 R72, R44, R92.reuse, R188 ;  /* 0x0000005c2c48723c */ /* 0x080fe600000810bc */
[----:B------:R-:W5:Y:S04]  /*cc10*/  LDL.LU.64 R104, [R1+0x160] ;  /* 0x0001600001687983 */ /* 0x000f680000300a00 */
[----:B------:R-:W5:Y:S04]  /*cc20*/  LDL.LU.64 R106, [R1+0x168] ;  /* 0x00016800016a7983 */ /* 0x000f680000300a00 */
[----:B------:R-:W5:Y:S04]  /*cc30*/  LDL.LU.64 R228, [R1+0x150] ;  /* 0x0001500001e47983 */ /* 0x000f680000300a00 */
[----:B------:R-:W5:Y:S04]  /*cc40*/  LDL.LU.64 R230, [R1+0x158] ;  /* 0x0001580001e67983 */ /* 0x000f680000300a00 */
[----:B------:R-:W5:Y:S04]  /*cc50*/  LDL.LU.64 R188, [R1+0x120] ;  /* 0x0001200001bc7983 */ /* 0x000f680000300a00 */
[----:B------:R-:W5:Y:S01]  /*cc60*/  LDL.LU.64 R190, [R1+0x128] ;  /* 0x0001280001be7983 */ /* 0x000f620000300a00 */
[----:B---3--:R-:W-:Y:S03]  /*cc70*/  HMMA.1688.F32.TF32 R184, R48, R92, R80 ;  /* 0x0000005c30b8723c */ /* 0x008fe60000081050 */
[----:B------:R-:W4:Y:S05]  /*cc80*/  LDSM.16.M88.4 R80, [R196+0x45000] ;  /* 0x04500000c450783b */ /* 0x000f2a0000000200 */
[C---:B----4-:R-:W-:Y:S01]  /*cc90*/  HMMA.1688.F32.TF32 R212, R40.reuse, R80, R192 ;  /* 0x0000005028d4723c */ /* 0x050fe200000810c0 */
[----:B------:R-:W3:Y:S04]  /*cca0*/  LDL.LU.64 R192, [R1+0x100] ;  /* 0x0001000001c07983 */ /* 0x000ee80000300a00 */
[----:B------:R-:W3:Y:S03]  /*ccb0*/  LDL.LU.64 R194, [R1+0x108] ;  /* 0x0001080001c27983 */ /* 0x000ee60000300a00 */
[C---:B--2---:R-:W-:Y:S01]  /*ccc0*/  HMMA.1688.F32.TF32 R196, R40.reuse, R208, R156 ;  /* 0x000000d028c4723c */ /* 0x044fe2000008109c */
[----:B------:R-:W2:Y:S04]  /*ccd0*/  LDL.LU.64 R156, [R1+0x60] ;  /* 0x00006000019c7983 */ /* 0x000ea80000300a00 */
[----:B------:R-:W2:Y:S03]  /*cce0*/  LDL.LU.64 R158, [R1+0x68] ;  /* 0x00006800019e7983 */ /* 0x000ea60000300a00 */
[----:B-----5:R-:W-:Y:S01]  /*ccf0*/  HMMA.1688.F32.TF32 R220, R40, R56, R100 ;  /* 0x0000003828dc723c */ /* 0x020fe20000081064 */
[----:B------:R-:W4:Y:S04]  /*cd00*/  LDL.LU.64 R40, [R1+0x170] ;  /* 0x0001700001287983 */ /* 0x000f280000300a00 */
[----:B------:R-:W4:Y:S03]  /*cd10*/  LDL.LU.64 R42, [R1+0x178] ;  /* 0x00017800012a7983 */ /* 0x000f260000300a00 */
[C---:B------:R-:W-:Y:S01]  /*cd20*/  HMMA.1688.F32.TF32 R224, R48.reuse, R80, R224 ;  /* 0x0000005030e0723c */ /* 0x040fe200000810e0 */
[----:B------:R-:W5:Y:S04]  /*cd30*/  LDL.LU.64 R100, [R1+0x30] ;  /* 0x0000300001647983 */ /* 0x000f680000300a00 */
[----:B------:R-:W5:Y:S03]  /*cd40*/  LDL.LU.64 R102, [R1+0x38] ;  /* 0x0000380001667983 */ /* 0x000f660000300a00 */
[C---:B------:R-:W-:Y:S08]  /*cd50*/  HMMA.1688.F32.TF32 R216, R48.reuse, R208, R216 ;  /* 0x000000d030d8723c */ /* 0x040ff000000810d8 */
[----:B------:R-:W-:Y:S01]  /*cd60*/  HMMA.1688.F32.TF32 R232, R48, R56, R232 ;  /* 0x0000003830e8723c */ /* 0x000fe200000810e8 */
[----:B------:R-:W2:Y:S04]  /*cd70*/  LDL.LU.64 R48, [R1+0x20] ;  /* 0x0000200001307983 */ /* 0x000ea80000300a00 */
[----:B------:R-:W2:Y:S03]  /*cd80*/  LDL.LU.64 R50, [R1+0x28] ;  /* 0x0000280001327983 */ /* 0x000ea60000300a00 */
[C---:B------:R-:W-:Y:S08]  /*cd90*/  HMMA.1688.F32.TF32 R104, R44.reuse, R208, R104 ;  /* 0x000000d02c68723c */ /* 0x040ff00000081068 */
[C---:B------:R-:W-:Y:S08]  /*cda0*/  HMMA.1688.F32.TF32 R228, R44.reuse, R56, R228 ;  /* 0x000000382ce4723c */ /* 0x040ff000000810e4 */
[----:B----4-:R-:W-:Y:S01]  /*cdb0*/  HMMA.1688.F32.TF32 R40, R44, R80, R40 ;  /* 0x000000502c28723c */ /* 0x010fe20000081028 */
[----:B------:R-:W4:Y:S04]  /*cdc0*/  LDL.LU.64 R44, [R1+0x110] ;  /* 0x00011000012c7983 */ /* 0x000f280000300a00 */
[----:B------:R-:W4:Y:S03]  /*cdd0*/  LDL.LU.64 R46, [R1+0x118] ;  /* 0x00011800012e7983 */ /* 0x000f260000300a00 */
[C---:B------:R-:W-:Y:S08]  /*cde0*/  HMMA.1688.F32.TF32 R164, R140.reuse, R36, R164 ;  /* 0x000000248ca4723c */ /* 0x040ff000000810a4 */
[C---:B------:R-:W-:Y:S08]  /*cdf0*/  HMMA.1688.F32.TF32 R172, R140.reuse, R92, R172 ;  /* 0x0000005c8cac723c */ /* 0x040ff000000810ac */
[C---:B------:R-:W-:Y:S08]  /*ce00*/  HMMA.1688.F32.TF32 R188, R140.reuse, R80, R188 ;  /* 0x000000508cbc723c */ /* 0x040ff000000810bc */
[----:B---3--:R-:W-:Y:S08]  /*ce10*/  HMMA.1688.F32.TF32 R192, R140, R56, R192 ;  /* 0x000000388cc0723c */ /* 0x008ff000000810c0 */
[C---:B------:R-:W-:Y:S08]  /*ce20*/  HMMA.1688.F32.TF32 R60, R136.reuse, R92, R60 ;  /* 0x0000005c883c723c */ /* 0x040ff0000008103c */
[C---:B--2---:R-:W-:Y:S08]  /*ce30*/  HMMA.1688.F32.TF32 R156, R136.reuse, R80, R156 ;  /* 0x00000050889c723c */ /* 0x044ff0000008109c */
[C---:B------:R-:W-:Y:S08]  /*ce40*/  HMMA.1688.F32.TF32 R148, R136.reuse, R208, R148 ;  /* 0x000000d08894723c */ /* 0x040ff00000081094 */
[----:B------:R-:W-:Y:S07]  /*ce50*/  HMMA.1688.F32.TF32 R176, R136, R56, R176 ;  /* 0x0000003888b0723c */ /* 0x000fee00000810b0 */
[----:B------:R-:W-:-:S02]  /*ce60*/  IMAD.MOV.U32 R136, RZ, RZ, R14 ;  /* 0x000000ffff887224 */ /* 0x000fc400078e000e */
[----:B------:R-:W-:Y:S01]  /*ce70*/  IMAD.MOV.U32 R137, RZ, RZ, R15 ;  /* 0x000000ffff897224 */ /* 0x000fe200078e000f */
[-C--:B------:R-:W-:Y:S08]  /*ce80*/  HMMA.1688.F32.TF32 R24, R16, R80.reuse, R24 ;  /* 0x000000501018723c */ /* 0x080ff00000081018 */
[----:B-----5:R-:W-:Y:S08]  /*ce90*/  HMMA.1688.F32.TF32 R100, R132, R80, R100 ;  /* 0x000000508464723c */ /* 0x020ff00000081064 */
[----:B----4-:R-:W-:Y:S01]  /*cea0*/  HMMA.1688.F32.TF32 R44, R140, R208, R44 ;  /* 0x000000d08c2c723c */ /* 0x010fe2000008102c */
[----:B------:R-:W2:Y:S04]  /*ceb0*/  LDL.LU.64 R140, [R1+0x40] ;  /* 0x00004000018c7983 */ /* 0x000ea80000300a00 */
[----:B------:R-:W2:Y:S04]  /*cec0*/  LDL.LU.64 R142, [R1+0x48] ;  /* 0x00004800018e7983 */ /* 0x000ea80000300a00 */
[----:B------:R-:W3:Y:S04]  /*ced0*/  LDL.LU R14, [R1+0xbec] ;  /* 0x000bec00010e7983 */ /* 0x000ee80000300800 */
[----:B------:R-:W3:Y:S01]  /*cee0*/  LDL.LU R15, [R1+0xbe8] ;  /* 0x000be800010f7983 */ /* 0x000ee20000300800 */
[----:B------:R-:W-:Y:S01]  /*cef0*/  HMMA.1688.F32.TF32 R48, R20, R80, R48 ;  /* 0x000000501430723c */ /* 0x000fe20000081030 */
[----:B------:R-:W-:Y:S01]  /*cf00*/  IMAD.MOV.U32 R36, RZ, RZ, R24 ;  /* 0x000000ffff247224 */ /* 0x000fe200078e0018 */
[----:B------:R-:W-:Y:S01]  /*cf10*/  MOV R37, R25 ;  /* 0x0000001900257202 */ /* 0x000fe20000000f00 */
[----:B------:R-:W-:Y:S04]  /*cf20*/  LDS R24, [R3+0x4000] ;  /* 0x0040000003187984 */ /* 0x000fe80000000800 */
[----:B------:R-:W-:Y:S01]  /*cf30*/  IMAD.MOV.U32 R81, RZ, RZ, R26 ;  /* 0x000000ffff517224 */ /* 0x000fe200078e001a */
[----:B------:R-:W-:Y:S01]  /*cf40*/  LDS R25, [R2+0x4000] ;  /* 0x0040000002197984 */ /* 0x000fe20000000800 */
[----:B------:R-:W-:-:S03]  /*cf50*/  IMAD.MOV.U32 R80, RZ, RZ, R27 ;  /* 0x000000ffff507224 */ /* 0x000fc600078e001b */
[----:B------:R-:W-:Y:S04]  /*cf60*/  LDS R26, [R3+0x6000] ;  /* 0x00600000031a7984 */ /* 0x000fe80000000800 */
[----:B------:R-:W1:Y:S01]  /*cf70*/  LDS R27, [R2+0x6000] ;  /* 0x00600000021b7984 */ /* 0x000e620000000800 */
[----:B------:R-:W-:Y:S01]  /*cf80*/  MOV R138, R252 ;  /* 0x000000fc008a7202 */ /* 0x000fe20000000f00 */
[----:B------:R-:W-:Y:S01]  /*cf90*/  IMAD.MOV.U32 R139, RZ, RZ, R0 ;  /* 0x000000ffff8b7224 */ /* 0x000fe200078e0000 */
[C---:B------:R-:W-:Y:S08]  /*cfa0*/  HMMA.1688.F32.TF32 R200, R20.reuse, R208, R200 ;  /* 0x000000d014c8723c */ /* 0x040ff000000810c8 */
[----:B------:R-:W-:Y:S08]  /*cfb0*/  HMMA.1688.F32.TF32 R204, R20, R56, R204 ;  /* 0x0000003814cc723c */ /* 0x000ff000000810cc */
[----:B------:R-:W-:Y:S01]  /*cfc0*/  HMMA.1688.F32.TF32 R20, R16, R208, R28 ;  /* 0x000000d01014723c */ /* 0x000fe2000008101c */
[----:B------:R-:W-:Y:S07]  /*cfd0*/  STL [R1+0xbb4], R80 ;  /* 0x000bb45001007387 */ /* 0x000fee0000100800 */
[C---:B-1----:R-:W-:Y:S01]  /*cfe0*/  HMMA.1688.F32.TF32 R28, R24.reuse, R6, R136 ;  /* 0x00000006181c723c */ /* 0x042fe20000081088 */
[----:B------:R-:W-:Y:S04]  /*cff0*/  STL [R1+0xbb0], R81 ;  /* 0x000bb05101007387 */ /* 0x000fe80000100800 */
[----:B------:R1:W-:Y:S04]  /*d000*/  STL [R1+0xbac], R37 ;  /* 0x000bac2501007387 */ /* 0x0003e80000100800 */
[----:B------:R4:W-:Y:S11]  /*d010*/  STL [R1+0xba8], R36 ;  /* 0x000ba82401007387 */ /* 0x0009f60000100800 */
[----:B------:R-:W-:Y:S04]  /*d020*/  @!UPT UIADD3 URZ, URZ, URZ, URZ ;  /* 0x0000003f3f3ff290 */ /* 0x000fe8000fffe03f */
[----:B-1----:R-:W-:Y:S01]  /*d030*/  MOV R37, R28 ;  /* 0x0000001c00257202 */ /* 0x002fe20000000f00 */
[----:B----4-:R-:W-:Y:S02]  /*d040*/  IMAD.MOV.U32 R36, RZ, RZ, R29 ;  /* 0x000000ffff247224 */ /* 0x010fe400078e001d */
[----:B------:R-:W-:Y:S02]  /*d050*/  IMAD.MOV.U32 R4, RZ, RZ, R30 ;  /* 0x000000ffff047224 */ /* 0x000fe400078e001e */
[----:B------:R-:W-:Y:S02]  /*d060*/  IMAD.MOV.U32 R5, RZ, RZ, R31 ;  /* 0x000000ffff057224 */ /* 0x000fe400078e001f */
[C---:B------:R-:W-:Y:S11]  /*d070*/  HMMA.1688.F32.TF32 R28, R24.reuse, R10, R32 ;  /* 0x0000000a181c723c */ /* 0x040ff60000081020 */
[----:B------:R-:W-:Y:S11]  /*d080*/  @!UPT UIADD3 URZ, URZ, URZ, URZ ;  /* 0x0000003f3f3ff290 */ /* 0x000ff6000fffe03f */
[----:B------:R-:W-:Y:S02]  /*d090*/  @!UPT UIADD3 URZ, URZ, URZ, URZ ;  /* 0x0000003f3f3ff290 */ /* 0x000fe4000fffe03f */
[----:B------:R-:W-:Y:S02]  /*d0a0*/  IMAD.MOV.U32 R80, RZ, RZ, R30 ;  /* 0x000000ffff507224 */ /* 0x000fe400078e001e */
[----:B------:R-:W-:Y:S01]  /*d0b0*/  IMAD.MOV.U32 R81, RZ, RZ, R31 ;  /* 0x000000ffff517224 */ /* 0x000fe200078e001f */
[----:B------:R-:W-:Y:S08]  /*d0c0*/  HMMA.1688.F32.TF32 R32, R24, R114, R68 ;  /* 0x000000721820723c */ /* 0x000ff00000081044 */
[C---:B------:R-:W-:Y:S08]  /*d0d0*/  HMMA.1688.F32.TF32 R152, R132.reuse, R56, R152 ;  /* 0x000000388498723c */ /* 0x040ff00000081098 */
[C---:B------:R-:W-:Y:S07]  /*d0e0*/  HMMA.1688.F32.TF32 R76, R132.reuse, R92, R76 ;  /* 0x0000005c844c723c */ /* 0x040fee000008104c */
[----:B------:R-:W-:Y:S01]  /*d0f0*/  IMAD.MOV.U32 R93, RZ, RZ, R22 ;  /* 0x000000ffff5d7224 */ /* 0x000fe200078e0016 */
[----:B------:R-:W-:Y:S01]  /*d100*/  MOV R92, R23 ;  /* 0x00000017005c7202 */ /* 0x000fe20000000f00 */
[----:B------:R-:W-:Y:S04]  /*d110*/  LDS R22, [R3+0x6300] ;  /* 0x0063000003167984 */ /* 0x000fe80000000800 */
[----:B------:R-:W-:Y:S01]  /*d120*/  LDS R23, [R2+0x6300] ;  /* 0x0063000002177984 */ /* 0x000fe20000000800 */
[----:B--2---:R-:W-:Y:S07]  /*d130*/  HMMA.1688.F32.TF32 R140, R132, R208, R140 ;  /* 0x000000d0848c723c */ /* 0x004fee000008108c */
[----:B------:R-:W-:-:S02]  /*d140*/  IMAD.MOV.U32 R208, RZ, RZ, R21 ;  /* 0x000000ffffd07224 */ /* 0x000fc400078e0015 */
[----:B------:R-:W-:Y:S01]  /*d150*/  IMAD.MOV.U32 R209, RZ, RZ, R20 ;  /* 0x000000ffffd17224 */ /* 0x000fe200078e0014 */
[----:B---3--:R-:W-:Y:S01]  /*d160*/  HMMA.1688.F32.TF32 R12, R16, R56, R12 ;  /* 0x00000038100c723c */ /* 0x008fe2000008100c */
[----:B------:R-:W-:Y:S04]  /*d170*/  LDS R16, [R3+0x4200] ;  /* 0x0042000003107984 */ /* 0x000fe80000000800 */
[----:B------:R1:W-:Y:S04]  /*d180*/  STL [R1+0xbbc], R208 ;  /* 0x000bbcd001007387 */ /* 0x0003e80000100800 */
[----:B------:R2:W-:Y:S04]  /*d190*/  STL [R1+0xbb8], R209 ;  /* 0x000bb8d101007387 */ /* 0x0005e80000100800 */
[----:B------:R-:W-:Y:S01]  /*d1a0*/  LDS R18, [R3+0x6200] ;  /* 0x0062000003127984 */ /* 0x000fe20000000800 */
[----:B-1----:R-:W-:-:S03]  /*d1b0*/  IMAD.MOV.U32 R208, RZ, RZ, R28 ;  /* 0x000000ffffd07224 */ /* 0x002fc600078e001c */
[----:B------:R-:W-:Y:S01]  /*d1c0*/  LDS R17, [R2+0x4200] ;  /* 0x0042000002117984 */ /* 0x000fe20000000800 */
[----:B--2---:R-:W-:Y:S02]  /*d1d0*/  MOV R209, R29 ;  /* 0x0000001d00d17202 */ /* 0x004fe40000000f00 */
[----:B------:R-:W-:Y:S01]  /*d1e0*/  HMMA.1688.F32.TF32 R28, R24, R38, R108 ;  /* 0x00000026181c723c */ /* 0x000fe2000008106c */
[----:B------:R-:W1:Y:S03]  /*d1f0*/  LDS R19, [R2+0x6200] ;  /* 0x0062000002137984 */ /* 0x000e660000000800 */
[----:B------:R-:W-:Y:S02]  /*d200*/  IMAD.MOV.U32 R8, RZ, RZ, R12 ;  /* 0x000000ffff087224 */ /* 0x000fe400078e000c */
[----:B------:R-:W-:Y:S01]  /*d210*/  IMAD.MOV.U32 R9, RZ, RZ, R13 ;  /* 0x000000ffff097224 */ /* 0x000fe200078e000d */
[----:B------:R-:W-:Y:S01]  /*d220*/  LDS R12, [R3+0x4100] ;  /* 0x00410000030c7984 */ /* 0x000fe20000000800 */
[----:B------:R-:W-:-:S02]  /*d230*/  IMAD.MOV.U32 R57, RZ, RZ, R14 ;  /* 0x000000ffff397224 */ /* 0x000fc400078e000e */
[----:B------:R-:W-:Y:S01]  /*d240*/  IMAD.MOV.U32 R56, RZ, RZ, R15 ;  /* 0x000000ffff387224 */ /* 0x000fe200078e000f */
[----:B------:R-:W-:Y:S04]  /*d250*/  LDS R14, [R3+0x6100] ;  /* 0x00610000030e7984 */ /* 0x000fe80000000800 */
[----:B------:R-:W-:Y:S04]  /*d260*/  LDS R13, [R2+0x4100] ;  /* 0x00410000020d7984 */ /* 0x000fe80000000800 */
[----:B------:R-:W2:Y:S04]  /*d270*/  LDS R15, [R2+0x6100] ;  /* 0x00610000020f7984 */ /* 0x000ea80000000800 */
[----:B------:R-:W-:Y:S01]  /*d280*/  LDS R20, [R3+0x4300] ;  /* 0x0043000003147984 */ /* 0x000fe20000000800 */
[----:B------:R-:W-:-:S03]  /*d290*/  IMAD.MOV.U32 R252, RZ, RZ, R31 ;  /* 0x000000fffffc7224 */ /* 0x000fc600078e001f */
[----:B------:R-:W-:Y:S04]  /*d2a0*/  STL.64 [R1+0x90], R28 ;  /* 0x0000901c01007387 */ /* 0x000fe80000100a00 */
[----:B------:R3:W-:Y:S04]  /*d2b0*/  STL [R1+0x98], R30 ;  /* 0x0000981e01007387 */ /* 0x0007e80000100800 */
[----:B------:R-:W4:Y:S01]  /*d2c0*/  LDS R21, [R2+0x4300] ;  /* 0x0043000002157984 */ /* 0x000f220000000800 */
[----:B---3--:R-:W-:Y:S03]  /*d2d0*/  HMMA.1688.F32.TF32 R28, R24, R94, R180 ;  /* 0x0000005e181c723c */ /* 0x008fe600000810b4 */
[----:B------:R-:W-:Y:S04]  /*d2e0*/  STL [R1+0xb84], R252 ;  /* 0x000b84fc01007387 */ /* 0x000fe80000100800 */
[----:B------:R-:W-:Y:S01]  /*d2f0*/  LDS R180, [R3+0x8000] ;  /* 0x0080000003b47984 */ /* 0x000fe20000000800 */
[----:B-1----:R-:W-:Y:S03]  /*d300*/  HMMA.1688.F32.TF32 R132, R16, R6, R244 ;  /* 0x000000061084723c */ /* 0x002fe600000810f4 */
[----:B------:R-:W-:Y:S04]  /*d310*/  LDS R182, [R3+0xa000] ;  /* 0x00a0000003b67984 */ /* 0x000fe80000000800 */
[----:B------:R-:W-:Y:S08]  /*d320*/  LDS R181, [R2+0x8000] ;  /* 0x0080000002b57984 */ /* 0x000ff00000000800 */
[----:B------:R-:W-:Y:S04]  /*d330*/  STL.64 [R1+0x150], R28 ;  /* 0x0001501c01007387 */ /* 0x000fe80000100a00 */
[----:B------:R-:W-:Y:S01]  /*d340*/  STL.64 [R1+0xd0], R32 ;  /* 0x0000d02001007387 */ /* 0x000fe20000100a00 */
[----:B------:R-:W-:-:S03]  /*d350*/  IMAD.MOV.U32 R0, RZ, RZ, R31 ;  /* 0x000000ffff007224 */ /* 0x000fc600078e001f */
[----:B------:R1:W-:Y:S04]  /*d360*/  STL.64 [R1+0xd8], R34 ;  /* 0x0000d82201007387 */ /* 0x0003e80000100a00 */
[----:B------:R3:W-:Y:S01]  /*d370*/  STL [R1+0x158], R30 ;  /* 0x0001581e01007387 */ /* 0x0007e20000100800 */
[C---:B-1----:R-:W-:Y:S08]  /*d380*/  HMMA.1688.F32.TF32 R32, R24.reuse, R82, R212 ;  /* 0x000000521820723c */ /* 0x042ff000000810d4 */
[C---:B---3--:R-:W-:Y:S08]  /*d390*/  HMMA.1688.F32.TF32 R28, R24.reuse, R210, R196 ;  /* 0x000000d2181c723c */ /* 0x048ff000000810c4 */
[----:B------:R-:W-:Y:S01]  /*d3a0*/  HMMA.1688.F32.TF32 R24, R24, R58, R220 ;  /* 0x0000003a1818723c */ /* 0x000fe200000810dc */
[----:B------:R-:W-:Y:S07]  /*d3b0*/  STL [R1+0xb80], R0 ;  /* 0x000b800001007387 */ /* 0x000fee0000100800 */
[C---:B--2---:R-:W-:Y:S01]  /*d3c0*/  HMMA.1688.F32.TF32 R248, R12.reuse, R6, R248 ;  /* 0x000000060cf8723c */ /* 0x044fe200000810f8 */
[----:B------:R-:W-:Y:S04]  /*d3d0*/  STL.64 [R1+0x1f0], R32 ;  /* 0x0001f02001007387 */ /* 0x000fe80000100a00 */
[----:B------:R-:W-:Y:S04]  /*d3e0*/  STL.64 [R1+0x1f8], R34 ;  /* 0x0001f82201007387 */ /* 0x000fe80000100a00 */
[----:B------:R-:W2:Y:S04]  /*d3f0*/  LDL.LU R136, [R1+0x10] ;  /* 0x0000100001887983 */ /* 0x000ea80000300800 */
[----:B------:R-:W-:Y:S04]  /*d400*/  STL.64 [R1+0x240], R28 ;  /* 0x0002401c01007387 */ /* 0x000fe80000100a00 */
[----:B------:R-:W-:Y:S04]  /*d410*/  STL.64 [R1+0x248], R30 ;  /* 0x0002481e01007387 */ /* 0x000fe80000100a00 */
[----:B------:R-:W-:Y:S04]  /*d420*/  STL.64 [R1+0x230], R24 ;  /* 0x0002301801007387 */ /* 0x000fe80000100a00 */
[----:B------:R1:W-:Y:S04]  /*d430*/  STL.64 [R1+0x238], R26 ;  /* 0x0002381a01007387 */ /* 0x0003e80000100a00 */
[----:B------:R-:W2:Y:S04]  /*d440*/  LDL.LU R137, [R1+0x14] ;  /* 0x0000140001897983 */ /* 0x000ea80000300800 */
[----:B------:R-:W2:Y:S01]  /*d450*/  LDL.LU R138, [R1+0x18] ;  /* 0x00001800018a7983 */ /* 0x000ea20000300800 */
[C---:B-1----:R-:W-:Y:S03]  /*d460*/  HMMA.1688.F32.TF32 R24, R12.reuse, R38, R128 ;  /* 0x000000260c18723c */ /* 0x042fe60000081080 */
[----:B------:R-:W2:Y:S04]  /*d470*/  LDL.LU R139, [R1+0x1c] ;  /* 0x00001c00018b7983 */ /* 0x000ea80000300800 */
[----:B------:R-:W-:Y:S04]  /*d480*/  STL.64 [R1+0xb90], R250 ;  /* 0x000b90fa01007387 */ /* 0x000fe80000100a00 */
[----:B------:R-:W-:Y:S01]  /*d490*/  STL.64 [R1+0xb88], R248 ;  /* 0x000b88f801007387 */ /* 0x000fe20000100a00 */
[----:B------:R-:W-:Y:S08]  /*d4a0*/  HMMA.1688.F32.TF32 R28, R12, R114, R144 ;  /* 0x000000720c1c723c */ /* 0x000ff00000081090 */
[-C--:B------:R-:W-:Y:S08]  /*d4b0*/  HMMA.1688.F32.TF32 R244, R16, R82.reuse, R40 ;  /* 0x0000005210f4723c */ /* 0x080ff00000081028 */
[----:B----4-:R-:W-:Y:S01]  /*d4c0*/  HMMA.1688.F32.TF32 R108, R20, R82, R188 ;  /* 0x00000052146c723c */ /* 0x010fe200000810bc */
[----:B------:R-:W-:Y:S01]  /*d4d0*/  STL [R1], R24 ;  /* 0x0000001801007387 */ /* 0x000fe20000100800 */
[----:B------:R-:W-:-:S03]  /*d4e0*/  MOV R252, R25 ;  /* 0x0000001900fc7202 */ /* 0x000fc60000000f00 */
[----:B------:R1:W-:Y:S03]  /*d4f0*/  STL.64 [R1+0x8], R26 ;  /* 0x0000081a01007387 */ /* 0x0003e60000100a00 */
[----:B------:R-:W-:Y:S01]  /*d500*/  HMMA.1688.F32.TF32 R196, R12, R10, R84 ;  /* 0x0000000a0cc4723c */ /* 0x000fe20000081054 */
[----:B------:R-:W-:Y:S01]  /*d510*/  IMAD.MOV.U32 R212, RZ, RZ, R238 ;  /* 0x000000ffffd47224 */ /* 0x000fe200078e00ee */
[----:B------:R-:W-:Y:S01]  /*d520*/  LDS R220, [R3+0x4400] ;  /* 0x0044000003dc7984 */ /* 0x000fe20000000800 */
[----:B------:R-:W-:-:S03]  /*d530*/  IMAD.MOV.U32 R213, RZ, RZ, R239 ;  /* 0x000000ffffd57224 */ /* 0x000fc600078e00ef */
[----:B------:R-:W-:Y:S02]  /*d540*/  LDS R222, [R3+0x6400] ;  /* 0x0064000003de7984 */ /* 0x000fe40000000800 */
[C---:B-1----:R-:W-:Y:S02]  /*d550*/  HMMA.1688.F32.TF32 R24, R12.reuse, R94, R184 ;  /* 0x0000005e0c18723c */ /* 0x042fe400000810b8 */
[----:B------:R-:W-:Y:S04]  /*d560*/  LDS R221, [R2+0x4400] ;  /* 0x0044000002dd7984 */ /* 0x000fe80000000800 */
[----:B------:R-:W1:Y:S02]  /*d570*/  LDS R223, [R2+0x6400] ;  /* 0x0064000002df7984 */ /* 0x000e640000000800 */
[----:B------:R-:W-:Y:S01]  /*d580*/  HMMA.1688.F32.TF32 R32, R12, R82, R224 ;  /* 0x000000520c20723c */ /* 0x000fe200000810e0 */
[----:B------:R-:W-:-:S02]  /*d590*/  IMAD.MOV.U32 R248, RZ, RZ, R120 ;  /* 0x000000fffff87224 */ /* 0x000fc400078e0078 */
[----:B------:R-:W-:Y:S02]  /*d5a0*/  IMAD.MOV.U32 R249, RZ, RZ, R121 ;  /* 0x000000fffff97224 */ /* 0x000fe400078e0079 */
[----:B------:R-:W-:Y:S02]  /*d5b0*/  IMAD.MOV.U32 R250, RZ, RZ, R122 ;  /* 0x000000fffffa7224 */ /* 0x000fe400078e007a */
[----:B------:R-:W-:Y:S01]  /*d5c0*/  IMAD.MOV.U32 R251, RZ, RZ, R123 ;  /* 0x000000fffffb7224 */ /* 0x000fe200078e007b */
[----:B------:R-:W-:Y:S01]  /*d5d0*/  HMMA.1688.F32.TF32 R68, R20, R38, R164 ;  /* 0x000000261444723c */ /* 0x000fe200000810a4 */
[----:B------:R-:W-:Y:S01]  /*d5e0*/  MOV R188, R240 ;  /* 0x000000f000bc7202 */ /* 0x000fe20000000f00 */
[----:B------:R-:W-:Y:S01]  /*d5f0*/  IMAD.MOV.U32 R189, RZ, RZ, R241 ;  /* 0x000000ffffbd7224 */ /* 0x000fe200078e00f1 */
[----:B------:R-:W-:Y:S04]  /*d600*/  LDS R84, [R3+0x4500] ;  /* 0x0045000003547984 */ /* 0x000fe80000000800 */
[----:B------:R-:W-:Y:S01]  /*d610*/  STL [R1+0xa0], R24 ;  /* 0x0000a01801007387 */ /* 0x000fe20000100800 */
[----:B------:R-:W-:-:S03]  /*d620*/  IMAD.MOV.U32 R0, RZ, RZ, R25 ;  /* 0x000000ffff007224 */ /* 0x000fc600078e0019 */
[----:B------:R-:W-:Y:S04]  /*d630*/  STL.64 [R1+0x70], R28 ;  /* 0x0000701c01007387 */ /* 0x000fe80000100a00 */
[----:B------:R3:W-:Y:S04]  /*d640*/  STL.64 [R1+0x78], R30 ;  /* 0x0000781e01007387 */ /* 0x0007e80000100a00 */
[----:B------:R4:W-:Y:S01]  /*d650*/  STL.64 [R1+0xa8], R26 ;  /* 0x0000a81a01007387 */ /* 0x0009e20000100a00 */
[----:B------:R-:W-:Y:S02]  /*d660*/  IMAD.MOV.U32 R190, RZ, RZ, R242 ;  /* 0x000000ffffbe7224 */ /* 0x000fe400078e00f2 */
[----:B------:R-:W-:Y:S01]  /*d670*/  IMAD.MOV.U32 R191, RZ, RZ, R243 ;  /* 0x000000ffffbf7224 */ /* 0x000fe200078e00f3 */
[----:B------:R-:W-:Y:S01]  /*d680*/  LDS R86, [R3+0x6500] ;  /* 0x0065000003567984 */ /* 0x000fe20000000800 */
[C---:B---3--:R-:W-:Y:S03]  /*d690*/  HMMA.1688.F32.TF32 R28, R12.reuse, R210, R216 ;  /* 0x000000d20c1c723c */ /* 0x048fe600000810d8 */
[----:B------:R-:W-:Y:S04]  /*d6a0*/  LDS R85, [R2+0x4500] ;  /* 0x0045000002557984 */ /* 0x000fe80000000800 */
[----:B------:R-:W3:Y:S01]  /*d6b0*/  LDS R87, [R2+0x6500] ;  /* 0x0065000002577984 */ /* 0x000ee20000000800 */
[----:B----4-:R-:W-:Y:S03]  /*d6c0*/  HMMA.1688.F32.TF32 R24, R12, R58, R232 ;  /* 0x0000003a0c18723c */ /* 0x010fe600000810e8 */
[----:B------:R-:W-:Y:S04]  /*d6d0*/  STL.64 [R1+0x100], R32 ;  /* 0x0001002001007387 */ /* 0x000fe80000100a00 */
[----:B------:R-:W-:Y:S08]  /*d6e0*/  STL.64 [R1+0x108], R34 ;  /* 0x0001082201007387 */ /* 0x000ff00000100a00 */
[----:B------:R-:W-:Y:S04]  /*d6f0*/  STL.64 [R1+0x210], R28 ;  /* 0x0002101c01007387 */ /* 0x000fe80000100a00 */
[----:B------:R-:W-:Y:S04]  /*d700*/  STL.64 [R1+0x218], R30 ;  /* 0x0002181e01007387 */ /* 0x000fe80000100a00 */
[----:B------:R-:W-:Y:S04]  /*d710*/  STL.64 [R1+0x200], R24 ;  /* 0x0002001801007387 */ /* 0x000fe80000100a00 */
[----:B------:R4:W-:Y:S02]  /*d720*/  STL.64 [R1+0x208], R26 ;  /* 0x0002081a01007387 */ /* 0x0009e40000100a00 */
[C---:B----4-:R-:W-:Y:S02]  /*d730*/  HMMA.1688.F32.TF32 R24, R16.reuse, R210, R104 ;  /* 0x000000d21018723c */ /* 0x050fe40000081068 */
[----:B------:R-:W-:Y:S04]  /*d740*/  STL [R1+0xb7c], R244 ;  /* 0x000b7cf401007387 */ /* 0x000fe80000100800 */
[----:B------:R-:W-:Y:S02]  /*d750*/  STL [R1+0xb78], R245 ;  /* 0x000b78f501007387 */ /* 0x000fe40000100800 */
[C---:B------:R-:W-:Y:S02]  /*d760*/  HMMA.1688.F32.TF32 R12, R16.reuse, R10, R116 ;  /* 0x0000000a100c723c */ /* 0x040fe40000081074 */
[----:B------:R-:W-:Y:S04]  /*d770*/  STL [R1+0xb74], R246 ;  /* 0x000b74f601007387 */ /* 0x000fe80000100800 */
[----:B------:R-:W-:Y:S02]  /*d780*/  STL [R1+0xb70], R247 ;  /* 0x000b70f701007387 */ /* 0x000fe40000100800 */
[C---:B------:R-:W-:Y:S02]  /*d790*/  HMMA.1688.F32.TF32 R184, R16.reuse, R38, R64 ;  /* 0x0000002610b8723c */ /* 0x040fe40000081040 */
[----:B------:R-:W4:Y:S04]  /*d7a0*/  LDL.LU R28, [R1+0x190] ;  /* 0x00019000011c7983 */ /* 0x000f280000300800 */
[----:B------:R-:W-:Y:S02]  /*d7b0*/  LDS R64, [R3+0x4600] ;  /* 0x0046000003407984 */ /* 0x000fe40000000800 */
[C---:B------:R-:W-:Y:S02]  /*d7c0*/  HMMA.1688.F32.TF32 R216, R16.reuse, R114, R124 ;  /* 0x0000007210d8723c */ /* 0x040fe4000008107c */
[----:B------:R-:W-:Y:S06]  /*d7d0*/  STL.64 [R1+0x170], R24 ;  /* 0x0001701801007387 */ /* 0x000fec0000100a00 */
[C---:B------:R-:W-:Y:S01]  /*d7e0*/  HMMA.1688.F32.TF32 R232, R16.reuse, R94, R72 ;  /* 0x0000005e10e8723c */ /* 0x040fe20000081048 */
[----:B------:R5:W-:Y:S04]  /*d7f0*/  STL.64 [R1+0x178], R26 ;  /* 0x0001781a01007387 */ /* 0x000be80000100a00 */
[----:B------:R-:W4:Y:S03]  /*d800*/  LDL.LU R29, [R1+0x194] ;  /* 0x00019400011d7983 */ /* 0x000f260000300800 */
[----:B------:R-:W-:Y:S01]  /*d810*/  HMMA.1688.F32.TF32 R16, R16, R58, R228 ;  /* 0x0000003a1010723c */ /* 0x000fe200000810e4 */
[----:B------:R-:W4:Y:S04]  /*d820*/  LDL.LU R30, [R1+0x198] ;  /* 0x00019800011e7983 */ /* 0x000f280000300800 */
[----:B------:R-:W4:Y:S03]  /*d830*/  LDL.LU R31, [R1+0x19c] ;  /* 0x00019c00011f7983 */ /* 0x000f260000300800 */
[C---:B------:R-:W-:Y:S01]  /*d840*/  HMMA.1688.F32.TF32 R32, R20.reuse, R210, R44 ;  /* 0x000000d21420723c */ /* 0x040fe2000008102c */
[----:B------:R-:W-:Y:S04]  /*d850*/  LDS R66, [R3+0x6600] ;  /* 0x0066000003427984 */ /* 0x000fe80000000800 */
[----:B------:R-:W-:Y:S03]  /*d860*/  LDS R65, [R2+0x4600] ;  /* 0x0046000002417984 */ /* 0x000fe60000000800 */
[----:B-----5:R-:W-:Y:S01]  /*d870*/  HMMA.1688.F32.TF32 R24, R20, R58, R192 ;  /* 0x0000003a1418723c */ /* 0x020fe200000810c0 */
[----:B------:R-:W5:Y:S04]  /*d880*/  LDS R67, [R2+0x6600] ;  /* 0x0066000002437984 */ /* 0x000f680000000800 */
[----:B------:R-:W-:Y:S04]  /*d890*/  LDS R118, [R3+0xa300] ;  /* 0x00a3000003767984 */ /* 0x000fe80000000800 */
[----:B------:R-:W-:Y:S04]  /*d8a0*/  STL.64 [R1+0x160], R16 ;  /* 0x0001601001007387 */ /* 0x000fe80000100a00 */
[----:B------:R1:W-:Y:S04]  /*d8b0*/  STL [R1+0xb6c], R111 ;  /* 0x000b6c6f01007387 */ /* 0x0003e80000100800 */
[----:B------:R-:W-:Y:S04]  /*d8c0*/  STL.64 [R1+0xc0], R32 ;  /* 0x0000c02001007387 */ /* 0x000fe80000100a00 */
[----:B------:R-:W-:Y:S04]  /*d8d0*/  STL.64 [R1+0xc8], R34 ;  /* 0x0000c82201007387 */ /* 0x000fe80000100a00 */
[----:B------:R1:W-:Y:S04]  /*d8e0*/  STL [R1+0xbc], R27 ;  /* 0x0000bc1b01007387 */ /* 0x0003e80000100800 */
[----:B------:R-:W4:Y:S04]  /*d8f0*/  LDL.LU R238, [R1+0xbe4] ;  /* 0x000be40001ee7983 */ /* 0x000f280000300800 */
        /* <DEDUP_REMOVED lines=8> */
[----:B------:R-:W4:Y:S01]  /*d980*/  LDL.LU R231, [R1+0x1dc] ;  /* 0x0001dc0001e77983 */ /* 0x000f220000300800 */
[----:B------:R-:W-:-:S03]  /*d990*/  IMAD.MOV.U32 R246, RZ, RZ, R24 ;  /* 0x000000fffff67224 */ /* 0x000fc600078e0018 */
[----:B------:R-:W4:Y:S01]  /*d9a0*/  LDL.LU R128, [R1+0xf0] ;  /* 0x0000f00001807983 */ /* 0x000f220000300800 */
[----:B------:R-:W-:-:S03]  /*d9b0*/  MOV R247, R25 ;  /* 0x0000001900f77202 */ /* 0x000fc60000000f00 */
[----:B------:R-:W4:Y:S01]  /*d9c0*/  LDL.LU R129, [R1+0xf4] ;  /* 0x0000f40001817983 */ /* 0x000f220000300800 */
[----:B-1----:R-:W-:-:S03]  /*d9d0*/  IMAD.MOV.U32 R111, RZ, RZ, R26 ;  /* 0x000000ffff6f7224 */ /* 0x002fc600078e001a */
        /* <DEDUP_REMOVED lines=10> */
[----:B------:R-:W-:Y:S03]  /*da80*/  HMMA.1688.F32.TF32 R104, R20, R94, R172 ;  /* 0x0000005e1468723c */ /* 0x000fe600000810ac */
        /* <DEDUP_REMOVED lines=12> */
[----:B------:R-:W-:-:S02]  /*db50*/  IMAD.MOV.U32 R244, RZ, RZ, R18 ;  /* 0x000000fffff47224 */ /* 0x000fc400078e0012 */
[----:B------:R-:W-:Y:S01]  /*db60*/  IMAD.MOV.U32 R245, RZ, RZ, R19 ;  /* 0x000000fffff57224 */ /* 0x000fe200078e0013 */
[-C--:B------:R-:W-:Y:S08]  /*db70*/  HMMA.1688.F32.TF32 R224, R220, R210.reuse, R148 ;  /* 0x000000d2dce0723c */ /* 0x080ff00000081094 */
[C---:B---3--:R-:W-:Y:S08]  /*db80*/  HMMA.1688.F32.TF32 R140, R84.reuse, R210, R140 ;  /* 0x000000d2548c723c */ /* 0x048ff0000008108c */
[----:B------:R-:W-:Y:S08]  /*db90*/  HMMA.1688.F32.TF32 R152, R84, R58, R152 ;  /* 0x0000003a5498723c */ /* 0x000ff00000081098 */
[C---:B------:R-:W-:Y:S01]  /*dba0*/  HMMA.1688.F32.TF32 R40, R20.reuse, R114, R168 ;  /* 0x000000721428723c */ /* 0x040fe200000810a8 */
[----:B------:R-:W3:Y:S04]  /*dbb0*/  LDL.LU R168, [R1+0x220] ;  /* 0x0002200001a87983 */ /* 0x000ee80000300800 */
[----:B------:R-:W3:Y:S03]  /*dbc0*/  LDL.LU R169, [R1+0x224] ;  /* 0x0002240001a97983 */ /* 0x000ee60000300800 */
[----:B------:R-:W-:Y:S01]  /*dbd0*/  HMMA.1688.F32.TF32 R16, R20, R10, R160 ;  /* 0x0000000a1410723c */ /* 0x000fe200000810a0 */
[----:B------:R-:W-:Y:S04]  /*dbe0*/  LDS R160, [R3+0x4700] ;  /* 0x0047000003a07984 */ /* 0x000fe80000000800 */
[----:B------:R-:W-:Y:S04]  /*dbf0*/  LDS R162, [R3+0x6700] ;  /* 0x0067000003a27984 */ /* 0x000fe80000000800 */
[----:B------:R-:W-:Y:S04]  /*dc00*/  LDS R161, [R2+0x4700] ;  /* 0x0047000002a17984 */ /* 0x000fe80000000800 */
[----:B------:R-:W1:Y:S01]  /*dc10*/  LDS R163, [R2+0x6700] ;  /* 0x0067000002a37984 */ /* 0x000e620000000800 */
[----:B-----5:R-:W-:Y:S03]  /*dc20*/  HMMA.1688.F32.TF32 R200, R64, R210, R200 ;  /* 0x000000d240c8723c */ /* 0x020fe600000810c8 */
[----:B------:R-:W3:Y:S04]  /*dc30*/  LDL.LU R170, [R1+0x228] ;  /* 0x0002280001aa7983 */ /* 0x000ee80000300800 */
[----:B------:R-:W3:Y:S04]  /*dc40*/  LDL.LU R171, [R1+0x22c] ;  /* 0x00022c0001ab7983 */ /* 0x000ee80000300800 */
[----:B------:R-:W5:Y:S04]  /*dc50*/  LDL R116, [R1+0x848] ;  /* 0x0008480001747983 */ /* 0x000f680000100800 */
[----:B------:R-:W5:Y:S01]  /*dc60*/  LDL R183, [R1+0x304] ;  /* 0x0003040001b77983 */ /* 0x000f620000100800 */
[----:B--2---:R-:W-:Y:S03]  /*dc70*/  HMMA.1688.F32.TF32 R136, R20, R6, R136 ;  /* 0x000000061488723c */ /* 0x004fe60000081088 */
[----:B------:R5:W-:Y:S04]  /*dc80*/  STL [R1+0xb68], R224 ;  /* 0x000b68e001007387 */ /* 0x000be80000100800 */
[----:B------:R-:W-:Y:S01]  /*dc90*/  STL [R1+0xb64], R225 ;  /* 0x000b64e101007387 */ /* 0x000fe20000100800 */
[C---:B------:R-:W-:Y:S03]  /*dca0*/  HMMA.1688.F32.TF32 R72, R220.reuse, R114, R52 ;  /* 0x00000072dc48723c */ /* 0x040fe60000081034 */
[----:B------:R-:W-:Y:S04]  /*dcb0*/  STL [R1+0xb60], R226 ;  /* 0x000b60e201007387 */ /* 0x000fe80000100800 */
[----:B------:R-:W-:Y:S01]  /*dcc0*/  STL [R1+0xb5c], R227 ;  /* 0x000b5ce301007387 */ /* 0x000fe20000100800 */
[-C--:B------:R-:W-:Y:S03]  /*dcd0*/  HMMA.1688.F32.TF32 R44, R220, R94.reuse, R60 ;  /* 0x0000005edc2c723c */ /* 0x080fe6000008103c */
[----:B------:R-:W-:Y:S04]  /*dce0*/  STL [R1+0xb58], R143 ;  /* 0x000b588f01007387 */ /* 0x000fe80000100800 */
[----:B------:R-:W-:Y:S04]  /*dcf0*/  STL [R1+0xb54], R155 ;  /* 0x000b549b01007387 */ /* 0x000fe80000100800 */
[----:B------:R-:W-:Y:S04]  /*dd00*/  STL [R1+0xb50], R202 ;  /* 0x000b50ca01007387 */ /* 0x000fe80000100800 */
[----:B------:R-:W-:Y:S01]  /*dd10*/  STL [R1+0xb4c], R203 ;  /* 0x000b4ccb01007387 */ /* 0x000fe20000100800 */
[----:B------:R-:W-:Y:S01]  /*dd20*/  IMAD.MOV.U32 R192, RZ, RZ, R37 ;  /* 0x000000ffffc07224 */ /* 0x000fe200078e0025 */
[----:B------:R-:W-:Y:S01]  /*dd30*/  MOV R193, R36 ;  /* 0x0000002400c17202 */ /* 0x000fe20000000f00 */
[----:B------:R-:W-:Y:S01]  /*dd40*/  IMAD.MOV.U32 R194, RZ, RZ, R4 ;  /* 0x000000ffffc27224 */ /* 0x000fe200078e0004 */
[----:B------:R-:W-:Y:S01]  /*dd50*/  HMMA.1688.F32.TF32 R76, R84, R94, R76 ;  /* 0x0000005e544c723c */ /* 0x000fe2000008104c */
[----:B------:R-:W-:Y:S01]  /*dd60*/  IMAD.MOV.U32 R195, RZ, RZ, R5 ;  /* 0x000000ffffc37224 */ /* 0x000fe200078e0005 */
[----:B------:R-:W-:Y:S04]  /*dd70*/  LDS R117, [R2+0x8300] ;  /* 0x0083000002757984 */ /* 0x000fe80000000800 */
[----:B------:R-:W-:Y:S02]  /*dd80*/  LDS R119, [R2+0xa300] ;  /* 0x00a3000002777984 */ /* 0x000fe40000000800 */
[C---:B----4-:R-:W-:Y:S02]  /*dd90*/  HMMA.1688.F32.TF32 R144, R220.reuse, R6, R28 ;  /* 0x00000006dc90723c */ /* 0x050fe4000008101c */
[----:B------:R-:W-:Y:S04]  /*dda0*/  LDS R148, [R3+0x8400] ;  /* 0x0084000003947984 */ /* 0x000fe80000000800 */
[----:B------:R-:W-:Y:S02]  /*ddb0*/  LDS R150, [R3+0xa400] ;  /* 0x00a4000003967984 */ /* 0x000fe40000000800 */
[----:B------:R-:W-:Y:S02]  /*ddc0*/  HMMA.1688.F32.TF32 R28, R220, R82, R156 ;  /* 0x00000052dc1c723c */ /* 0x000fe4000008109c */
[----:B------:R-:W-:Y:S04]  /*ddd0*/  LDS R149, [R2+0x8400] ;  /* 0x0084000002957984 */ /* 0x000fe80000000800 */
[----:B------:R-:W-:Y:S02]  /*dde0*/  LDS R151, [R2+0xa400] ;  /* 0x00a4000002977984 */ /* 0x000fe40000000800 */
[----:B------:R-:W-:Y:S01]  /*ddf0*/  HMMA.1688.F32.TF32 R88, R64, R94, R88 ;  /* 0x0000005e4058723c */ /* 0x000fe20000081058 */
[----:B------:R-:W-:Y:S01]  /*de00*/  IMAD.MOV.U32 R214, RZ, RZ, R113 ;  /* 0x000000ffffd67224 */ /* 0x000fe200078e0071 */
[----:B------:R-:W-:Y:S01]  /*de10*/  MOV R215, R112 ;  /* 0x0000007000d77202 */ /* 0x000fe20000000f00 */
[----:B------:R-:W-:Y:S04]  /*de20*/  LDS R60, [R3+0x8600] ;  /* 0x00860000033c7984 */ /* 0x000fe80000000800 */
[----:B------:R-:W-:Y:S01]  /*de30*/  LDS R62, [R3+0xa600] ;  /* 0x00a60000033e7984 */ /* 0x000fe20000000800 */
[----:B------:R-:W-:Y:S03]  /*de40*/  HMMA.1688.F32.TF32 R96, R84, R114, R96 ;  /* 0x000000725460723c */ /* 0x000fe60000081060 */
[----:B------:R-:W-:Y:S04]  /*de50*/  LDS R61, [R2+0x8600] ;  /* 0x00860000023d7984 */ /* 0x000fe80000000800 */
[----:B------:R-:W-:Y:S01]  /*de60*/  LDS R63, [R2+0xa600] ;  /* 0x00a60000023f7984 */ /* 0x000fe20000000800 */
[C---:B------:R-:W-:Y:S03]  /*de70*/  HMMA.1688.F32.TF32 R48, R64.reuse, R82, R48 ;  /* 0x000000524030723c */ /* 0x040fe60000081030 */
[----:B------:R-:W-:Y:S04]  /*de80*/  LDS R52, [R3+0x8100] ;  /* 0x0081000003347984 */ /* 0x000fe80000000800 */
[----:B------:R-:W-:Y:S01]  /*de90*/  LDS R54, [R3+0xa100] ;  /* 0x00a1000003367984 */ /* 0x000fe20000000800 */
[----:B------:R-:W-:Y:S03]  /*dea0*/  HMMA.1688.F32.TF32 R204, R64, R58, R204 ;  /* 0x0000003a40cc723c */ /* 0x000fe600000810cc */
[----:B------:R-:W-:Y:S04]  /*deb0*/  LDS R53, [R2+0x8100] ;  /* 0x0081000002357984 */ /* 0x000fe80000000800 */
[----:B------:R-:W-:Y:S01]  /*dec0*/  LDS R55, [R2+0xa100] ;  /* 0x00a1000002377984 */ /* 0x000fe20000000800 */
[C---:B------:R-:W-:Y:S08]  /*ded0*/  HMMA.1688.F32.TF32 R120, R220.reuse, R38, R120 ;  /* 0x00000026dc78723c */ /* 0x040ff00000081078 */
[C---:B------:R-:W-:Y:S08]  /*dee0*/  HMMA.1688.F32.TF32 R20, R220.reuse, R10, R240 ;  /* 0x0000000adc14723c */ /* 0x040ff000000810f0 */
[----:B------:R-:W-:Y:S08]  /*def0*/  HMMA.1688.F32.TF32 R220, R220, R58, R176 ;  /* 0x0000003adcdc723c */ /* 0x000ff000000810b0 */
[----:B-1----:R-:W-:Y:S07]  /*df00*/  HMMA.1688.F32.TF32 R176, R160, R10, R228 ;  /* 0x0000000aa0b0723c */ /* 0x002fee00000810e4 */
[----:B------:R-:W-:Y:S01]  /*df10*/  MOV R228, R208 ;  /* 0x000000d000e47202 */ /* 0x000fe20000000f00 */
[----:B------:R-:W-:Y:S01]  /*df20*/  IMAD.MOV.U32 R229, RZ, RZ, R209 ;  /* 0x000000ffffe57224 */ /* 0x000fe200078e00d1 */
[----:B------:R-:W2:Y:S01]  /*df30*/  LDL.LU R208, [R1+0xbbc] ;  /* 0x000bbc0001d07983 */ /* 0x000ea20000300800 */
[----:B------:R-:W-:-:S02]  /*df40*/  IMAD.MOV.U32 R230, RZ, RZ, R80 ;  /* 0x000000ffffe67224 */ /* 0x000fc400078e0050 */
[----:B------:R-:W-:Y:S01]  /*df50*/  IMAD.MOV.U32 R231, RZ, RZ, R81 ;  /* 0x000000ffffe77224 */ /* 0x000fe200078e0051 */
[----:B------:R-:W4:Y:S04]  /*df60*/  LDL.LU R209, [R1+0xbb8] ;  /* 0x000bb80001d17983 */ /* 0x000f280000300800 */
[----:B------:R-:W2:Y:S04]  /*df70*/  LDL.LU R80, [R1+0xbb4] ;  /* 0x000bb40001507983 */ /* 0x000ea80000300800 */
[----:B------:R-:W2:Y:S01]  /*df80*/  LDL.LU R81, [R1+0xbb0] ;  /* 0x000bb00001517983 */ /* 0x000ea20000300800 */
[----:B------:R-:W-:-:S03]  /*df90*/  IMAD.MOV.U32 R240, RZ, RZ, R8 ;  /* 0x000000fffff07224 */ /* 0x000fc600078e0008 */
[----:B------:R-:W2:Y:S01]  /*dfa0*/  LDL.LU R37, [R1+0xbac] ;  /* 0x000bac0001257983 */ /* 0x000ea20000300800 */
[----:B------:R-:W-:-:S03]  /*dfb0*/  IMAD.MOV.U32 R241, RZ, RZ, R9 ;  /* 0x000000fffff17224 */ /* 0x000fc600078e0009 */
[----:B------:R-:W2:Y:S04]  /*dfc0*/  LDL.LU R36, [R1+0xba8] ;  /* 0x000ba80001247983 */ /* 0x000ea80000300800 */
[----:B------:R-:W2:Y:S04]  /*dfd0*/  LDL.LU R4, [R1+0xba4] ;  /* 0x000ba40001047983 */ /* 0x000ea80000300800 */
[----:B------:R-:W4:Y:S04]  /*dfe0*/  LDL.LU R5, [R1+0xba0] ;  /* 0x000ba00001057983 */ /* 0x000f280000300800 */
[----:B------:R-:W4:Y:S04]  /*dff0*/  LDL.LU R8, [R1+0xb9c] ;  /* 0x000b9c0001087983 */ /* 0x000f280000300800 */
[----:B------:R-:W4:Y:S01]  /*e000*/  LDL.LU R9, [R1+0xb98] ;  /* 0x000b980001097983 */ /* 0x000f220000300800 */
[C---:B------:R-:W-:Y:S08]  /*e010*/  HMMA.1688.F32.TF32 R156, R84.reuse, R6, R24 ;  /* 0x00000006549c723c */ /* 0x040ff00000081018 */
[----:B------:R-:W-:Y:S01]  /*e020*/  HMMA.1688.F32.TF32 R24, R84, R10, R32 ;  /* 0x0000000a5418723c */ /* 0x000fe20000081020 */
[----:B-----5:R-:W-:-:S02]  /*e030*/  IMAD R224, R183, 0x8000, R116 ;  /* 0x00008000b7e07824 */ /* 0x020fc400078e0274 */
[----:B------:R-:W-:Y:S05]  /*e040*/  LDS R116, [R3+0x8300] ;  /* 0x0083000003747984 */ /* 0x000fea0000000800 */
[----:B------:R-:W-:Y:S01]  /*e050*/  HMMA.1688.F32.TF32 R32, R84, R82, R100 ;  /* 0x000000525420723c */ /* 0x000fe20000081064 */
[----:B------:R-:W-:Y:S07]  /*e060*/  LDS R183, [R2+0xa000] ;  /* 0x00a0000002b77984 */ /* 0x000fee0000000800 */
[----:B------:R-:W-:Y:S08]  /*e070*/  HMMA.1688.F32.TF32 R100, R64, R114, R188 ;  /* 0x000000724064723c */ /* 0x000ff000000810bc */
[C---:B---3--:R-:W-:Y:S08]  /*e080*/  HMMA.1688.F32.TF32 R188, R160.reuse, R6, R168 ;  /* 0x00000006a0bc723c */ /* 0x048ff000000810a8 */
[-C--:B------:R-:W-:Y:S01]  /*e090*/  HMMA.1688.F32.TF32 R168, R160, R38.reuse, R248 ;  /* 0x00000026a0a8723c */ /* 0x080fe200000810f8 */
[----:B------:R-:W-:Y:S07]  /*e0a0*/  STL [R1+0x300], R224 ;  /* 0x000300e001007387 */ /* 0x000fee0000100800 */
[----:B------:R-:W-:Y:S01]  /*e0b0*/  HMMA.1688.F32.TF32 R124, R84, R38, R236 ;  /* 0x00000026547c723c */ /* 0x000fe200000810ec */
[----:B------:R-:W-:Y:S04]  /*e0c0*/  LDS R84, [R3+0x8200] ;  /* 0x0082000003547984 */ /* 0x000fe80000000800 */
[----:B------:R-:W-:Y:S02]  /*e0d0*/  LDS R86, [R3+0xa200] ;  /* 0x00a2000003567984 */ /* 0x000fe40000000800 */
[----:B------:R-:W-:Y:S01]  /*e0e0*/  IMAD.MOV.U32 R238, RZ, RZ, R93 ;  /* 0x000000ffffee7224 */ /* 0x000fe200078e005d */
[----:B------:R-:W-:Y:S01]  /*e0f0*/  MOV R239, R92 ;  /* 0x0000005c00ef7202 */ /* 0x000fe20000000f00 */
[----:B------:R-:W-:Y:S01]  /*e100*/  HMMA.1688.F32.TF32 R172, R64, R6, R172 ;  /* 0x0000000640ac723c */ /* 0x000fe200000810ac */
[----:B------:R-:W-:Y:S04]  /*e110*/  LDS R85, [R2+0x8200] ;  /* 0x0082000002557984 */ /* 0x000fe80000000800 */
[----:B------:R-:W-:Y:S01]  /*e120*/  LDS R87, [R2+0xa200] ;  /* 0x00a2000002577984 */ /* 0x000fe20000000800 */
[----:B--2---:R-:W-:Y:S01]  /*e130*/  IMAD.MOV.U32 R251, RZ, RZ, R4 ;  /* 0x000000fffffb7224 */ /* 0x004fe200078e0004 */
[----:B----4-:R-:W-:-:S02]  /*e140*/  MOV R250, R5 ;  /* 0x0000000500fa7202 */ /* 0x010fc40000000f00 */
[----:B------:R-:W1:Y:S01]  /*e150*/  LDSM.16.M88.4 R4, [R224+0x40000] ;  /* 0x04000000e004783b */ /* 0x000e620000000200 */
[----:B------:R-:W-:Y:S02]  /*e160*/  IMAD.MOV.U32 R249, RZ, RZ, R8 ;  /* 0x000000fffff97224 */ /* 0x000fe400078e0008 */
[----:B------:R-:W-:-:S07]  /*e170*/  IMAD.MOV.U32 R248, RZ, RZ, R9 ;  /* 0x000000fffff87224 */ /* 0x000fce00078e0009 */
[----:B------:R-:W-:Y:S01]  /*e180*/  HMMA.1688.F32.TF32 R92, R160, R94, R248 ;  /* 0x0000005ea05c723c */ /* 0x000fe200000810f8 */
[----:B------:R-:W2:Y:S04]  /*e190*/  LDL.LU.64 R250, [R1+0xb90] ;  /* 0x000b900001fa7983 */ /* 0x000ea80000300a00 */
[----:B------:R-:W2:Y:S03]  /*e1a0*/  LDL.LU.64 R248, [R1+0xb88] ;  /* 0x000b880001f87983 */ /* 0x000ea60000300a00 */
[----:B-1----:R-:W-:Y:S08]  /*e1b0*/  HMMA.1688.F32.TF32 R132, R84, R4, R132 ;  /* 0x000000045484723c */ /* 0x002ff00000081084 */
[----:B------:R-:W-:Y:S01]  /*e1c0*/  HMMA.1688.F32.TF32 R112, R160, R114, R212 ;  /* 0x00000072a070723c */ /* 0x000fe200000810d4 */
[----:B------:R-:W-:Y:S04]  /*e1d0*/  LDS R212, [R3+0x8700] ;  /* 0x0087000003d47984 */ /* 0x000fe80000000800 */
[----:B------:R-:W-:Y:S03]  /*e1e0*/  LDS R214, [R3+0xa700] ;  /* 0x00a7000003d67984 */ /* 0x000fe60000000800 */
[----:B------:R-:W-:Y:S01]  /*e1f0*/  HMMA.1688.F32.TF32 R164, R64, R10, R164 ;  /* 0x0000000a40a4723c */ /* 0x000fe200000810a4 */
[----:B------:R-:W-:Y:S04]  /*e200*/  LDS R213, [R2+0x8700] ;  /* 0x0087000002d57984 */ /* 0x000fe80000000800 */
[----:B------:R-:W-:Y:S03]  /*e210*/  LDS R215, [R2+0xa700] ;  /* 0x00a7000002d77984 */ /* 0x000fe60000000800 */
[----:B------:R-:W-:Y:S01]  /*e220*/  IMAD.MOV.U32 R155, RZ, RZ, R132 ;  /* 0x000000ffff9b7224 */ /* 0x000fe200078e0084 */
[----:B------:R1:W-:Y:S01]  /*e230*/  STL [R1+0x1c], R135 ;  /* 0x00001c8701007387 */ /* 0x0003e20000100800 */
[----:B------:R-:W-:-:S02]  /*e240*/  IMAD.MOV.U32 R202, RZ, RZ, R133 ;  /* 0x000000ffffca7224 */ /* 0x000fc400078e0085 */
[----:B------:R-:W-:Y:S01]  /*e250*/  IMAD.MOV.U32 R203, RZ, RZ, R134 ;  /* 0x000000ffffcb7224 */ /* 0x000fe200078e0086 */
[----:B------:R-:W-:Y:S01]  /*e260*/  HMMA.1688.F32.TF32 R128, R64, R38, R128 ;  /* 0x000000264080723c */ /* 0x000fe20000081080 */
[----:B------:R-:W-:Y:S04]  /*e270*/  LDS R64, [R3+0x8500] ;  /* 0x0085000003407984 */ /* 0x000fe80000000800 */
[----:B------:R-:W-:Y:S03]  /*e280*/  LDS R66, [R3+0xa500] ;  /* 0x00a5000003427984 */ /* 0x000fe60000000800 */
[-C--:B-1----:R-:W-:Y:S01]  /*e290*/  HMMA.1688.F32.TF32 R132, R116, R4.reuse, R136 ;  /* 0x000000047484723c */ /* 0x082fe20000081088 */
[----:B------:R-:W-:Y:S04]  /*e2a0*/  LDS R65, [R2+0x8500] ;  /* 0x0085000002417984 */ /* 0x000fe80000000800 */
[----:B------:R-:W1:Y:S04]  /*e2b0*/  LDS R67, [R2+0xa500] ;  /* 0x00a5000002437984 */ /* 0x000e680000000800 */
[----:B------:R-:W3:Y:S11]  /*e2c0*/  LDSM.16.M88.4 R8, [R224+0x41000] ;  /* 0x04100000e008783b */ /* 0x000ef60000000200 */
[----:B------:R-:W-:Y:S04]  /*e2d0*/  @!UPT UIADD3 URZ, URZ, URZ, URZ ;  /* 0x0000003f3f3ff290 */ /* 0x000fe8000fffe03f */
[----:B------:R-:W-:Y:S01]  /*e2e0*/  MOV R225, R132 ;  /* 0x0000008400e17202 */ /* 0x000fe20000000f00 */
[----:B------:R-:W-:Y:S02]  /*e2f0*/  IMAD.MOV.U32 R226, RZ, RZ, R133 ;  /* 0x000000ffffe27224 */ /* 0x000fe400078e0085 */
[----:B------:R-:W-:Y:S02]  /*e300*/  IMAD.MOV.U32 R227, RZ, RZ, R134 ;  /* 0x000000ffffe37224 */ /* 0x000fe400078e0086 */
[----:B------:R-:W-:Y:S02]  /*e310*/  IMAD.MOV.U32 R143, RZ, RZ, R135 ;  /* 0x000000ffff8f7224 */ /* 0x000fe400078e0087 */
[-C--:B------:R-:W-:Y:S08]  /*e320*/  HMMA.1688.F32.TF32 R132, R148, R4.reuse, R144 ;  /* 0x000000049484723c */ /* 0x080ff00000081090 */
[-C--:B------:R-:W-:Y:S08]  /*e330*/  HMMA.1688.F32.TF32 R136, R60, R4.reuse, R172 ;  /* 0x000000043c88723c */ /* 0x080ff000000810ac */
[-C--:B-1----:R-:W-:Y:S07]  /*e340*/  HMMA.1688.F32.TF32 R144, R64, R4.reuse, R156 ;  /* 0x000000044090723c */ /* 0x082fee000008109c */
[----:B------:R-:W-:Y:S04]  /*e350*/  STL.64 [R1+0x140], R132 ;  /* 0x0001408401007387 */ /* 0x000fe80000100a00 */
[----:B------:R1:W-:Y:S02]  /*e360*/  STL.64 [R1+0x148], R134 ;  /* 0x0001488601007387 */ /* 0x0003e40000100a00 */
[----:B-1----:R-:W-:Y:S01]  /*e370*/  HMMA.1688.F32.TF32 R132, R212, R4, R188 ;  /* 0x00000004d484723c */ /* 0x002fe200000810bc */
[----:B------:R-:W-:-:S02]  /*e380*/  IMAD.MOV.U32 R38, RZ, RZ, R81 ;  /* 0x000000ffff267224 */ /* 0x000fc400078e0051 */
[----:B------:R-:W-:-:S07]  /*e390*/  IMAD.MOV.U32 R39, RZ, RZ, R80 ;  /* 0x000000ffff277224 */ /* 0x000fce00078e0050 */
[----:B------:R-:W-:Y:S01]  /*e3a0*/  STL.64 [R1+0x190], R144 ;  /* 0x0001909001007387 */ /* 0x000fe20000100a00 */
[----:B------:R-:W-:Y:S03]  /*e3b0*/  HMMA.1688.F32.TF32 R80, R160, R82, R36 ;  /* 0x00000052a050723c */ /* 0x000fe60000081024 */
[----:B------:R-:W-:Y:S04]  /*e3c0*/  STL.64 [R1+0x198], R146 ;  /* 0x0001989201007387 */ /* 0x000fe80000100a00 */
[----:B------:R-:W-:Y:S01]  /*e3d0*/  STL.64 [R1+0x1a0], R136 ;  /* 0x0001a08801007387 */ /* 0x000fe20000100a00 */
[C---:B------:R-:W-:Y:S03]  /*e3e0*/  HMMA.1688.F32.TF32 R36, R180.reuse, R4, R192 ;  /* 0x00000004b424723c */ /* 0x040fe600000810c0 */
[----:B------:R1:W-:Y:S04]  /*e3f0*/  STL.64 [R1+0x1a8], R138 ;  /* 0x0001a88a01007387 */ /* 0x0003e80000100a00 */
[----:B------:R-:W-:Y:S01]  /*e400*/  STL.64 [R1+0x220], R132 ;  /* 0x0002208401007387 */ /* 0x000fe20000100a00 */
[----:B---3--:R-:W-:Y:S07]  /*e410*/  HMMA.1688.F32.TF32 R156, R180, R8, R228 ;  /* 0x00000008b49c723c */ /* 0x008fee00000810e4 */
[----:B------:R-:W-:Y:S01]  /*e420*/  IMAD.MOV.U32 R229, RZ, RZ, R252 ;  /* 0x000000ffffe57224 */ /* 0x000fe200078e00fc */
[----:B--2---:R-:W-:Y:S07]  /*e430*/  HMMA.1688.F32.TF32 R248, R52, R4, R248 ;  /* 0x0000000434f8723c */ /* 0x004fee00000810f8 */
[----:B------:R-:W-:Y:S01]  /*e440*/  MOV R4, R135 ;  /* 0x0000008700047202 */ /* 0x000fe20000000f00 */
[----:B------:R-:W-:-:S04]  /*e450*/  IMAD.MOV.U32 R5, RZ, RZ, R134 ;  /* 0x000000ffff057224 */ /* 0x000fc800078e0086 */
[----:B------:R-:W-:Y:S04]  /*e460*/  STL [R1+0xae8], R4 ;  /* 0x000ae80401007387 */ /* 0x000fe80000100800 */
[----:B------:R-:W-:Y:S04]  /*e470*/  STL [R1+0xae4], R5 ;  /* 0x000ae40501007387 */ /* 0x000fe80000100800 */
[----:B------:R-:W2:Y:S04]  /*e480*/  LDL.LU R228, [R1] ;  /* 0x0000000001e47983 */ /* 0x000ea80000300800 */
[----:B------:R-:W3:Y:S01]  /*e490*/  LDL.LU R252, [R1+0xb84] ;  /* 0x000b840001fc7983 */ /* 0x000ee20000300800 */
[-C--:B-1----:R-:W-:Y:S03]  /*e4a0*/  HMMA.1688.F32.TF32 R136, R84, R8.reuse, R12 ;  /* 0x000000085488723c */ /* 0x082fe6000008100c */
[----:B------:R-:W2:Y:S04]  /*e4b0*/  LDL.LU R230, [R1+0x8] ;  /* 0x0000080001e67983 */ /* 0x000ea80000300800 */
[----:B------:R-:W2:Y:S01]  /*e4c0*/  LDL.LU R231, [R1+0xc] ;  /* 0x00000c0001e77983 */ /* 0x000ea20000300800 */
[-C--:B------:R-:W-:Y:S03]  /*e4d0*/  HMMA.1688.F32.TF32 R12, R148, R8.reuse, R20 ;  /* 0x00000008940c723c */ /* 0x080fe60000081014 */
[----:B------:R-:W4:Y:S04]  /*e4e0*/  LDL.LU R192, [R1+0x90] ;  /* 0x0000900001c07983 */ /* 0x000f280000300800 */
[----:B------:R-:W4:Y:S01]  /*e4f0*/  LDL.LU R193, [R1+0x94] ;  /* 0x0000940001c17983 */ /* 0x000f220000300800 */
[-C--:B------:R-:W-:Y:S03]  /*e500*/  HMMA.1688.F32.TF32 R16, R116, R8.reuse, R16 ;  /* 0x000000087410723c */ /* 0x080fe60000081010 */
[----:B------:R-:W4:Y:S04]  /*e510*/  LDL.LU R194, [R1+0x98] ;  /* 0x0000980001c27983 */ /* 0x000f280000300800 */
[----:B------:R-:W-:Y:S01]  /*e520*/  STL [R1+0xb44], R136 ;  /* 0x000b448801007387 */ /* 0x000fe20000100800 */
[----:B------:R-:W-:Y:S03]  /*e530*/  HMMA.1688.F32.TF32 R20, R64, R8, R24 ;  /* 0x000000084014723c */ /* 0x000fe60000081018 */
[----:B------:R1:W-:Y:S04]  /*e540*/  STL [R1+0xb40], R137 ;  /* 0x000b408901007387 */ /* 0x0003e80000100800 */
[----:B------:R5:W-:Y:S04]  /*e550*/  STL [R1+0xb3c], R138 ;  /* 0x000b3c8a01007387 */ /* 0x000be80000100800 */
[----:B------:R5:W-:Y:S01]  /*e560*/  STL [R1+0xb38], R139 ;  /* 0x000b388b01007387 */ /* 0x000be20000100800 */
[----:B-1----:R-:W-:-:S03]  /*e570*/  IMAD.MOV.U32 R137, RZ, RZ, R12 ;  /* 0x000000ffff897224 */ /* 0x002fc600078e000c */
[----:B------:R1:W-:Y:S01]  /*e580*/  STL [R1+0xfc], R15 ;  /* 0x0000fc0f01007387 */ /* 0x0003e20000100800 */
[----:B------:R-:W-:Y:S01]  /*e590*/  IMAD.MOV.U32 R147, RZ, RZ, R16 ;  /* 0x000000ffff937224 */ /* 0x000fe200078e0010 */
[----:B------:R-:W-:Y:S01]  /*e5a0*/  MOV R145, R18 ;  /* 0x0000001200917202 */ /* 0x000fe20000000f00 */
[----:B-----5:R-:W-:Y:S01]  /*e5b0*/  IMAD.MOV.U32 R138, RZ, RZ, R13 ;  /* 0x000000ffff8a7224 */ /* 0x020fe200078e000d */
[----:B------:R-:W-:Y:S01]  /*e5c0*/  MOV R242, R57 ;  /* 0x0000003900f27202 */ /* 0x000fe20000000f00 */
[----:B------:R-:W-:Y:S02]  /*e5d0*/  IMAD.MOV.U32 R146, RZ, RZ, R17 ;  /* 0x000000ffff927224 */ /* 0x000fe400078e0011 */
[----:B------:R-:W-:Y:S01]  /*e5e0*/  IMAD.MOV.U32 R243, RZ, RZ, R56 ;  /* 0x000000fffff37224 */ /* 0x000fe200078e0038 */
[----:B------:R-:W-:Y:S01]  /*e5f0*/  HMMA.1688.F32.TF32 R188, R52, R8, R196 ;  /* 0x0000000834bc723c */ /* 0x000fe200000810c4 */
[----:B------:R-:W-:Y:S01]  /*e600*/  IMAD.MOV.U32 R139, RZ, RZ, R14 ;  /* 0x000000ffff8b7224 */ /* 0x000fe200078e000e */
[----:B------:R-:W5:Y:S01]  /*e610*/  LDSM.16.M88.4 R24, [R224+0x42000] ;  /* 0x04200000e018783b */ /* 0x000f620000000200 */
[----:B------:R-:W-:-:S05]  /*e620*/  IMAD.MOV.U32 R144, RZ, RZ, R19 ;  /* 0x000000ffff907224 */ /* 0x000fca00078e0013 */
[-C--:B-1----:R-:W-:Y:S08]  /*e630*/  HMMA.1688.F32.TF32 R12, R212, R8.reuse, R176 ;  /* 0x00000008d40c723c */ /* 0x082ff000000810b0 */
[----:B------:R-:W-:Y:S01]  /*e640*/  HMMA.1688.F32.TF32 R16, R60, R8, R164 ;  /* 0x000000083c10723c */ /* 0x000fe200000810a4 */
[----:B------:R1:W-:Y:S04]  /*e650*/  STL [R1+0xb48], R139 ;  /* 0x000b488b01007387 */ /* 0x0003e80000100800 */
[----:B------:R-:W-:Y:S04]  /*e660*/  STL.64 [R1+0x110], R20 ;  /* 0x0001101401007387 */ /* 0x000fe80000100a00 */
[----:B------:R-:W-:Y:S01]  /*e670*/  STL.64 [R1+0x118], R22 ;  /* 0x0001181601007387 */ /* 0x000fe20000100a00 */
[----:B------:R-:W-:Y:S01]  /*e680*/  HMMA.1688.F32.TF32 R56, R160, R58, R240 ;  /* 0x0000003aa038723c */ /* 0x000fe200000810f0 */
[----:B------:R-:W-:-:S02]  /*e690*/  IMAD.MOV.U32 R236, RZ, RZ, R209 ;  /* 0x000000ffffec7224 */ /* 0x000fc400078e00d1 */
[----:B------:R-:W-:Y:S01]  /*e6a0*/  IMAD.MOV.U32 R237, RZ, RZ, R208 ;  /* 0x000000ffffed7224 */ /* 0x000fe200078e00d0 */
[----:B------:R-:W1:Y:S04]  /*e6b0*/  LDSM.16.M88.4 R20, [R224+0x43000] ;  /* 0x04300000e014783b */ /* 0x000e680000000200 */
[----:B------:R-:W-:Y:S05]  /*e6c0*/  STL.64 [R1+0x1e0], R12 ;  /* 0x0001e00c01007387 */ /* 0x000fea0000100a00 */
[----:B------:R-:W-:Y:S04]  /*e6d0*/  STL.64 [R1+0x180], R16 ;  /* 0x0001801001007387 */ /* 0x000fe80000100a00 */
[----:B------:R-:W-:Y:S04]  /*e6e0*/  STL.64 [R1+0x188], R18 ;  /* 0x0001881201007387 */ /* 0x000fe80000100a00 */
[----:B------:R-:W-:Y:S04]  /*e6f0*/  STL [R1+0x1e8], R14 ;  /* 0x0001e80e01007387 */ /* 0x000fe80000100800 */
[----:B------:R-:W2:Y:S04]  /*e700*/  LDL.LU R172, [R1+0x70] ;  /* 0x0000700001ac7983 */ /* 0x000ea80000300800 */
[----:B------:R-:W2:Y:S04]  /*e710*/  LDL.LU R173, [R1+0x74] ;  /* 0x0000740001ad7983 */ /* 0x000ea80000300800 */
[----:B------:R-:W2:Y:S04]  /*e720*/  LDL.LU R174, [R1+0x78] ;  /* 0x0000780001ae7983 */ /* 0x000ea80000300800 */
[----:B------:R-:W2:Y:S04]  /*e730*/  LDL.LU R175, [R1+0x7c] ;  /* 0x00007c0001af7983 */ /* 0x000ea80000300800 */
[----:B------:R-:W2:Y:S04]  /*e740*/  LDL.LU R196, [R1+0xd0] ;  /* 0x0000d00001c47983 */ /* 0x000ea80000300800 */
[----:B------:R-:W2:Y:S01]  /*e750*/  LDL.LU R197, [R1+0xd4] ;  /* 0x0000d40001c57983 */ /* 0x000ea20000300800 */
[----:B------:R-:W-:-:S03]  /*e760*/  IMAD.MOV.U32 R241, RZ, RZ, R0 ;  /* 0x000000fffff17224 */ /* 0x000fc600078e0000 */
[----:B------:R-:W2:Y:S04]  /*e770*/  LDL.LU R198, [R1+0xd8] ;  /* 0x0000d80001c67983 */ /* 0x000ea80000300800 */
[----:B------:R-:W2:Y:S01]  /*e780*/  LDL.LU R199, [R1+0xdc] ;  /* 0x0000dc0001c77983 */ /* 0x000ea20000300800 */
[----:B------:R-:W-:Y:S03]  /*e790*/  HMMA.1688.F32.TF32 R208, R160, R210, R236 ;  /* 0x000000d2a0d0723c */ /* 0x000fe600000810ec */
[----:B------:R-:W1:Y:S01]  /*e7a0*/  LDSM.16.M88.4 R16, [R224+0x44000] ;  /* 0x04400000e010783b */ /* 0x000e620000000200 */
[----:B---3--:R-:W-:Y:S01]  /*e7b0*/  IMAD.MOV.U32 R195, RZ, RZ, R252 ;  /* 0x000000ffffc37224 */ /* 0x008fe200078e00fc */
[----:B------:R-:W-:-:S03]  /*e7c0*/  MOV R252, R15 ;  /* 0x0000000f00fc7202 */ /* 0x000fc60000000f00 */
[-C--:B-----5:R-:W-:Y:S01]  /*e7d0*/  HMMA.1688.F32.TF32 R120, R148, R24.reuse, R120 ;  /* 0x000000189478723c */ /* 0x0a0fe20000081078 */
[----:B------:R-:W3:Y:S04]  /*e7e0*/  LDSM.16.M88.4 R12, [R224+0x45000] ;  /* 0x04500000e00c783b */ /* 0x000ee80000000200 */
[----:B------:R-:W-:Y:S04]  /*e7f0*/  STL [R1+0xad8], R252 ;  /* 0x000ad8fc01007387 */ /* 0x000fe80000100800 */
[----:B------:R-:W5:Y:S04]  /*e800*/  LDL.LU R240, [R1+0xa0] ;  /* 0x0000a00001f07983 */ /* 0x000f680000300800 */
[----:B------:R-:W3:Y:S04]  /*e810*/  LDL.LU R0, [R1+0xb80] ;  /* 0x000b800001007983 */ /* 0x000ee80000300800 */
[----:B------:R-:W5:Y:S04]  /*e820*/  LDL.LU R242, [R1+0xa8] ;  /* 0x0000a80001f27983 */ /* 0x000f680000300800 */
[----:B------:R-:W5:Y:S04]  /*e830*/  LDL.LU R243, [R1+0xac] ;  /* 0x0000ac0001f37983 */ /* 0x000f680000300800 */
[----:B------:R-:W5:Y:S04]  /*e840*/  LDL.LU R236, [R1+0x150] ;  /* 0x0001500001ec7983 */ /* 0x000f680000300800 */
[----:B------:R-:W5:Y:S04]  /*e850*/  LDL.LU R237, [R1+0x154] ;  /* 0x0001540001ed7983 */ /* 0x000f680000300800 */
[----:B------:R-:W5:Y:S01]  /*e860*/  LDL.LU R238, [R1+0x158] ;  /* 0x0001580001ee7983 */ /* 0x000f620000300800 */
[----:B------:R-:W-:Y:S01]  /*e870*/  HMMA.1688.F32.TF32 R124, R64, R24, R124 ;  /* 0x00000018407c723c */ /* 0x000fe2000008107c */
[----:B-1----:R-:W-:-:S02]  /*e880*/  IMAD.MOV.U32 R139, RZ, RZ, R120 ;  /* 0x000000ffff8b7224 */ /* 0x002fc400078e0078 */
[----:B------:R-:W-:Y:S05]  /*e890*/  STL [R1+0x54], R121 ;  /* 0x0000547901007387 */ /* 0x000fea0000100800 */
[----:B----4-:R-:W-:Y:S01]  /*e8a0*/  HMMA.1688.F32.TF32 R160, R180, R24, R192 ;  /* 0x00000018b4a0723c */ /* 0x010fe200000810c0 */
[----:B------:R1:W-:Y:S01]  /*e8b0*/  STL [R1+0x58], R122 ;  /* 0x0000587a01007387 */ /* 0x0003e20000100800 */
[----:B------:R-:W-:-:S06]  /*e8c0*/  IMAD.MOV.U32 R136, RZ, RZ, R123 ;  /* 0x000000ffff887224 */ /* 0x000fcc00078e007b */
[-C--:B--2---:R-:W-:Y:S08]  /*e8d0*/  HMMA.1688.F32.TF32 R192, R52, R24.reuse, R228 ;  /* 0x0000001834c0723c */ /* 0x084ff000000810e4 */
[-C--:B------:R-:W-:Y:S01]  /*e8e0*/  HMMA.1688.F32.TF32 R228, R116, R24.reuse, R68 ;  /* 0x0000001874e4723c */ /* 0x080fe20000081044 */
[----:B------:R-:W-:Y:S07]  /*e8f0*/  STL.64 [R1+0xe0], R124 ;  /* 0x0000e07c01007387 */ /* 0x000fee0000100a00 */
[-C--:B------:R-:W-:Y:S01]  /*e900*/  HMMA.1688.F32.TF32 R68, R212, R24.reuse, R168 ;  /* 0x00000018d444723c */ /* 0x080fe200000810a8 */
[----:B------:R2:W-:Y:S07]  /*e910*/  STL.64 [R1+0xe8], R126 ;  /* 0x0000e87e01007387 */ /* 0x0005ee0000100a00 */
[----:B-1----:R-:W-:Y:S08]  /*e920*/  HMMA.1688.F32.TF32 R120, R60, R24, R128 ;  /* 0x000000183c78723c */ /* 0x002ff00000081080 */
[-C--:B--2---:R-:W-:Y:S08]  /*e930*/  HMMA.1688.F32.TF32 R124, R116, R20.reuse, R40 ;  /* 0x00000014747c723c */ /* 0x084ff00000081028 */
[----:B------:R-:W-:Y:S01]  /*e940*/  HMMA.1688.F32.TF32 R40, R148, R20, R72 ;  /* 0x000000149428723c */ /* 0x000fe20000081048 */
[----:B------:R-:W-:-:S02]  /*e950*/  IMAD.MOV.U32 R8, RZ, RZ, R70 ;  /* 0x000000ffff087224 */ /* 0x000fc400078e0046 */
[----:B------:R-:W-:-:S04]  /*e960*/  IMAD.MOV.U32 R9, RZ, RZ, R69 ;  /* 0x000000ffff097224 */ /* 0x000fc800078e0045 */
[----:B------:R-:W-:Y:S01]  /*e970*/  STL.64 [R1+0x130], R120 ;  /* 0x0001307801007387 */ /* 0x000fe20000100a00 */
[----:B------:R-:W-:Y:S03]  /*e980*/  HMMA.1688.F32.TF32 R132, R84, R24, R184 ;  /* 0x000000185484723c */ /* 0x000fe600000810b8 */
[----:B------:R-:W-:Y:S04]  /*e990*/  STL.64 [R1+0x138], R122 ;  /* 0x0001387a01007387 */ /* 0x000fe80000100a00 */
[----:B------:R-:W-:Y:S01]  /*e9a0*/  MOV R24, R68 ;  /* 0x0000004400187202 */ /* 0x000fe20000000f00 */
[-C--:B------:R-:W-:Y:S08]  /*e9b0*/  HMMA.1688.F32.TF32 R96, R64, R20.reuse, R96 ;  /* 0x000000144060723c */ /* 0x080ff00000081060 */
[----:B------:R-:W-:Y:S08]  /*e9c0*/  HMMA.1688.F32.TF32 R72, R60, R20, R100 ;  /* 0x000000143c48723c */ /* 0x000ff00000081064 */
[----:B------:R-:W-:Y:S08]  /*e9d0*/  HMMA.1688.F32.TF32 R76, R64, R16, R76 ;  /* 0x00000010404c723c */ /* 0x000ff0000008104c */
[-C--:B------:R-:W-:Y:S08]  /*e9e0*/  HMMA.1688.F32.TF32 R164, R180, R20.reuse, R196 ;  /* 0x00000014b4a4723c */ /* 0x080ff000000810c4 */
[----:B------:R-:W-:Y:S01]  /*e9f0*/  HMMA.1688.F32.TF32 R196, R52, R20, R172 ;  /* 0x0000001434c4723c */ /* 0x000fe200000810ac */
[----:B------:R-:W-:-:S02]  /*ea00*/  IMAD.MOV.U32 R130, RZ, RZ, R244 ;  /* 0x000000ffff827224 */ /* 0x000fc400078e00f4 */
[----:B------:R-:W-:Y:S01]  /*ea10*/  IMAD.MOV.U32 R131, RZ, RZ, R245 ;  /* 0x000000ffff837224 */ /* 0x000fe200078e00f5 */
[----:B------:R-:W-:Y:S01]  /*ea20*/  MOV R185, R247 ;  /* 0x000000f700b97202 */ /* 0x000fe20000000f00 */
[----:B------:R-:W-:Y:S02]  /*ea30*/  IMAD.MOV.U32 R184, RZ, RZ, R246 ;  /* 0x000000ffffb87224 */ /* 0x000fe400078e00f6 */
[----:B---3--:R-:W-:Y:S02]  /*ea40*/  IMAD.MOV.U32 R239, RZ, RZ, R0 ;  /* 0x000000ffffef7224 */ /* 0x008fe400078e0000 */
[----:B------:R-:W-:-:S05]  /*ea50*/  IMAD.MOV.U32 R0, RZ, RZ, R71 ;  /* 0x000000ffff007224 */ /* 0x000fca00078e0047 */
[----:B------:R-:W-:Y:S04]  /*ea60*/  STL [R1+0xaf0], R0 ;  /* 0x000af00001007387 */ /* 0x000fe80000100800 */
[----:B------:R-:W-:Y:S04]  /*ea70*/  STL [R1+0xaec], R8 ;  /* 0x000aec0801007387 */ /* 0x000fe80000100800 */
[----:B------:R-:W-:Y:S04]  /*ea80*/  STL [R1+0xae0], R9 ;  /* 0x000ae00901007387 */ /* 0x000fe80000100800 */
[----:B------:R-:W-:Y:S04]  /*ea90*/  STL [R1+0xadc], R24 ;  /* 0x000adc1801007387 */ /* 0x000fe80000100800 */
[----:B------:R-:W-:Y:S04]  /*eaa0*/  STL.64 [R1+0x20], R40 ;  /* 0x0000202801007387 */ /* 0x000fe80000100a00 */
[----:B------:R1:W-:Y:S02]  /*eab0*/  STL.64 [R1+0x28], R42 ;  /* 0x0000282a01007387 */ /* 0x0003e40000100a00 */
[-C--:B-1----:R-:W-:Y:S02]  /*eac0*/  HMMA.1688.F32.TF32 R40, R212, R20.reuse, R112 ;  /* 0x00000014d428723c */ /* 0x082fe40000081070 */
[----:B------:R1:W-:Y:S04]  /*ead0*/  STL.64 [R1+0x70], R96 ;  /* 0x0000706001007387 */ /* 0x0003e80000100a00 */
[----:B------:R2:W-:Y:S02]  /*eae0*/  STL.64 [R1+0x78], R98 ;  /* 0x0000786201007387 */ /* 0x0005e40000100a00 */
[----:B------:R-:W-:Y:S02]  /*eaf0*/  HMMA.1688.F32.TF32 R68, R84, R20, R216 ;  /* 0x000000145444723c */ /* 0x000fe400000810d8 */
[----:B------:R-:W-:Y:S04]  /*eb00*/  STL.64 [R1+0x90], R72 ;  /* 0x0000904801007387 */ /* 0x000fe80000100a00 */
[----:B------:R3:W-:Y:S10]  /*eb10*/  STL.64 [R1+0x98], R74 ;  /* 0x0000984a01007387 */ /* 0x0007f40000100a00 */
[----:B------:R-:W-:Y:S01]  /*eb20*/  IMAD.MOV.U32 R20, RZ, RZ, R43 ;  /* 0x000000ffff147224 */ /* 0x000fe200078e002b */
[----:B------:R-:W-:Y:S01]  /*eb30*/  MOV R25, R41 ;  /* 0x0000002900197202 */ /* 0x000fe20000000f00 */
[----:B------:R-:W-:-:S02]  /*eb40*/  IMAD.MOV.U32 R21, RZ, RZ, R42 ;  /* 0x000000ffff157224 */ /* 0x000fc400078e002a */
[----:B------:R-:W-:Y:S01]  /*eb50*/  IMAD.MOV.U32 R252, RZ, RZ, R40 ;  /* 0x000000fffffc7224 */ /* 0x000fe200078e0028 */
[----:B------:R2:W-:Y:S04]  /*eb60*/  STL [R1+0xb34], R20 ;  /* 0x000b341401007387 */ /* 0x0005e80000100800 */
[----:B------:R1:W-:Y:S04]  /*eb70*/  STL [R1+0xb30], R21 ;  /* 0x000b301501007387 */ /* 0x0003e80000100800 */
[----:B------:R1:W-:Y:S04]  /*eb80*/  STL [R1+0xb2c], R25 ;  /* 0x000b2c1901007387 */ /* 0x0003e80000100800 */
[----:B------:R1:W-:Y:S04]  /*eb90*/  STL [R1+0xb28], R252 ;  /* 0x000b28fc01007387 */ /* 0x0003e80000100800 */
[----:B------:R-:W-:Y:S04]  /*eba0*/  STL.64 [R1+0x40], R76 ;  /* 0x0000404c01007387 */ /* 0x000fe80000100a00 */
[----:B------:R-:W-:Y:S04]  /*ebb0*/  STL.64 [R1+0x48], R78 ;  /* 0x0000484e01007387 */ /* 0x000fe80000100a00 */
        /* <DEDUP_REMOVED lines=8> */
[-C--:B-----5:R-:W-:Y:S03]  /*ec40*/  HMMA.1688.F32.TF32 R168, R180, R16.reuse, R236 ;  /* 0x00000010b4a8723c */ /* 0x0a0fe600000810ec */
[----:B------:R-:W5:Y:S04]  /*ec50*/  LDL.LU R172, [R1+0x1f0] ;  /* 0x0001f00001ac7983 */ /* 0x000f680000300800 */
[----:B------:R-:W5:Y:S04]  /*ec60*/  LDL.LU R173, [R1+0x1f4] ;  /* 0x0001f40001ad7983 */ /* 0x000f680000300800 */
[----:B------:R-:W5:Y:S04]  /*ec70*/  LDL.LU R174, [R1+0x1f8] ;  /* 0x0001f80001ae7983 */ /* 0x000f680000300800 */
[----:B------:R-:W5:Y:S04]  /*ec80*/  LDL.LU R175, [R1+0x1fc] ;  /* 0x0001fc0001af7983 */ /* 0x000f680000300800 */
[----:B------:R-:W4:Y:S04]  /*ec90*/  LDL.LU R236, [R1+0x100] ;  /* 0x0001000001ec7983 */ /* 0x000f280000300800 */
[----:B------:R-:W4:Y:S04]  /*eca0*/  LDL.LU R237, [R1+0x104] ;  /* 0x0001040001ed7983 */ /* 0x000f280000300800 */
[----:B------:R-:W4:Y:S04]  /*ecb0*/  LDL.LU R238, [R1+0x108] ;  /* 0x0001080001ee7983 */ /* 0x000f280000300800 */
[----:B------:R-:W4:Y:S04]  /*ecc0*/  LDL.LU R239, [R1+0x10c] ;  /* 0x00010c0001ef7983 */ /* 0x000f280000300800 */
[----:B-1----:R-:W5:Y:S04]  /*ecd0*/  LDL.LU R96, [R1+0x170] ;  /* 0x0001700001607983 */ /* 0x002f680000300800 */
[----:B------:R-:W5:Y:S04]  /*ece0*/  LDL.LU R97, [R1+0x174] ;  /* 0x0001740001617983 */ /* 0x000f680000300800 */
[----:B--2---:R-:W5:Y:S04]  /*ecf0*/  LDL.LU R98, [R1+0x178] ;  /* 0x0001780001627983 */ /* 0x004f680000300800 */
[----:B------:R-:W5:Y:S01]  /*ed00*/  LDL.LU R99, [R1+0x17c] ;  /* 0x00017c0001637983 */ /* 0x000f620000300800 */
[-C--:B---3--:R-:W-:Y:S03]  /*ed10*/  HMMA.1688.F32.TF32 R72, R84, R16.reuse, R232 ;  /* 0x000000105448723c */ /* 0x088fe600000810e8 */
[----:B------:R-:W2:Y:S04]  /*ed20*/  LDL.LU R112, [R1+0x210] ;  /* 0x0002100001707983 */ /* 0x000ea80000300800 */
[----:B------:R-:W2:Y:S04]  /*ed30*/  LDL.LU R113, [R1+0x214] ;  /* 0x0002140001717983 */ /* 0x000ea80000300800 */
[----:B------:R-:W2:Y:S04]  /*ed40*/  LDL.LU R114, [R1+0x218] ;  /* 0x0002180001727983 */ /* 0x000ea80000300800 */
[----:B------:R-:W2:Y:S04]  /*ed50*/  LDL.LU R115, [R1+0x21c] ;  /* 0x00021c0001737983 */ /* 0x000ea80000300800 */
[----:B------:R-:W3:Y:S04]  /*ed60*/  LDL.LU R232, [R1+0x230] ;  /* 0x0002300001e87983 */ /* 0x000ee80000300800 */
[----:B------:R-:W3:Y:S04]  /*ed70*/  LDL.LU R233, [R1+0x234] ;  /* 0x0002340001e97983 */ /* 0x000ee80000300800 */
[----:B------:R-:W3:Y:S04]  /*ed80*/  LDL.LU R234, [R1+0x238] ;  /* 0x0002380001ea7983 */ /* 0x000ee80000300800 */
[----:B------:R-:W3:Y:S04]  /*ed90*/  LDL.LU R235, [R1+0x23c] ;  /* 0x00023c0001eb7983 */ /* 0x000ee80000300800 */
[----:B------:R-:W2:Y:S04]  /*eda0*/  LDL.LU R176, [R1+0x240] ;  /* 0x0002400001b07983 */ /* 0x000ea80000300800 */
        /* <DEDUP_REMOVED lines=8> */
[----:B------:R-:W2:Y:S01]  /*ee30*/  LDL.LU R247, [R1+0xb70] ;  /* 0x000b700001f77983 */ /* 0x000ea20000300800 */
[-C--:B------:R-:W-:Y:S08]  /*ee40*/  HMMA.1688.F32.TF32 R40, R52, R16.reuse, R240 ;  /* 0x000000103428723c */ /* 0x080ff000000810f0 */
[-C--:B------:R-:W-:Y:S08]  /*ee50*/  HMMA.1688.F32.TF32 R240, R148, R16.reuse, R44 ;  /* 0x0000001094f0723c */ /* 0x080ff0000008102c */
[----:B------:R-:W-:Y:S08]  /*ee60*/  HMMA.1688.F32.TF32 R44, R60, R16, R88 ;  /* 0x000000103c2c723c */ /* 0x000ff00000081058 */
[----:B------:R-:W-:Y:S08]  /*ee70*/  HMMA.1688.F32.TF32 R32, R64, R12, R32 ;  /* 0x0000000c4020723c */ /* 0x000ff00000081020 */
[----:B------:R-:W-:Y:S01]  /*ee80*/  HMMA.1688.F32.TF32 R104, R116, R16, R104 ;  /* 0x000000107468723c */ /* 0x000fe20000081068 */
[----:B------:R-:W-:Y:S01]  /*ee90*/  IMAD.MOV.U32 R186, RZ, RZ, R111 ;  /* 0x000000ffffba7224 */ /* 0x000fe200078e006f */
[----:B------:R-:W-:Y:S04]  /*eea0*/  LDS R88, [R3+0xc200] ;  /* 0x00c2000003587984 */ /* 0x000fe80000000800 */
[----:B------:R-:W3:Y:S02]  /*eeb0*/  LDL.LU R111, [R1+0xb6c] ;  /* 0x000b6c00016f7983 */ /* 0x000ee40000300800 */
[----:B------:R-:W-:Y:S01]  /*eec0*/  IMAD.MOV.U32 R0, RZ, RZ, R44 ;  /* 0x000000ffff007224 */ /* 0x000fe200078e002c */
[----:B------:R-:W-:Y:S01]  /*eed0*/  MOV R4, R46 ;  /* 0x0000002e00047202 */ /* 0x000fe20000000f00 */
[----:B------:R-:W-:Y:S01]  /*eee0*/  IMAD.MOV.U32 R8, RZ, RZ, R45 ;  /* 0x000000ffff087224 */ /* 0x000fe200078e002d */
[----:B------:R-:W-:Y:S01]  /*eef0*/  HMMA.1688.F32.TF32 R216, R148, R12, R28 ;  /* 0x0000000c94d8723c */ /* 0x000fe2000008101c */
[----:B------:R-:W-:Y:S01]  /*ef00*/  IMAD.MOV.U32 R5, RZ, RZ, R47 ;  /* 0x000000ffff057224 */ /* 0x000fe200078e002f */
[----:B------:R-:W-:Y:S03]  /*ef10*/  LDSM.16.M88.4 R28, [R224+0x47000] ;  /* 0x04700000e01c783b */ /* 0x000fe60000000200 */
[----:B------:R-:W-:Y:S01]  /*ef20*/  IMAD.MOV.U32 R20, RZ, RZ, R32 ;  /* 0x000000ffff147224 */ /* 0x000fe200078e0020 */
[----:B------:R-:W3:Y:S02]  /*ef30*/  LDL.LU R187, [R1+0xbc] ;  /* 0x0000bc0001bb7983 */ /* 0x000ee40000300800 */
[----:B------:R-:W-:Y:S01]  /*ef40*/  HMMA.1688.F32.TF32 R44, R212, R16, R92 ;  /* 0x00000010d42c723c */ /* 0x000fe2000008105c */
[----:B------:R-:W-:Y:S01]  /*ef50*/  IMAD.MOV.U32 R21, RZ, RZ, R33 ;  /* 0x000000ffff157224 */ /* 0x000fe200078e0021 */
[----:B------:R-:W-:Y:S01]  /*ef60*/  LDS R90, [R3+0xe200] ;  /* 0x00e20000035a7984 */ /* 0x000fe20000000800 */
[----:B------:R-:W-:-:S02]  /*ef70*/  IMAD.MOV.U32 R25, RZ, RZ, R34 ;  /* 0x000000ffff197224 */ /* 0x000fc400078e0022 */
[----:B------:R-:W-:Y:S01]  /*ef80*/  IMAD.MOV.U32 R252, RZ, RZ, R35 ;  /* 0x000000fffffc7224 */ /* 0x000fe200078e0023 */
[----:B------:R-:W-:Y:S04]  /*ef90*/  LDS R89, [R2+0xc200] ;  /* 0x00c2000002597984 */ /* 0x000fe80000000800 */
[----:B------:R-:W5:Y:S04]  /*efa0*/  LDSM.16.M88.4 R32, [R224+0x46000] ;  /* 0x04600000e020783b */ /* 0x000f680000000200 */
[----:B------:R-:W-:Y:S10]  /*efb0*/  LDS R91, [R2+0xe200] ;  /* 0x00e20000025b7984 */ /* 0x000ff40000000800 */
[----:B------:R-:W-:Y:S01]  /*efc0*/  IMAD.MOV.U32 R9, RZ, RZ, R44 ;  /* 0x000000ffff097224 */ /* 0x000fe200078e002c */
[----:B------:R-:W-:Y:S01]  /*efd0*/  MOV R16, R47 ;  /* 0x0000002f00107202 */ /* 0x000fe20000000f00 */
[----:B------:R-:W-:-:S02]  /*efe0*/  IMAD.MOV.U32 R24, RZ, RZ, R45 ;  /* 0x000000ffff187224 */ /* 0x000fc400078e002d */
[----:B------:R-:W-:Y:S02]  /*eff0*/  IMAD.MOV.U32 R17, RZ, RZ, R46 ;  /* 0x000000ffff117224 */ /* 0x000fe400078e002e */
[-C--:B----4-:R-:W-:Y:S08]  /*f000*/  HMMA.1688.F32.TF32 R44, R52, R12.reuse, R236 ;  /* 0x0000000c342c723c */ /* 0x090ff000000810ec */
[----:B------:R-:W-:Y:S08]  /*f010*/  HMMA.1688.F32.TF32 R236, R212, R12, R80 ;  /* 0x0000000cd4ec723c */ /* 0x000ff00000081050 */
[C---:B-----5:R-:W-:Y:S08]  /*f020*/  HMMA.1688.F32.TF32 R80, R84.reuse, R32, R96 ;  /* 0x000000205450723c */ /* 0x060ff00000081060 */
[-C--:B--2---:R-:W-:Y:S08]  /*f030*/  HMMA.1688.F32.TF32 R76, R84, R12.reuse, R244 ;  /* 0x0000000c544c723c */ /* 0x084ff000000810f4 */
[----:B------:R-:W-:Y:S08]  /*f040*/  HMMA.1688.F32.TF32 R244, R60, R12, R48 ;  /* 0x0000000c3cf4723c */ /* 0x000ff00000081030 */
[C---:B------:R-:W-:Y:S08]  /*f050*/  HMMA.1688.F32.TF32 R48, R52.reuse, R32, R112 ;  /* 0x000000203430723c */ /* 0x040ff00000081070 */
[----:B------:R-:W-:Y:S07]  /*f060*/  HMMA.1688.F32.TF32 R52, R52, R28, R100 ;  /* 0x0000001c3434723c */ /* 0x000fee0000081064 */
[----:B------:R-:W-:Y:S01]  /*f070*/  STL.64 [R1+0xb00], R246 ;  /* 0x000b00f601007387 */ /* 0x000fe20000100a00 */
[----:B------:R-:W-:-:S03]  /*f080*/  IMAD.MOV.U32 R100, RZ, RZ, R225 ;  /* 0x000000ffff647224 */ /* 0x000fc600078e00e1 */
[----:B------:R1:W-:Y:S01]  /*f090*/  STL.64 [R1+0xaf8], R244 ;  /* 0x000af8f401007387 */ /* 0x0003e20000100a00 */
[----:B------:R-:W-:-:S03]  /*f0a0*/  MOV R101, R226 ;  /* 0x000000e200657202 */ /* 0x000fc60000000f00 */
[----:B------:R-:W-:Y:S01]  /*f0b0*/  STL.64 [R1+0xad0], R238 ;  /* 0x000ad0ee01007387 */ /* 0x000fe20000100a00 */
[----:B------:R-:W-:-:S03]  /*f0c0*/  IMAD.MOV.U32 R102, RZ, RZ, R227 ;  /* 0x000000ffff667224 */ /* 0x000fc600078e00e3 */
[----:B------:R-:W-:Y:S01]  /*f0d0*/  STL.64 [R1+0xac8], R236 ;  /* 0x000ac8ec01007387 */ /* 0x000fe20000100a00 */
[----:B------:R-:W-:-:S03]  /*f0e0*/  IMAD.MOV.U32 R103, RZ, RZ, R143 ;  /* 0x000000ffff677224 */ /* 0x000fc600078e008f */
[----:B------:R-:W2:Y:S01]  /*f0f0*/  LDL.LU R224, [R1+0xb68] ;  /* 0x000b680001e07983 */ /* 0x000ea20000300800 */
[----:B------:R-:W-:Y:S03]  /*f100*/  HMMA.1688.F32.TF32 R84, R84, R28, R128 ;  /* 0x0000001c5454723c */ /* 0x000fe60000081080 */
[----:B------:R-:W2:Y:S04]  /*f110*/  LDL.LU R225, [R1+0xb64] ;  /* 0x000b640001e17983 */ /* 0x000ea80000300800 */
[----:B------:R-:W2:Y:S01]  /*f120*/  LDL.LU R226, [R1+0xb60] ;  /* 0x000b600001e27983 */ /* 0x000ea20000300800 */
[----:B------:R-:W-:-:S03]  /*f130*/  IMAD.MOV.U32 R128, RZ, RZ, R155 ;  /* 0x000000ffff807224 */ /* 0x000fc600078e009b */
[----:B------:R-:W2:Y:S04]  /*f140*/  LDL.LU R227, [R1+0xb5c] ;  /* 0x000b5c0001e37983 */ /* 0x000ea80000300800 */
[----:B------:R-:W4:Y:S04]  /*f150*/  LDL.LU R143, [R1+0xb58] ;  /* 0x000b5800018f7983 */ /* 0x000f280000300800 */
[----:B------:R-:W5:Y:S01]  /*f160*/  LDL.LU R155, [R1+0xb54] ;  /* 0x000b5400019b7983 */ /* 0x000f620000300800 */
[----:B------:R-:W-:Y:S01]  /*f170*/  IMAD.MOV.U32 R129, RZ, RZ, R202 ;  /* 0x000000ffff817224 */ /* 0x000fe200078e00ca */
[----:B------:R-:W-:-:S02]  /*f180*/  MOV R130, R203 ;  /* 0x000000cb00827202 */ /* 0x000fc40000000f00 */
[----:B------:R-:W2:Y:S04]  /*f190*/  LDL.LU R202, [R1+0xb50] ;  /* 0x000b500001ca7983 */ /* 0x000ea80000300800 */
[----:B------:R-:W2:Y:S04]  /*f1a0*/  LDL.LU R203, [R1+0xb4c] ;  /* 0x000b4c0001cb7983 */ /* 0x000ea80000300800 */
[----:B------:R-:W2:Y:S01]  /*f1b0*/  LDL.LU R131, [R1+0x1c] ;  /* 0x00001c0001837983 */ /* 0x000ea20000300800 */
[C---:B------:R-:W-:Y:S08]  /*f1c0*/  HMMA.1688.F32.TF32 R208, R212.reuse, R32, R208 ;  /* 0x00000020d4d0723c */ /* 0x040ff000000810d0 */
[----:B------:R-:W-:Y:S01]  /*f1d0*/  HMMA.1688.F32.TF32 R212, R212, R28, R56 ;  /* 0x0000001cd4d4723c */ /* 0x000fe20000081038 */
[----:B------:R-:W-:Y:S04]  /*f1e0*/  LDS R56, [R3+0xc100] ;  /* 0x00c1000003387984 */ /* 0x000fe80000000800 */
[----:B------:R-:W-:Y:S04]  /*f1f0*/  LDS R58, [R3+0xe100] ;  /* 0x00e10000033a7984 */ /* 0x000fe80000000800 */
[----:B------:R-:W-:Y:S04]  /*f200*/  LDS R57, [R2+0xc100] ;  /* 0x00c1000002397984 */ /* 0x000fe80000000800 */
[----:B------:R-:W1:Y:S01]  /*f210*/  LDS R59, [R2+0xe100] ;  /* 0x00e10000023b7984 */ /* 0x000e620000000800 */
[C---:B---3--:R-:W-:Y:S08]  /*f220*/  HMMA.1688.F32.TF32 R108, R116.reuse, R12, R108 ;  /* 0x0000000c746c723c */ /* 0x048ff0000008106c */
[C---:B------:R-:W-:Y:S01]  /*f230*/  HMMA.1688.F32.TF32 R112, R116.reuse, R32, R120 ;  /* 0x000000207470723c */ /* 0x040fe20000081078 */
[----:B-1----:R-:W-:Y:S01]  /*f240*/  IMAD.MOV.U32 R244, RZ, RZ, R137 ;  /* 0x000000fffff47224 */ /* 0x002fe200078e0089 */
[----:B------:R-:W-:Y:S01]  /*f250*/  MOV R96, R147 ;  /* 0x0000009300607202 */ /* 0x000fe20000000f00 */
[----:B------:R-:W-:Y:S01]  /*f260*/  IMAD.MOV.U32 R245, RZ, RZ, R138 ;  /* 0x000000fffff57224 */ /* 0x000fe200078e008a */
[----:B------:R-:W-:Y:S04]  /*f270*/  LDS R120, [R3+0xc300] ;  /* 0x00c3000003787984 */ /* 0x000fe80000000800 */
[----:B------:R-:W-:Y:S01]  /*f280*/  HMMA.1688.F32.TF32 R116, R116, R28, R184 ;  /* 0x0000001c7474723c */ /* 0x000fe200000810b8 */
[----:B------:R-:W-:Y:S01]  /*f290*/  IMAD.MOV.U32 R97, RZ, RZ, R146 ;  /* 0x000000ffff617224 */ /* 0x000fe200078e0092 */
[----:B------:R-:W-:Y:S01]  /*f2a0*/  LDS R122, [R3+0xe300] ;  /* 0x00e30000037a7984 */ /* 0x000fe20000000800 */
[----:B------:R-:W-:-:S02]  /*f2b0*/  IMAD.MOV.U32 R98, RZ, RZ, R145 ;  /* 0x000000ffff627224 */ /* 0x000fc400078e0091 */
[----:B------:R-:W-:Y:S01]  /*f2c0*/  IMAD.MOV.U32 R99, RZ, RZ, R144 ;  /* 0x000000ffff637224 */ /* 0x000fe200078e0090 */
[----:B------:R-:W-:Y:S02]  /*f2d0*/  LDS R121, [R2+0xc300] ;  /* 0x00c3000002797984 */ /* 0x000fe40000000800 */
[----:B------:R-:W-:Y:S02]  /*f2e0*/  HMMA.1688.F32.TF32 R204, R60, R28, R204 ;  /* 0x0000001c3ccc723c */ /* 0x000fe400000810cc */
[----:B------:R-:W-:Y:S06]  /*f2f0*/  LDS R123, [R2+0xe300] ;  /* 0x00e30000027b7984 */ /* 0x000fec0000000800 */
[C---:B------:R-:W-:Y:S08]  /*f300*/  HMMA.1688.F32.TF32 R184, R56.reuse, R6, R248 ;  /* 0x0000000638b8723c */ /* 0x040ff000000810f8 */
[C---:B------:R-:W-:Y:S08]  /*f310*/  HMMA.1688.F32.TF32 R188, R56.reuse, R10, R188 ;  /* 0x0000000a38bc723c */ /* 0x040ff000000810bc */
[C---:B------:R-:W-:Y:S08]  /*f320*/  HMMA.1688.F32.TF32 R192, R56.reuse, R26, R192 ;  /* 0x0000001a38c0723c */ /* 0x040ff000000810c0 */
[C---:B------:R-:W-:Y:S08]  /*f330*/  HMMA.1688.F32.TF32 R196, R56.reuse, R22, R196 ;  /* 0x0000001638c4723c */ /* 0x040ff000000810c4 */
[C---:B------:R-:W-:Y:S08]  /*f340*/  HMMA.1688.F32.TF32 R40, R56.reuse, R18, R40 ;  /* 0x000000123828723c */ /* 0x040ff00000081028 */
[C---:B------:R-:W-:Y:S08]  /*f350*/  HMMA.1688.F32.TF32 R44, R56.reuse, R14, R44 ;  /* 0x0000000e382c723c */ /* 0x040ff0000008102c */
[C---:B------:R-:W-:Y:S08]  /*f360*/  HMMA.1688.F32.TF32 R48, R56.reuse, R34, R48 ;  /* 0x000000223830723c */ /* 0x040ff00000081030 */
[----:B------:R-:W-:Y:S08]  /*f370*/  HMMA.1688.F32.TF32 R52, R56, R30, R52 ;  /* 0x0000001e3834723c */ /* 0x000ff00000081034 */
[C---:B----4-:R-:W-:Y:S08]  /*f380*/  HMMA.1688.F32.TF32 R140, R64.reuse, R32, R140 ;  /* 0x00000020408c723c */ /* 0x050ff0000008108c */
[----:B-----5:R-:W-:Y:S08]  /*f390*/  HMMA.1688.F32.TF32 R152, R64, R28, R152 ;  /* 0x0000001c4098723c */ /* 0x020ff00000081098 */
[----:B--2---:R-:W-:Y:S07]  /*f3a0*/  HMMA.1688.F32.TF32 R56, R88, R6, R128 ;  /* 0x000000065838723c */ /* 0x004fee0000081080 */
[----:B------:R-:W-:Y:S01]  /*f3b0*/  STL.64 [R1+0xb10], R142 ;  /* 0x000b108e01007387 */ /* 0x000fe20000100a00 */
[----:B------:R-:W-:-:S03]  /*f3c0*/  IMAD.MOV.U32 R128, RZ, RZ, R139 ;  /* 0x000000ffff807224 */ /* 0x000fc600078e008b */
[----:B------:R1:W-:Y:S04]  /*f3d0*/  STL.64 [R1+0xb08], R140 ;  /* 0x000b088c01007387 */ /* 0x0003e80000100a00 */
[----:B------:R-:W-:Y:S04]  /*f3e0*/  STL.64 [R1+0xb20], R154 ;  /* 0x000b209a01007387 */ /* 0x000fe80000100a00 */
[----:B------:R-:W-:Y:S04]  /*f3f0*/  STL.64 [R1+0xb18], R152 ;  /* 0x000b189801007387 */ /* 0x000fe80000100a00 */
[----:B------:R-:W2:Y:S01]  /*f400*/  LDL.LU R139, [R1+0xb48] ;  /* 0x000b4800018b7983 */ /* 0x000ea20000300800 */
[----:B------:R-:W-:-:S03]  /*f410*/  IMAD.MOV.U32 R131, RZ, RZ, R136 ;  /* 0x000000ffff837224 */ /* 0x000fc600078e0088 */
[----:B------:R-:W3:Y:S04]  /*f420*/  LDL.LU R129, [R1+0x54] ;  /* 0x0000540001817983 */ /* 0x000ee80000300800 */
[----:B------:R-:W3:Y:S04]  /*f430*/  LDL.LU R130, [R1+0x58] ;  /* 0x0000580001827983 */ /* 0x000ee80000300800 */
[----:B------:R-:W4:Y:S04]  /*f440*/  LDL.LU R136, [R1+0xb44] ;  /* 0x000b440001887983 */ /* 0x000f280000300800 */
[----:B------:R-:W4:Y:S04]  /*f450*/  LDL.LU R137, [R1+0xb40] ;  /* 0x000b400001897983 */ /* 0x000f280000300800 */
[----:B------:R-:W4:Y:S01]  /*f460*/  LDL.LU R138, [R1+0xb3c] ;  /* 0x000b3c00018a7983 */ /* 0x000f220000300800 */
[-C--:B------:R-:W-:Y:S03]  /*f470*/  HMMA.1688.F32.TF32 R200, R60, R32.reuse, R200 ;  /* 0x000000203cc8723c */ /* 0x080fe600000810c8 */
[----:B------:R-:W-:Y:S04]  /*f480*/  LDS R60, [R3+0xc000] ;  /* 0x00c00000033c7984 */ /* 0x000fe80000000800 */
[----:B------:R-:W-:Y:S01]  /*f490*/  LDS R62, [R3+0xe000] ;  /* 0x00e00000033e7984 */ /* 0x000fe20000000800 */
[C---:B------:R-:W-:Y:S03]  /*f4a0*/  HMMA.1688.F32.TF32 R144, R148.reuse, R32, R224 ;  /* 0x000000209490723c */ /* 0x040fe600000810e0 */
[----:B------:R-:W-:Y:S04]  /*f4b0*/  LDS R61, [R2+0xc000] ;  /* 0x00c00000023d7984 */ /* 0x000fe80000000800 */
[----:B------:R-:W5:Y:S01]  /*f4c0*/  LDS R63, [R2+0xe000] ;  /* 0x00e00000023f7984 */ /* 0x000f620000000800 */
[----:B--2---:R-:W-:Y:S01]  /*f4d0*/  MOV R246, R139 ;  /* 0x0000008b00f67202 */ /* 0x004fe20000000f00 */
[----:B------:R-:W-:Y:S02]  /*f4e0*/  HMMA.1688.F32.TF32 R148, R148, R28, R220 ;  /* 0x0000001c9494723c */ /* 0x000fe400000810dc */
[----:B------:R-:W4:Y:S04]  /*f4f0*/  LDL.LU R139, [R1+0xb38] ;  /* 0x000b3800018b7983 */ /* 0x000f280000300800 */
[----:B------:R-:W2:Y:S04]  /*f500*/  LDL.LU R247, [R1+0xfc] ;  /* 0x0000fc0001f77983 */ /* 0x000ea80000300800 */
[----:B-1----:R-:W2:Y:S04]  /*f510*/  LDL.LU R140, [R1+0x140] ;  /* 0x00014000018c7983 */ /* 0x002ea80000300800 */
[----:B------:R-:W2:Y:S04]  /*f520*/  LDL.LU R141, [R1+0x144] ;  /* 0x00014400018d7983 */ /* 0x000ea80000300800 */
[----:B------:R-:W2:Y:S04]  /*f530*/  LDL.LU R142, [R1+0x148] ;  /* 0x00014800018e7983 */ /* 0x000ea80000300800 */
[----:B------:R-:W2:Y:S04]  /*f540*/  LDL.LU R143, [R1+0x14c] ;  /* 0x00014c00018f7983 */ /* 0x000ea80000300800 */
[----:B------:R-:W2:Y:S04]  /*f550*/  LDL.LU R236, [R1+0x20] ;  /* 0x0000200001ec7983 */ /* 0x000ea80000300800 */
[----:B------:R-:W3:Y:S04]  /*f560*/  LDL.LU R237, [R1+0x24] ;  /* 0x0000240001ed7983 */ /* 0x000ee80000300800 */
[----:B------:R-:W3:Y:S04]  /*f570*/  LDL.LU R238, [R1+0x28] ;  /* 0x0000280001ee7983 */ /* 0x000ee80000300800 */
[----:B------:R-:W3:Y:S04]  /*f580*/  LDL.LU R239, [R1+0x2c] ;  /* 0x00002c0001ef7983 */ /* 0x000ee80000300800 */
[----:B------:R-:W-:Y:S04]  /*f590*/  LDS R220, [R3+0xc400] ;  /* 0x00c4000003dc7984 */ /* 0x000fe80000000800 */
[----:B------:R-:W-:Y:S04]  /*f5a0*/  LDS R222, [R3+0xe400] ;  /* 0x00e4000003de7984 */ /* 0x000fe80000000800 */
[----:B------:R-:W-:Y:S04]  /*f5b0*/  LDS R221, [R2+0xc400] ;  /* 0x00c4000002dd7984 */ /* 0x000fe80000000800 */
[----:B------:R-:W2:Y:S01]  /*f5c0*/  LDS R223, [R2+0xe400] ;  /* 0x00e4000002df7984 */ /* 0x000ea20000000800 */
[C---:B------:R-:W-:Y:S03]  /*f5d0*/  HMMA.1688.F32.TF32 R172, R180.reuse, R12, R172 ;  /* 0x0000000cb4ac723c */ /* 0x040fe600000810ac */
[----:B------:R-:W3:Y:S04]  /*f5e0*/  LDL.LU R248, [R1+0xe0] ;  /* 0x0000e00001f87983 */ /* 0x000ee80000300800 */
[----:B------:R-:W3:Y:S01]  /*f5f0*/  LDL.LU R249, [R1+0xe4] ;  /* 0x0000e40001f97983 */ /* 0x000ee20000300800 */
[C---:B------:R-:W-:Y:S03]  /*f600*/  HMMA.1688.F32.TF32 R176, R180.reuse, R32, R176 ;  /* 0x00000020b4b0723c */ /* 0x040fe600000810b0 */
[----:B------:R-:W3:Y:S04]  /*f610*/  LDL.LU R250, [R1+0xe8] ;  /* 0x0000e80001fa7983 */ /* 0x000ee80000300800 */
[----:B------:R-:W3:Y:S01]  /*f620*/  LDL.LU R251, [R1+0xec] ;  /* 0x0000ec0001fb7983 */ /* 0x000ee20000300800 */
[----:B------:R-:W-:Y:S03]  /*f630*/  HMMA.1688.F32.TF32 R180, R180, R28, R232 ;  /* 0x0000001cb4b4723c */ /* 0x000fe600000810e8 */
[----:B------:R-:W-:Y:S04]  /*f640*/  LDS R224, [R3+0xc500] ;  /* 0x00c5000003e07984 */ /* 0x000fe80000000800 */
[----:B------:R-:W-:Y:S01]  /*f650*/  LDS R226, [R3+0xe500] ;  /* 0x00e5000003e27984 */ /* 0x000fe20000000800 */
[C---:B-----5:R-:W-:Y:S03]  /*f660*/  HMMA.1688.F32.TF32 R36, R60.reuse, R6, R36 ;  /* 0x000000063c24723c */ /* 0x060fe60000081024 */
[----:B------:R-:W-:Y:S04]  /*f670*/  LDS R225, [R2+0xc500] ;  /* 0x00c5000002e17984 */ /* 0x000fe80000000800 */
[----:B------:R-:W1:Y:S01]  /*f680*/  LDS R227, [R2+0xe500] ;  /* 0x00e5000002e37984 */ /* 0x000e620000000800 */
[C---:B------:R-:W-:Y:S03]  /*f690*/  HMMA.1688.F32.TF32 R156, R60.reuse, R10, R156 ;  /* 0x0000000a3c9c723c */ /* 0x040fe6000008109c */
[----:B------:R-:W-:Y:S04]  /*f6a0*/  LDS R232, [R3+0xc700] ;  /* 0x00c7000003e87984 */ /* 0x000fe80000000800 */
[----:B------:R-:W-:Y:S01]  /*f6b0*/  LDS R234, [R3+0xe700] ;  /* 0x00e7000003ea7984 */ /* 0x000fe20000000800 */
[C---:B------:R-:W-:Y:S03]  /*f6c0*/  HMMA.1688.F32.TF32 R160, R60.reuse, R26, R160 ;  /* 0x0000001a3ca0723c */ /* 0x040fe600000810a0 */
[----:B------:R-:W-:Y:S04]  /*f6d0*/  LDS R233, [R2+0xc700] ;  /* 0x00c7000002e97984 */ /* 0x000fe80000000800 */
[----:B------:R-:W-:Y:S01]  /*f6e0*/  LDS R235, [R2+0xe700] ;  /* 0x00e7000002eb7984 */ /* 0x000fe20000000800 */
[C---:B------:R-:W-:Y:S08]  /*f6f0*/  HMMA.1688.F32.TF32 R164, R60.reuse, R22, R164 ;  /* 0x000000163ca4723c */ /* 0x040ff000000810a4 */
[C---:B------:R-:W-:Y:S08]  /*f700*/  HMMA.1688.F32.TF32 R168, R60.reuse, R18, R168 ;  /* 0x000000123ca8723c */ /* 0x040ff000000810a8 */
[C---:B------:R-:W-:Y:S08]  /*f710*/  HMMA.1688.F32.TF32 R172, R60.reuse, R14, R172 ;  /* 0x0000000e3cac723c */ /* 0x040ff000000810ac */
[C---:B------:R-:W-:Y:S08]  /*f720*/  HMMA.1688.F32.TF32 R176, R60.reuse, R34, R176 ;  /* 0x000000223cb0723c */ /* 0x040ff000000810b0 */
[----:B------:R-:W-:Y:S08]  /*f730*/  HMMA.1688.F32.TF32 R180, R60, R30, R180 ;  /* 0x0000001e3cb4723c */ /* 0x000ff000000810b4 */
[C---:B------:R-:W-:Y:S08]  /*f740*/  HMMA.1688.F32.TF32 R64, R88.reuse, R26, R132 ;  /* 0x0000001a5840723c */ /* 0x040ff00000081084 */
[C---:B------:R-:W-:Y:S08]  /*f750*/  HMMA.1688.F32.TF32 R68, R88.reuse, R22, R68 ;  /* 0x000000165844723c */ /* 0x040ff00000081044 */
[C---:B------:R-:W-:Y:S08]  /*f760*/  HMMA.1688.F32.TF32 R72, R88.reuse, R18, R72 ;  /* 0x000000125848723c */ /* 0x040ff00000081048 */
[C---:B------:R-:W-:Y:S08]  /*f770*/  HMMA.1688.F32.TF32 R76, R88.reuse, R14, R76 ;  /* 0x0000000e584c723c */ /* 0x040ff0000008104c */
[C---:B------:R-:W-:Y:S08]  /*f780*/  HMMA.1688.F32.TF32 R80, R88.reuse, R34, R80 ;  /* 0x000000225850723c */ /* 0x040ff00000081050 */
[----:B------:R-:W-:Y:S08]  /*f790*/  HMMA.1688.F32.TF32 R84, R88, R30, R84 ;  /* 0x0000001e5854723c */ /* 0x000ff00000081054 */
[C---:B------:R-:W-:Y:S08]  /*f7a0*/  HMMA.1688.F32.TF32 R92, R120.reuse, R10, R96 ;  /* 0x0000000a785c723c */ /* 0x040ff00000081060 */
[C---:B------:R-:W-:Y:S01]  /*f7b0*/  HMMA.1688.F32.TF32 R96, R120.reuse, R26, R228 ;  /* 0x0000001a7860723c */ /* 0x040fe200000810e4 */
[----:B------:R-:W-:Y:S04]  /*f7c0*/  LDS R228, [R3+0xc600] ;  /* 0x00c6000003e47984 */ /* 0x000fe80000000800 */
[----:B------:R-:W-:Y:S03]  /*f7d0*/  LDS R230, [R3+0xe600] ;  /* 0x00e6000003e67984 */ /* 0x000fe60000000800 */
[C---:B------:R-:W-:Y:S01]  /*f7e0*/  HMMA.1688.F32.TF32 R104, R120.reuse, R18, R104 ;  /* 0x000000127868723c */ /* 0x040fe20000081068 */
[----:B------:R-:W-:Y:S04]  /*f7f0*/  LDS R229, [R2+0xc600] ;  /* 0x00c6000002e57984 */ /* 0x000fe80000000800 */
[----:B------:R-:W3:Y:S03]  /*f800*/  LDS R231, [R2+0xe600] ;  /* 0x00e6000002e77984 */ /* 0x000ee60000000800 */
[C---:B------:R-:W-:Y:S08]  /*f810*/  HMMA.1688.F32.TF32 R108, R120.reuse, R14, R108 ;  /* 0x0000000e786c723c */ /* 0x040ff0000008106c */
[C---:B------:R-:W-:Y:S08]  /*f820*/  HMMA.1688.F32.TF32 R112, R120.reuse, R34, R112 ;  /* 0x000000227870723c */ /* 0x040ff00000081070 */
[----:B------:R-:W-:Y:S08]  /*f830*/  HMMA.1688.F32.TF32 R116, R120, R30, R116 ;  /* 0x0000001e7874723c */ /* 0x000ff00000081074 */
[----:B----4-:R-:W-:Y:S08]  /*f840*/  HMMA.1688.F32.TF32 R60, R88, R10, R136 ;  /* 0x0000000a583c723c */ /* 0x010ff00000081088 */
[C---:B------:R-:W-:Y:S08]  /*f850*/  HMMA.1688.F32.TF32 R88, R120.reuse, R6, R100 ;  /* 0x000000067858723c */ /* 0x040ff00000081064 */
[----:B------:R-:W-:Y:S08]  /*f860*/  HMMA.1688.F32.TF32 R100, R120, R22, R124 ;  /* 0x000000167864723c */ /* 0x000ff0000008107c */
[C---:B--2---:R-:W-:Y:S01]  /*f870*/  HMMA.1688.F32.TF32 R120, R220.reuse, R6, R140 ;  /* 0x00000006dc78723c */ /* 0x044fe2000008108c */
[----:B------:R-:W2:Y:S04]  /*f880*/  LDL.LU R140, [R1+0x40] ;  /* 0x00004000018c7983 */ /* 0x000ea80000300800 */
[----:B------:R-:W2:Y:S04]  /*f890*/  LDL.LU R141, [R1+0x44] ;  /* 0x00004400018d7983 */ /* 0x000ea80000300800 */
[----:B------:R-:W2:Y:S01]  /*f8a0*/  LDL.LU R142, [R1+0x48] ;  /* 0x00004800018e7983 */ /* 0x000ea20000300800 */
[----:B------:R-:W-:Y:S03]  /*f8b0*/  HMMA.1688.F32.TF32 R124, R220, R10, R244 ;  /* 0x0000000adc7c723c */ /* 0x000fe600000810f4 */
[----:B------:R-:W2:Y:S04]  /*f8c0*/  LDL.LU R143, [R1+0x4c] ;  /* 0x00004c00018f7983 */ /* 0x000ea80000300800 */
[----:B------:R-:W4:Y:S01]  /*f8d0*/  LDL.LU R152, [R1+0x70] ;  /* 0x0000700001987983 */ /* 0x000f220000300800 */
[----:B------:R-:W-:-:S03]  /*f8e0*/  IMAD.MOV.U32 R244, RZ, RZ, R20 ;  /* 0x000000fffff47224 */ /* 0x000fc600078e0014 */
[----:B------:R-:W4:Y:S01]  /*f8f0*/  LDL.LU R153, [R1+0x74] ;  /* 0x0000740001997983 */ /* 0x000f220000300800 */
[----:B------:R-:W-:-:S03]  /*f900*/  IMAD.MOV.U32 R245, RZ, RZ, R21 ;  /* 0x000000fffff57224 */ /* 0x000fc600078e0015 */
[----:B------:R-:W4:Y:S01]  /*f910*/  LDL.LU R154, [R1+0x78] ;  /* 0x00007800019a7983 */ /* 0x000f220000300800 */
[----:B------:R-:W-:-:S03]  /*f920*/  IMAD.MOV.U32 R246, RZ, RZ, R25 ;  /* 0x000000fffff67224 */ /* 0x000fc600078e0019 */
[----:B------:R-:W4:Y:S01]  /*f930*/  LDL.LU R155, [R1+0x7c] ;  /* 0x00007c00019b7983 */ /* 0x000f220000300800 */
[----:B------:R-:W-:-:S03]  /*f940*/  IMAD.MOV.U32 R247, RZ, RZ, R252 ;  /* 0x000000fffff77224 */ /* 0x000fc600078e00fc */
[----:B------:R-:W3:Y:S02]  /*f950*/  LDL.LU R20, [R1+0xb34] ;  /* 0x000b340001147983 */ /* 0x000ee40000300800 */
[C---:B---3--:R-:W-:Y:S02]  /*f960*/  HMMA.1688.F32.TF32 R132, R220.reuse, R22, R236 ;  /* 0x00000016dc84723c */ /* 0x048fe400000810ec */
[----:B------:R-:W3:Y:S04]  /*f970*/  LDL.LU R21, [R1+0xb30] ;  /* 0x000b300001157983 */ /* 0x000ee80000300800 */
[----:B------:R-:W3:Y:S04]  /*f980*/  LDL.LU R25, [R1+0xb2c] ;  /* 0x000b2c0001197983 */ /* 0x000ee80000300800 */
[----:B------:R-:W3:Y:S01]  /*f990*/  LDL.LU R252, [R1+0xb28] ;  /* 0x000b280001fc7983 */ /* 0x000ee20000300800 */
[----:B------:R-:W-:Y:S03]  /*f9a0*/  HMMA.1688.F32.TF32 R136, R220, R18, R240 ;  /* 0x00000012dc88723c */ /* 0x000fe600000810f0 */
[----:B------:R-:W3:Y:S04]  /*f9b0*/  LDL.LU R236, [R1+0x90] ;  /* 0x0000900001ec7983 */ /* 0x000ee80000300800 */
[----:B------:R-:W3:Y:S04]  /*f9c0*/  LDL.LU R237, [R1+0x94] ;  /* 0x0000940001ed7983 */ /* 0x000ee80000300800 */
[----:B------:R-:W3:Y:S04]  /*f9d0*/  LDL.LU R238, [R1+0x98] ;  /* 0x0000980001ee7983 */ /* 0x000ee80000300800 */
[----:B------:R-:W3:Y:S04]  /*f9e0*/  LDL.LU R239, [R1+0x9c] ;  /* 0x00009c0001ef7983 */ /* 0x000ee80000300800 */
[----:B------:R-:W3:Y:S04]  /*f9f0*/  LDL.LU R240, [R1+0x110] ;  /* 0x0001100001f07983 */ /* 0x000ee80000300800 */
[----:B------:R-:W3:Y:S04]  /*fa00*/  LDL.LU R241, [R1+0x114] ;  /* 0x0001140001f17983 */ /* 0x000ee80000300800 */
[----:B------:R-:W3:Y:S04]  /*fa10*/  LDL.LU R242, [R1+0x118] ;  /* 0x0001180001f27983 */ /* 0x000ee80000300800 */
[----:B------:R-:W3:Y:S01]  /*fa20*/  LDL.LU R243, [R1+0x11c] ;  /* 0x00011c0001f37983 */ /* 0x000ee20000300800 */
[-C--:B-1----:R-:W-:Y:S08]  /*fa30*/  HMMA.1688.F32.TF32 R248, R224, R26.reuse, R248 ;  /* 0x0000001ae0f8723c */ /* 0x082ff000000810f8 */
[C---:B------:R-:W-:Y:S08]  /*fa40*/  HMMA.1688.F32.TF32 R128, R220.reuse, R26, R128 ;  /* 0x0000001adc80723c */ /* 0x040ff00000081080 */
[C---:B------:R-:W-:Y:S08]  /*fa50*/  HMMA.1688.F32.TF32 R216, R220.reuse, R14, R216 ;  /* 0x0000000edcd8723c */ /* 0x040ff000000810d8 */
[C---:B------:R-:W-:Y:S08]  /*fa60*/  HMMA.1688.F32.TF32 R144, R220.reuse, R34, R144 ;  /* 0x00000022dc90723c */ /* 0x040ff00000081090 */
[----:B------:R-:W-:Y:S01]  /*fa70*/  HMMA.1688.F32.TF32 R148, R220, R30, R148 ;  /* 0x0000001edc94723c */ /* 0x000fe20000081094 */
[----:B------:R-:W3:Y:S04]  /*fa80*/  LDL.LU R220, [R1+0x190] ;  /* 0x0001900001dc7983 */ /* 0x000ee80000300800 */
[----:B------:R-:W3:Y:S04]  /*fa90*/  LDL.LU R221, [R1+0x194] ;  /* 0x0001940001dd7983 */ /* 0x000ee80000300800 */
[----:B------:R-:W3:Y:S04]  /*faa0*/  LDL.LU R222, [R1+0x198] ;  /* 0x0001980001de7983 */ /* 0x000ee80000300800 */
[----:B------:R-:W3:Y:S01]  /*fab0*/  LDL.LU R223, [R1+0x19c] ;  /* 0x00019c0001df7983 */ /* 0x000ee20000300800 */
[C---:B--2---:R-:W-:Y:S08]  /*fac0*/  HMMA.1688.F32.TF32 R140, R224.reuse, R18, R140 ;  /* 0x00000012e08c723c */ /* 0x044ff0000008108c */
[C---:B----4-:R-:W-:Y:S08]  /*fad0*/  HMMA.1688.F32.TF32 R152, R224.reuse, R22, R152 ;  /* 0x00000016e098723c */ /* 0x050ff00000081098 */
[C---:B---3--:R-:W-:Y:S11]  /*fae0*/  HMMA.1688.F32.TF32 R240, R224.reuse, R10, R240 ;  /* 0x0000000ae0f0723c */ /* 0x048ff600000810f0 */
[----:B------:R-:W-:Y:S11]  /*faf0*/  @!UPT UIADD3 URZ, URZ, URZ, URZ ;  /* 0x0000003f3f3ff290 */ /* 0x000ff6000fffe03f */
[----:B------:R-:W-:Y:S01]  /*fb00*/  @!UPT UIADD3 URZ, URZ, URZ, URZ ;  /* 0x0000003f3f3ff290 */ /* 0x000fe2000fffe03f */
[----:B------:R1:W-:Y:S04]  /*fb10*/  STL [R1+0xab4], R240 ;  /* 0x000ab4f001007387 */ /* 0x0003e80000100800 */
[----:B------:R2:W-:Y:S04]  /*fb20*/  STL [R1+0xab0], R241 ;  /* 0x000ab0f101007387 */ /* 0x0005e80000100800 */
[----:B------:R3:W-:Y:S04]  /*fb30*/  STL [R1+0xaac], R242 ;  /* 0x000aacf201007387 */ /* 0x0007e80000100800 */
[----:B------:R4:W-:Y:S04]  /*fb40*/  STL [R1+0xaa8], R243 ;  /* 0x000aa8f301007387 */ /* 0x0009e80000100800 */
[----:B-1----:R-:W5:Y:S04]  /*fb50*/  LDL.LU R240, [R1+0x130] ;  /* 0x0001300001f07983 */ /* 0x002f680000300800 */
[----:B--2---:R-:W5:Y:S04]  /*fb60*/  LDL.LU R241, [R1+0x134] ;  /* 0x0001340001f17983 */ /* 0x004f680000300800 */
[----:B---3--:R-:W5:Y:S04]  /*fb70*/  LDL.LU R242, [R1+0x138] ;  /* 0x0001380001f27983 */ /* 0x008f680000300800 */
[----:B----4-:R-:W5:Y:S04]  /*fb80*/  LDL.LU R243, [R1+0x13c] ;  /* 0x00013c0001f37983 */ /* 0x010f680000300800 */
        /* <DEDUP_REMOVED lines=8> */
[----:B------:R-:W-:Y:S04]  /*fc10*/  STL.64 [R1+0x100], R152 ;  /* 0x0001009801007387 */ /* 0x000fe80000100a00 */
[----:B------:R1:W-:Y:S04]  /*fc20*/  STL.64 [R1+0x108], R154 ;  /* 0x0001089a01007387 */ /* 0x0003e80000100a00 */
[----:B-1----:R-:W2:Y:S04]  /*fc30*/  LDL.LU.64 R154, [R1+0xb20] ;  /* 0x000b2000019a7983 */ /* 0x002ea80000300a00 */
[----:B------:R-:W2:Y:S04]  /*fc40*/  LDL.LU.64 R152, [R1+0xb18] ;  /* 0x000b180001987983 */ /* 0x000ea80000300a00 */
[----:B------:R-:W-:Y:S04]  /*fc50*/  STL.64 [R1+0xf0], R140 ;  /* 0x0000f08c01007387 */ /* 0x000fe80000100a00 */
[----:B------:R1:W-:Y:S04]  /*fc60*/  STL.64 [R1+0xf8], R142 ;  /* 0x0000f88e01007387 */ /* 0x0003e80000100a00 */
[----:B-1----:R-:W3:Y:S04]  /*fc70*/  LDL.LU.64 R142, [R1+0xb10] ;  /* 0x000b1000018e7983 */ /* 0x002ee80000300a00 */
[----:B------:R-:W3:Y:S01]  /*fc80*/  LDL.LU.64 R140, [R1+0xb08] ;  /* 0x000b0800018c7983 */ /* 0x000ee20000300a00 */
[C---:B------:R-:W-:Y:S08]  /*fc90*/  HMMA.1688.F32.TF32 R244, R224.reuse, R14, R244 ;  /* 0x0000000ee0f4723c */ /* 0x040ff000000810f4 */
[C---:B------:R-:W-:Y:S11]  /*fca0*/  HMMA.1688.F32.TF32 R220, R224.reuse, R6, R220 ;  /* 0x00000006e0dc723c */ /* 0x040ff600000810dc */
[----:B------:R-:W-:Y:S04]  /*fcb0*/  @!UPT UIADD3 URZ, URZ, URZ, URZ ;  /* 0x0000003f3f3ff290 */ /* 0x000fe8000fffe03f */
[----:B------:R-:W-:Y:S04]  /*fcc0*/  STL.64 [R1+0xe0], R244 ;  /* 0x0000e0f401007387 */ /* 0x000fe80000100a00 */
[----:B------:R1:W-:Y:S04]  /*fcd0*/  STL.64 [R1+0xe8], R246 ;  /* 0x0000e8f601007387 */ /* 0x0003e80000100a00 */
[----:B-1----:R-:W4:Y:S04]  /*fce0*/  LDL.LU.64 R246, [R1+0xb00] ;  /* 0x000b000001f67983 */ /* 0x002f280000300a00 */
[----:B------:R-:W4:Y:S01]  /*fcf0*/  LDL.LU.64 R244, [R1+0xaf8] ;  /* 0x000af80001f47983 */ /* 0x000f220000300a00 */
[C---:B---3--:R-:W-:Y:S08]  /*fd00*/  HMMA.1688.F32.TF32 R140, R224.reuse, R34, R140 ;  /* 0x00000022e08c723c */ /* 0x048ff0000008108c */
[----:B--2---:R-:W-:Y:S11]  /*fd10*/  HMMA.1688.F32.TF32 R224, R224, R30, R152 ;  /* 0x0000001ee0e0723c */ /* 0x004ff60000081098 */
[----:B------:R-:W-:Y:S04]  /*fd20*/  @!UPT UIADD3 URZ, URZ, URZ, URZ ;  /* 0x0000003f3f3ff290 */ /* 0x000fe8000fffe03f */
[----:B------:R1:W-:Y:S04]  /*fd30*/  STL.64 [R1+0xd0], R140 ;  /* 0x0000d08c01007387 */ /* 0x0003e80000100a00 */
[----:B------:R2:W-:Y:S01]  /*fd40*/  STL.64 [R1+0xd8], R142 ;  /* 0x0000d88e01007387 */ /* 0x0005e20000100a00 */
[----:B-1----:R-:W-:Y:S01]  /*fd50*/  MOV R140, R0 ;  /* 0x00000000008c7202 */ /* 0x002fe20000000f00 */
[----:B------:R-:W-:Y:S02]  /*fd60*/  IMAD.MOV.U32 R141, RZ, RZ, R8 ;  /* 0x000000ffff8d7224 */ /* 0x000fe400078e0008 */
[----:B------:R-:W3:Y:S01]  /*fd70*/  LDL.LU R0, [R1+0xaf0] ;  /* 0x000af00001007983 */ /* 0x000ee20000300800 */
[----:B--2---:R-:W-:-:S03]  /*fd80*/  IMAD.MOV.U32 R142, RZ, RZ, R4 ;  /* 0x000000ffff8e7224 */ /* 0x004fc600078e0004 */
[----:B------:R-:W2:Y:S01]  /*fd90*/  LDL.LU R8, [R1+0xaec] ;  /* 0x000aec0001087983 */ /* 0x000ea20000300800 */
[----:B------:R-:W-:-:S03]  /*fda0*/  IMAD.MOV.U32 R143, RZ, RZ, R5 ;  /* 0x000000ffff8f7224 */ /* 0x000fc600078e0005 */
[----:B------:R-:W2:Y:S04]  /*fdb0*/  LDL.LU R4, [R1+0xae8] ;  /* 0x000ae80001047983 */ /* 0x000ea80000300800 */
[----:B------:R-:W2:Y:S04]  /*fdc0*/  LDL.LU R5, [R1+0xae4] ;  /* 0x000ae40001057983 */ /* 0x000ea80000300800 */
[----:B------:R-:W2:Y:S04]  /*fdd0*/  LDL.LU R152, [R1+0x1a0] ;  /* 0x0001a00001987983 */ /* 0x000ea80000300800 */
[----:B------:R-:W2:Y:S04]  /*fde0*/  LDL.LU R153, [R1+0x1a4] ;  /* 0x0001a40001997983 */ /* 0x000ea80000300800 */
[----:B------:R-:W2:Y:S04]  /*fdf0*/  LDL.LU R154, [R1+0x1a8] ;  /* 0x0001a800019a7983 */ /* 0x000ea80000300800 */
[----:B------:R-:W2:Y:S04]  /*fe00*/  LDL.LU R155, [R1+0x1ac] ;  /* 0x0001ac00019b7983 */ /* 0x000ea80000300800 */
[----:B------:R-:W-:Y:S04]  /*fe10*/  STL [R1+0xaa4], R224 ;  /* 0x000aa4e001007387 */ /* 0x000fe80000100800 */
[----:B------:R-:W-:Y:S04]  /*fe20*/  STL [R1+0xaa0], R225 ;  /* 0x000aa0e101007387 */ /* 0x000fe80000100800 */
[----:B------:R-:W-:Y:S04]  /*fe30*/  STL [R1+0xa9c], R226 ;  /* 0x000a9ce201007387 */ /* 0x000fe80000100800 */
[----:B------:R5:W-:Y:S02]  /*fe40*/  STL [R1+0xa98], R227 ;  /* 0x000a98e301007387 */ /* 0x000be40000100800 */
[C---:B-----5:R-:W-:Y:S08]  /*fe50*/  HMMA.1688.F32.TF32 R224, R228.reuse, R10, R248 ;  /* 0x0000000ae4e0723c */ /* 0x060ff000000810f8 */
[C---:B------:R-:W-:Y:S08]  /*fe60*/  HMMA.1688.F32.TF32 R140, R228.reuse, R18, R140 ;  /* 0x00000012e48c723c */ /* 0x040ff0000008108c */
[C---:B--2---:R-:W-:Y:S11]  /*fe70*/  HMMA.1688.F32.TF32 R152, R228.reuse, R6, R152 ;  /* 0x00000006e498723c */ /* 0x044ff60000081098 */
[----:B------:R-:W-:Y:S11]  /*fe80*/  @!UPT UIADD3 URZ, URZ, URZ, URZ ;  /* 0x0000003f3f3ff290 */ /* 0x000ff6000fffe03f */
[----:B------:R-:W-:Y:S01]  /*fe90*/  @!UPT UIADD3 URZ, URZ, URZ, URZ ;  /* 0x0000003f3f3ff290 */ /* 0x000fe2000fffe03f */
[----:B------:R-:W-:Y:S04]  /*fea0*/  STL.64 [R1+0xc0], R152 ;  /* 0x0000c09801007387 */ /* 0x000fe80000100a00 */
[----:B------:R1:W-:Y:S02]  /*feb0*/  STL.64 [R1+0xc8], R154 ;  /* 0x0000c89a01007387 */ /* 0x0003e40000100a00 */
[----:B-1----:R-:W-:Y:S11]  /*fec0*/  HMMA.1688.F32.TF32 R152, R228, R26, R240 ;  /* 0x0000001ae498723c */ /* 0x002ff600000810f0 */
[----:B------:R-:W-:Y:S11]  /*fed0*/  @!UPT UIADD3 URZ, URZ, URZ, URZ ;  /* 0x0000003f3f3ff290 */ /* 0x000ff6000fffe03f */
[----:B------:R-:W-:Y:S01]  /*fee0*/  @!UPT UIADD3 URZ, URZ, URZ, URZ ;  /* 0x0000003f3f3ff290 */ /* 0x000fe2000fffe03f */
[----:B------:R-:W-:Y:S01]  /*fef0*/  STL.64 [R1+0x180], R152 ;  /* 0x0001809801007387 */ /* 0x000fe20000100a00 */
[----:B------:R-:W-:-:S03]  /*ff00*/  IMAD.MOV.U32 R248, RZ, RZ, R155 ;  /* 0x000000fffff87224 */ /* 0x000fc600078e009b */
[----:B------:R-:W-:Y:S04]  /*ff10*/  STL.64 [R1+0x110], R224 ;  /* 0x000110e001007387 */ /* 0x000fe80000100a00 */
[----:B------:R-:W-:Y:S04]  /*ff20*/  STL.64 [R1+0x118], R226 ;  /* 0x000118e201007387 */ /* 0x000fe80000100a00 */
[----:B------:R1:W-:Y:S02]  /*ff30*/  STL [R1+0x188], R154 ;  /* 0x0001889a01007387 */ /* 0x0003e40000100800 */
[----:B-1----:R-:W-:Y:S11]  /*ff40*/  HMMA.1688.F32.TF32 R152, R228, R22, R236 ;  /* 0x00000016e498723c */ /* 0x002ff600000810ec */
[----:B------:R-:W-:Y:S11]  /*ff50*/  @!UPT UIADD3 URZ, URZ, URZ, URZ ;  /* 0x0000003f3f3ff290 */ /* 0x000ff6000fffe03f */
[----:B------:R-:W-:Y:S01]  /*ff60*/  @!UPT UIADD3 URZ, URZ, URZ, URZ ;  /* 0x0000003f3f3ff290 */ /* 0x000fe2000fffe03f */
[----:B------:R1:W-:Y:S04]  /*ff70*/  STL [R1+0x1cc], R155 ;  /* 0x0001cc9b01007387 */ /* 0x0003e80000100800 */
[----:B------:R-:W2:Y:S04]  /*ff80*/  LDL.LU R236, [R1+0x220] ;  /* 0x0002200001ec7983 */ /* 0x000ea80000300800 */
[----:B------:R-:W2:Y:S01]  /*ff90*/  LDL.LU R237, [R1+0x224] ;  /* 0x0002240001ed7983 */ /* 0x000ea20000300800 */
[----:B------:R-:W-:Y:S01]  /*ffa0*/  MOV R249, R140 ;  /* 0x0000008c00f97202 */ /* 0x000fe20000000f00 */
[----:B------:R-:W-:-:S02]  /*ffb0*/  IMAD.MOV.U32 R250, RZ, RZ, R141 ;  /* 0x000000fffffa7224 */ /* 0x000fc400078e008d */
[----:B------:R-:W-:Y:S02]  /*ffc0*/  IMAD.MOV.U32 R251, RZ, RZ, R142 ;  /* 0x000000fffffb7224 */ /* 0x000fe400078e008e */
[----:B------:R-:W-:Y:S02]  /*ffd0*/  IMAD.MOV.U32 R240, RZ, RZ, R143 ;  /* 0x000000fffff07224 */ /* 0x000fe400078e008f */
[C---:B----4-:R-:W-:Y:S01]  /*ffe0*/  HMMA.1688.F32.TF32 R140, R228.reuse, R14, R244 ;  /* 0x0000000ee48c723c */ /* 0x050fe200000810f4 */
[----:B------:R-:W-:Y:S02]  /*fff0*/  IMAD.MOV.U32 R243, RZ, RZ, R154 ;  /* 0x000000fffff37224 */ /* 0x000fe400078e009a */
[----:B------:R-:W-:Y:S02]  /*10000*/  IMAD.MOV.U32 R238, RZ, RZ, R5 ;  /* 0x000000ffffee7224 */ /* 0x000fe400078e0005 */
[----:B------:R-:W-:Y:S11]  /*10010*/  IMAD.MOV.U32 R239, RZ, RZ, R4 ;  /* 0x000000ffffef7224 */ /* 0x000ff600078e0004 */
[----:B------:R-:W-:Y:S08]  /*10020*/  @!UPT UIADD3 URZ, URZ, URZ, URZ ;  /* 0x0000003f3f3ff290 */ /* 0x000ff0000fffe03f */
[----:B------:R-:W-:Y:S01]  /*10030*/  IMAD.MOV.U32 R5, RZ, RZ, R142 ;  /* 0x000000ffff057224 */ /* 0x000fe200078e008e */
[----:B------:R-:W-:Y:S01]  /*10040*/  MOV R4, R141 ;  /* 0x0000008d00047202 */ /* 0x000fe20000000f00 */
[----:B-1----:R-:W-:Y:S02]  /*10050*/  IMAD.MOV.U32 R155, RZ, RZ, R143 ;  /* 0x000000ffff9b7224 */ /* 0x002fe400078e008f */
[----:B------:R-:W-:Y:S02]  /*10060*/  IMAD.MOV.U32 R154, RZ, RZ, R140 ;  /* 0x000000ffff9a7224 */ /* 0x000fe400078e008c */
[----:B------:R-:W-:Y:S01]  /*10070*/  HMMA.1688.F32.TF32 R140, R228, R34, R200 ;  /* 0x00000022e48c723c */ /* 0x000fe200000810c8 */
[----:B------:R-:W-:Y:S02]  /*10080*/  IMAD.MOV.U32 R244, RZ, RZ, R9 ;  /* 0x000000fffff47224 */ /* 0x000fe400078e0009 */
[----:B------:R-:W4:Y:S01]  /*10090*/  LDL.LU R9, [R1+0xae0] ;  /* 0x000ae00001097983 */ /* 0x000f220000300800 */
[----:B------:R-:W-:-:S03]  /*100a0*/  IMAD.MOV.U32 R245, RZ, RZ, R24 ;  /* 0x000000fffff57224 */ /* 0x000fc600078e0018 */
[----:B------:R-:W5:Y:S01]  /*100b0*/  LDL.LU R24, [R1+0xadc] ;  /* 0x000adc0001187983 */ /* 0x000f620000300800 */
[----:B------:R-:W-:-:S03]  /*100c0*/  IMAD.MOV.U32 R200, RZ, RZ, R252 ;  /* 0x000000ffffc87224 */ /* 0x000fc600078e00fc */
[----:B------:R-:W3:Y:S11]  /*100d0*/  LDL.LU R252, [R1+0xad8] ;  /* 0x000ad80001fc7983 */ /* 0x000ef60000300800 */
[----:B------:R-:W-:Y:S01]  /*100e0*/  @!UPT UIADD3 URZ, URZ, URZ, URZ ;  /* 0x0000003f3f3ff290 */ /* 0x000fe2000fffe03f */
[----:B------:R-:W-:Y:S04]  /*100f0*/  STL.64 [R1+0x190], R140 ;  /* 0x0001908c01007387 */ /* 0x000fe80000100a00 */
[----:B------:R1:W-:Y:S02]  /*10100*/  STL.64 [R1+0x198], R142 ;  /* 0x0001988e01007387 */ /* 0x0003e40000100a00 */
[----:B-1----:R-:W-:Y:S02]  /*10110*/  HMMA.1688.F32.TF32 R140, R228, R30, R204 ;  /* 0x0000001ee48c723c */ /* 0x002fe400000810cc */
[----:B------:R-:W5:Y:S04]  /*10120*/  LDL.LU R228, [R1+0x1e0] ;  /* 0x0001e00001e47983 */ /* 0x000f680000300800 */
[----:B------:R-:W5:Y:S04]  /*10130*/  LDL.LU R229, [R1+0x1e4] ;  /* 0x0001e40001e57983 */ /* 0x000f680000300800 */
[----:B------:R-:W5:Y:S01]  /*10140*/  LDL.LU R230, [R1+0x1e8] ;  /* 0x0001e80001e67983 */ /* 0x000f620000300800 */
[----:B------:R-:W-:Y:S01]  /*10150*/  MOV R241, R152 ;  /* 0x0000009800f17202 */ /* 0x000fe20000000f00 */
[----:B------:R-:W-:-:S02]  /*10160*/  IMAD.MOV.U32 R242, RZ, RZ, R153 ;  /* 0x000000fffff27224 */ /* 0x000fc400078e0099 */
[----:B------:R-:W5:Y:S10]  /*10170*/  LDL.LU R33, [R1+0x270] ;  /* 0x0002700001217983 */ /* 0x000f740000300800 */
[----:B------:R-:W-:-:S02]  /*10180*/  IMAD.MOV.U32 R227, RZ, RZ, R143 ;  /* 0x000000ffffe37224 */ /* 0x000fc400078e008f */
[----:B------:R-:W-:Y:S01]  /*10190*/  IMAD.MOV.U32 R226, RZ, RZ, R142 ;  /* 0x000000ffffe27224 */ /* 0x000fe200078e008e */
[----:B--2---:R-:W-:Y:S11]  /*101a0*/  HMMA.1688.F32.TF32 R236, R232, R6, R236 ;  /* 0x00000006e8ec723c */ /* 0x004ff600000810ec */
[----:B------:R-:W-:Y:S11]  /*101b0*/  @!UPT UIADD3 URZ, URZ, URZ, URZ ;  /* 0x0000003f3f3ff290 */ /* 0x000ff6000fffe03f */
[----:B------:R-:W-:Y:S02]  /*101c0*/  @!UPT UIADD3 URZ, URZ, URZ, URZ ;  /* 0x0000003f3f3ff290 */ /* 0x000fe4000fffe03f */
[----:B------:R-:W-:Y:S01]  /*101d0*/  IMAD.MOV.U32 R152, RZ, RZ, R238 ;  /* 0x000000ffff987224 */ /* 0x000fe200078e00ee */
[----:B------:R-:W-:Y:S01]  /*101e0*/  MOV R153, R237 ;  /* 0x000000ed00997202 */ /* 0x000fe20000000f00 */
[----:B------:R-:W-:Y:S02]  /*101f0*/  IMAD.MOV.U32 R143, RZ, RZ, R239 ;  /* 0x000000ffff8f7224 */ /* 0x000fe400078e00ef */
[----:B------:R-:W-:Y:S01]  /*10200*/  IMAD.MOV.U32 R142, RZ, RZ, R236 ;  /* 0x000000ffff8e7224 */ /* 0x000fe200078e00ec */
[----:B------:R-:W2:Y:S04]  /*10210*/  LDL.LU.64 R238, [R1+0xad0] ;  /* 0x000ad00001ee7983 */ /* 0x000ea80000300a00 */
[----:B------:R-:W2:Y:S01]  /*10220*/  LDL.LU.64 R236, [R1+0xac8] ;  /* 0x000ac80001ec7983 */ /* 0x000ea20000300a00 */
[----:B------:R-:W-:-:S02]  /*10230*/  IMAD.MOV.U32 R206, RZ, RZ, R8 ;  /* 0x000000ffffce7224 */ /* 0x000fc400078e0008 */
[----:B----4-:R-:W-:Y:S01]  /*10240*/  IMAD.MOV.U32 R205, RZ, RZ, R9 ;  /* 0x000000ffffcd7224 */ /* 0x010fe200078e0009 */
[----:B---3--:R-:W-:Y:S01]  /*10250*/  MOV R231, R252 ;  /* 0x000000fc00e77202 */ /* 0x008fe20000000f00 */
[----:B------:R-:W-:Y:S01]  /*10260*/  IMAD.MOV.U32 R201, RZ, RZ, R25 ;  /* 0x000000ffffc97224 */ /* 0x000fe200078e0019 */
[----:B------:R-:W-:Y:S01]  /*10270*/  MOV R203, R20 ;  /* 0x0000001400cb7202 */ /* 0x000fe20000000f00 */
[----:B------:R-:W-:Y:S02]  /*10280*/  IMAD.MOV.U32 R202, RZ, RZ, R21 ;  /* 0x000000ffffca7224 */ /* 0x000fe400078e0015 */
[----:B-----5:R-:W-:Y:S02]  /*10290*/  IMAD.MOV.U32 R204, RZ, RZ, R24 ;  /* 0x000000ffffcc7224 */ /* 0x020fe400078e0018 */
[----:B------:R-:W-:Y:S02]  /*102a0*/  IMAD.MOV.U32 R207, RZ, RZ, R0 ;  /* 0x000000ffffcf7224 */ /* 0x000fe400078e0000 */
[----:B------:R-:W-:-:S02]  /*102b0*/  IMAD.MOV.U32 R224, RZ, RZ, R140 ;  /* 0x000000ffffe07224 */ /* 0x000fc400078e008c */
[----:B------:R-:W-:Y:S01]  /*102c0*/  IMAD.MOV.U32 R225, RZ, RZ, R141 ;  /* 0x000000ffffe17224 */ /* 0x000fe200078e008d */
[C---:B------:R-:W-:Y:S08]  /*102d0*/  HMMA.1688.F32.TF32 R8, R232.reuse, R10, R228 ;  /* 0x0000000ae808723c */ /* 0x040ff000000810e4 */
[----:B------:R-:W-:Y:S01]  /*102e0*/  HMMA.1688.F32.TF32 R228, R232, R22, R200 ;  /* 0x00000016e8e4723c */ /* 0x000fe200000810c8 */
[----:B------:R-:W-:Y:S01]  /*102f0*/  MOV R246, R17 ;  /* 0x0000001100f67202 */ /* 0x000fe20000000f00 */
[----:B------:R-:W-:Y:S01]  /*10300*/  IMAD.MOV.U32 R247, RZ, RZ, R16 ;  /* 0x000000fffff77224 */ /* 0x000fe200078e0010 */
[----:B------:R-:W-:Y:S04]  /*10310*/  LDSM.16.M88.4 R20, [R33+0x44080] ;  /* 0x044080002114783b */ /* 0x000fe80000000200 */
[----:B------:R-:W-:Y:S09]  /*10320*/  LDS R200, [R3+0x10100] ;  /* 0x0101000003c87984 */ /* 0x000ff20000000800 */
[----:B------:R-:W-:Y:S01]  /*10330*/  IMAD.MOV.U32 R141, RZ, RZ, R10 ;  /* 0x000000ffff8d7224 */ /* 0x000fe200078e000a */
[----:B------:R-:W-:Y:S01]  /*10340*/  MOV R140, R9 ;  /* 0x00000009008c7202 */ /* 0x000fe20000000f00 */
[----:B------:R-:W-:Y:S01]  /*10350*/  IMAD.MOV.U32 R252, RZ, RZ, R11 ;  /* 0x000000fffffc7224 */ /* 0x000fe200078e000b */
[----:B------:R-:W-:Y:S01]  /*10360*/  LDS R202, [R3+0x12100] ;  /* 0x0121000003ca7984 */ /* 0x000fe20000000800 */
[----:B------:R-:W-:-:S02]  /*10370*/  IMAD.MOV.U32 R0, RZ, RZ, R8 ;  /* 0x000000ffff007224 */ /* 0x000fc400078e0008 */
[C---:B------:R-:W-:Y:S01]  /*10380*/  HMMA.1688.F32.TF32 R8, R232.reuse, R26, R204 ;  /* 0x0000001ae808723c */ /* 0x040fe200000810cc */
[----:B------:R-:W-:Y:S04]  /*10390*/  STL [R1+0xa94], R228 ;  /* 0x000a94e401007387 */ /* 0x000fe80000100800 */
[----:B------:R-:W-:Y:S03]  /*103a0*/  LDS R204, [R3+0x10000] ;  /* 0x0100000003cc7984 */ /* 0x000fe60000000800 */
[C---:B------:R-:W-:Y:S01]  /*103b0*/  HMMA.1688.F32.TF32 R16, R232.reuse, R18, R244 ;  /* 0x00000012e810723c */ /* 0x040fe200000810f4 */
[----:B------:R-:W-:Y:S04]  /*103c0*/  LDS R206, [R3+0x12000] ;  /* 0x0120000003ce7984 */ /* 0x000fe80000000800 */
[----:B------:R-:W-:Y:S04]  /*103d0*/  LDS R205, [R2+0x10000] ;  /* 0x0100000002cd7984 */ /* 0x000fe80000000800 */
[----:B------:R-:W-:Y:S04]  /*103e0*/  LDS R207, [R2+0x12000] ;  /* 0x0120000002cf7984 */ /* 0x000fe80000000800 */
[----:B------:R-:W-:Y:S04]  /*103f0*/  LDSM.16.M88.4 R24, [R33+0x45080] ;  /* 0x045080002118783b */ /* 0x000fe80000000200 */
[----:B------:R-:W-:Y:S04]  /*10400*/  STL.64 [R1+0x140], R8 ;  /* 0x0001400801007387 */ /* 0x000fe80000100a00 */
[----:B------:R1:W-:Y:S04]  /*10410*/  STL.64 [R1+0x148], R10 ;  /* 0x0001480a01007387 */ /* 0x0003e80000100a00 */
[----:B------:R-:W-:Y:S04]  /*10420*/  LDS R201, [R2+0x10100] ;  /* 0x0101000002c97984 */ /* 0x000fe80000000800 */
[----:B------:R-:W-:Y:S01]  /*10430*/  LDS R203, [R2+0x12100] ;  /* 0x0121000002cb7984 */ /* 0x000fe20000000800 */
[----:B-1----:R-:W-:Y:S03]  /*10440*/  HMMA.1688.F32.TF32 R8, R232, R34, R208 ;  /* 0x00000022e808723c */ /* 0x002fe600000810d0 */
[----:B------:R-:W-:Y:S04]  /*10450*/  STL [R1+0xa90], R229 ;  /* 0x000a90e501007387 */ /* 0x000fe80000100800 */
[----:B------:R1:W-:Y:S04]  /*10460*/  STL [R1+0xa8c], R230 ;  /* 0x000a8ce601007387 */ /* 0x0003e80000100800 */
[----:B------:R3:W-:Y:S04]  /*10470*/  STL [R1+0xa88], R231 ;  /* 0x000a88e701007387 */ /* 0x0007e80000100800 */
[----:B------:R-:W-:Y:S09]  /*10480*/  STL.64 [R1+0x130], R16 ;  /* 0x0001301001007387 */ /* 0x000ff20000100a00 */
[----:B------:R-:W-:Y:S01]  /*10490*/  IMAD.MOV.U32 R228, RZ, RZ, R8 ;  /* 0x000000ffffe47224 */ /* 0x000fe200078e0008 */
[----:B-1----:R-:W-:Y:S01]  /*104a0*/  MOV R230, R10 ;  /* 0x0000000a00e67202 */ /* 0x002fe20000000f00 */
[----:B------:R-:W-:-:S02]  /*104b0*/  IMAD.MOV.U32 R229, RZ, RZ, R9 ;  /* 0x000000ffffe57224 */ /* 0x000fc400078e0009 */
[----:B---3--:R-:W-:Y:S02]  /*104c0*/  IMAD.MOV.U32 R231, RZ, RZ, R11 ;  /* 0x000000ffffe77224 */ /* 0x008fe400078e000b */
[----:B------:R-:W1:Y:S04]  /*104d0*/  LDSM.16.M88.4 R8, [R33+0x41080] ;  /* 0x041080002108783b */ /* 0x000e680000000200 */
[----:B------:R-:W-:Y:S04]  /*104e0*/  STL.64 [R1+0x138], R18 ;  /* 0x0001381201007387 */ /* 0x000fe80000100a00 */
[----:B------:R-:W-:Y:S01]  /*104f0*/  LDSM.16.M88.4 R16, [R33+0x43080] ;  /* 0x043080002110783b */ /* 0x000fe20000000200 */
[----:B------:R-:W-:Y:S03]  /*10500*/  HMMA.1688.F32.TF32 R244, R232, R30, R212 ;  /* 0x0000001ee8f4723c */ /* 0x000fe600000810d4 */
[----:B------:R-:W-:Y:S05]  /*10510*/  LDSM.16.M88.4 R28, [R33+0x46080] ;  /* 0x04608000211c783b */ /* 0x000fea0000000200 */
[----:B-1----:R-:W-:Y:S08]  /*10520*/  HMMA.1688.F32.TF32 R156, R204, R8, R156 ;  /* 0x00000008cc9c723c */ /* 0x002ff0000008109c */
[----:B--2---:R-:W-:Y:S07]  /*10530*/  HMMA.1688.F32.TF32 R12, R232, R14, R236 ;  /* 0x0000000ee80c723c */ /* 0x004fee00000810ec */
[----:B------:R-:W-:-:S02]  /*10540*/  IMAD.MOV.U32 R239, RZ, RZ, R5 ;  /* 0x000000ffffef7224 */ /* 0x000fc400078e0005 */
[----:B------:R-:W-:Y:S02]  /*10550*/  IMAD.MOV.U32 R238, RZ, RZ, R4 ;  /* 0x000000ffffee7224 */ /* 0x000fe400078e0004 */
[----:B------:R-:W1:Y:S11]  /*10560*/  LDSM.16.M88.4 R4, [R33+0x40080] ;  /* 0x040080002104783b */ /* 0x000e760000000200 */
[----:B------:R-:W-:Y:S01]  /*10570*/  @!UPT UIADD3 URZ, URZ, URZ, URZ ;  /* 0x0000003f3f3ff290 */ /* 0x000fe2000fffe03f */
[----:B------:R-:W-:Y:S04]  /*10580*/  STL.64 [R1+0x120], R12 ;  /* 0x0001200c01007387 */ /* 0x000fe80000100a00 */
[----:B------:R-:W-:Y:S04]  /*10590*/  STL.64 [R1+0x128], R14 ;  /* 0x0001280e01007387 */ /* 0x000fe80000100a00 */
[----:B------:R-:W2:Y:S04]  /*105a0*/  LDSM.16.M88.4 R12, [R33+0x42080] ;  /* 0x04208000210c783b */ /* 0x000ea80000000200 */
[----:B------:R-:W3:Y:S01]  /*105b0*/  LDSM.16.M88.4 R32, [R33+0x47080] ;  /* 0x047080002120783b */ /* 0x000ee20000000200 */
[----:B-1----:R-:W-:Y:S03]  /*105c0*/  HMMA.1688.F32.TF32 R36, R204, R4, R36 ;  /* 0x00000004cc24723c */ /* 0x002fe60000081024 */
[----:B------:R-:W-:Y:S04]  /*105d0*/  STL [R1+0xa80], R6 ;  /* 0x000a800601007387 */ /* 0x000fe80000100800 */
[----:B------:R-:W-:Y:S04]  /*105e0*/  STL [R1+0xa7c], R7 ;  /* 0x000a7c0701007387 */ /* 0x000fe80000100800 */
[----:B------:R1:W-:Y:S04]  /*105f0*/  STL [R1+0xa84], R10 ;  /* 0x000a840a01007387 */ /* 0x0003e80000100800 */
[----:B------:R-:W-:Y:S04]  /*10600*/  STL [R1+0xa78], R11 ;  /* 0x000a780b01007387 */ /* 0x000fe80000100800 */
[----:B--2---:R-:W-:Y:S04]  /*10610*/  STL [R1+0xa74], R14 ;  /* 0x000a740e01007387 */ /* 0x004fe80000100800 */
        /* <DEDUP_REMOVED lines=9> */
[----:B---3--:R-:W-:Y:S01]  /*106b0*/  STL [R1+0xa44], R34 ;  /* 0x000a442201007387 */ /* 0x008fe20000100800 */
[----:B-1----:R-:W-:-:S03]  /*106c0*/  IMAD.MOV.U32 R10, RZ, RZ, R157 ;  /* 0x000000ffff0a7224 */ /* 0x002fc600078e009d */
[----:B------:R-:W-:Y:S01]  /*106d0*/  STL [R1+0xa40], R35 ;  /* 0x000a402301007387 */ /* 0x000fe20000100800 */
[----:B------:R-:W-:Y:S01]  /*106e0*/  MOV R6, R158 ;  /* 0x0000009e00067202 */ /* 0x000fe20000000f00 */
[----:B------:R-:W-:Y:S02]  /*106f0*/  IMAD.MOV.U32 R7, RZ, RZ, R159 ;  /* 0x000000ffff077224 */ /* 0x000fe400078e009f */
[----:B------:R-:W-:Y:S04]  /*10700*/  STL.64 [R1+0xa0], R36 ;  /* 0x0000a02401007387 */ /* 0x000fe80000100a00 */
[----:B------:R1:W-:Y:S04]  /*10710*/  STL.64 [R1+0xa8], R38 ;  /* 0x0000a82601007387 */ /* 0x0003e80000100a00 */
[----:B------:R2:W-:Y:S01]  /*10720*/  STL [R1+0x90], R156 ;  /* 0x0000909c01007387 */ /* 0x0005e20000100800 */
[C---:B-1----:R-:W-:Y:S08]  /*10730*/  HMMA.1688.F32.TF32 R36, R204.reuse, R16, R164 ;  /* 0x00000010cc24723c */ /* 0x042ff000000810a4 */
[----:B--2---:R-:W-:Y:S11]  /*10740*/  HMMA.1688.F32.TF32 R156, R204, R12, R160 ;  /* 0x0000000ccc9c723c */ /* 0x004ff600000810a0 */
[----:B------:R-:W-:Y:S05]  /*10750*/  @!UPT UIADD3 URZ, URZ, URZ, URZ ;  /* 0x0000003f3f3ff290 */ /* 0x000fea000fffe03f */
[----:B------:R-:W-:Y:S02]  /*10760*/  IMAD.MOV.U32 R11, RZ, RZ, R36 ;  /* 0x000000ffff0b7224 */ /* 0x000fe400078e0024 */
[----:B------:R-:W-:-:S05]  /*10770*/  IMAD.MOV.U32 R14, RZ, RZ, R39 ;  /* 0x000000ffff0e7224 */ /* 0x000fca00078e0027 */
[----:B------:R-:W-:Y:S04]  /*10780*/  STL.64 [R1+0x80], R156 ;  /* 0x0000809c01007387 */ /* 0x000fe80000100a00 */
[----:B------:R-:W-:Y:S04]  /*10790*/  STL.64 [R1+0x88], R158 ;  /* 0x0000889e01007387 */ /* 0x000fe80000100a00 */
[----:B------:R-:W-:Y:S04]  /*107a0*/  STL [R1+0x74], R37 ;  /* 0x0000742501007387 */ /* 0x000fe80000100800 */
[----:B------:R1:W-:Y:S02]  /*107b0*/  STL [R1+0x78], R38 ;  /* 0x0000782601007387 */ /* 0x0003e40000100800 */
[C---:B-1----:R-:W-:Y:S11]  /*107c0*/  HMMA.1688.F32.TF32 R36, R204.reuse, R20, R168 ;  /* 0x00000014cc24723c */ /* 0x042ff600000810a8 */
[----:B------:R-:W-:Y:S11]  /*107d0*/  @!UPT UIADD3 URZ, URZ, URZ, URZ ;  /* 0x0000003f3f3ff290 */ /* 0x000ff6000fffe03f */
[----:B------:R-:W-:Y:S01]  /*107e0*/  @!UPT UIADD3 URZ, URZ, URZ, URZ ;  /* 0x0000003f3f3ff290 */ /* 0x000fe2000fffe03f */
[----:B------:R-:W-:Y:S01]  /*107f0*/  STL [R1+0x64], R37 ;  /* 0x0000642501007387 */ /* 0x000fe20000100800 */
[----:B------:R-:W-:Y:S01]  /*10800*/  IMAD.MOV.U32 R15, RZ, RZ, R36 ;  /* 0x000000ffff0f7224 */ /* 0x000fe200078e0024 */
[----:B------:R-:W-:Y:S02]  /*10810*/  MOV R18, R39 ;  /* 0x0000002700127202 */ /* 0x000fe40000000f00 */
        /* <DEDUP_REMOVED lines=8> */
[----:B-1----:R-:W-:Y:S01]  /*108a0*/  HMMA.1688.F32.TF32 R36, R204, R28, R176 ;  /* 0x0000001ccc24723c */ /* 0x002fe200000810b0 */
[----:B------:R-:W-:Y:S01]  /*108b0*/  IMAD.MOV.U32 R209, RZ, RZ, R238 ;  /* 0x000000ffffd17224 */ /* 0x000fe200078e00ee */
[----:B------:R-:W-:Y:S01]  /*108c0*/  MOV R236, R143 ;  /* 0x0000008f00ec7202 */ /* 0x000fe20000000f00 */
[----:B------:R-:W-:Y:S01]  /*108d0*/  IMAD.MOV.U32 R214, RZ, RZ, R153 ;  /* 0x000000ffffd67224 */ /* 0x000fe200078e0099 */
[----:B------:R-:W-:Y:S01]  /*108e0*/  MOV R210, R239 ;  /* 0x000000ef00d27202 */ /* 0x000fe20000000f00 */
[----:B------:R-:W-:Y:S01]  /*108f0*/  IMAD.MOV.U32 R215, RZ, RZ, R152 ;  /* 0x000000ffffd77224 */ /* 0x000fe200078e0098 */
[----:B------:R-:W-:Y:S11]  /*10900*/  LDS R153, [R2+0x10200] ;  /* 0x0102000002997984 */ /* 0x000ff60000000800 */
[----:B------:R-:W-:Y:S06]  /*10910*/  @!UPT UIADD3 URZ, URZ, URZ, URZ ;  /* 0x0000003f3f3ff290 */ /* 0x000fec000fffe03f */
[----:B------:R-:W-:Y:S01]  /*10920*/  STL [R1+0x44], R37 ;  /* 0x0000442501007387 */ /* 0x000fe20000100800 */
[----:B------:R-:W-:-:S03]  /*10930*/  IMAD.MOV.U32 R23, RZ, RZ, R36 ;  /* 0x000000ffff177224 */ /* 0x000fc600078e0024 */
[----:B------:R1:W-:Y:S01]  /*10940*/  STL.64 [R1+0x48], R38 ;  /* 0x0000482601007387 */ /* 0x0003e20000100a00 */
[----:B------:R-:W-:Y:S02]  /*10950*/  IMAD.MOV.U32 R237, RZ, RZ, R142 ;  /* 0x000000ffffed7224 */ /* 0x000fe400078e008e */
[----:B------:R-:W-:Y:S01]  /*10960*/  IMAD.MOV.U32 R238, RZ, RZ, R140 ;  /* 0x000000ffffee7224 */ /* 0x000fe200078e008c */
[----:B------:R-:W-:Y:S01]  /*10970*/  LDS R152, [R3+0x10200] ;  /* 0x0102000003987984 */ /* 0x000fe20000000800 */
[----:B------:R-:W-:Y:S02]  /*10980*/  IMAD.MOV.U32 R211, RZ, RZ, R155 ;  /* 0x000000ffffd37224 */ /* 0x000fe400078e009b */
[----:B------:R-:W-:Y:S01]  /*10990*/  IMAD.MOV.U32 R208, RZ, RZ, R154 ;  /* 0x000000ffffd07224 */ /* 0x000fe200078e009a */
[----:B------:R-:W-:Y:S01]  /*109a0*/  LDS R155, [R2+0x12200] ;  /* 0x01220000029b7984 */ /* 0x000fe20000000800 */
[----:B-1----:R-:W-:Y:S01]  /*109b0*/  HMMA.1688.F32.TF32 R36, R200, R4, R184 ;  /* 0x00000004c824723c */ /* 0x002fe200000810b8 */
[----:B------:R-:W-:-:S02]  /*109c0*/  IMAD.MOV.U32 R239, RZ, RZ, R141 ;  /* 0x000000ffffef7224 */ /* 0x000fc400078e008d */
[----:B------:R-:W1:Y:S01]  /*109d0*/  LDS R154, [R3+0x12200] ;  /* 0x01220000039a7984 */ /* 0x000e620000000800 */
[----:B------:R-:W-:Y:S02]  /*109e0*/  IMAD.MOV.U32 R212, RZ, RZ, R214 ;  /* 0x000000ffffd47224 */ /* 0x000fe400078e00d6 */
[----:B------:R-:W-:Y:S01]  /*109f0*/  IMAD.MOV.U32 R213, RZ, RZ, R215 ;  /* 0x000000ffffd57224 */ /* 0x000fe200078e00d7 */
[----:B------:R-:W-:Y:S01]  /*10a00*/  LDS R140, [R3+0x10300] ;  /* 0x01030000038c7984 */ /* 0x000fe20000000800 */
[----:B------:R-:W-:Y:S01]  /*10a10*/  IMAD.MOV.U32 R214, RZ, RZ, R236 ;  /* 0x000000ffffd67224 */ /* 0x000fe200078e00ec */
[----:B------:R-:W-:Y:S01]  /*10a20*/  MOV R236, R238 ;  /* 0x000000ee00ec7202 */ /* 0x000fe20000000f00 */
[----:B------:R-:W-:Y:S01]  /*10a30*/  IMAD.MOV.U32 R215, RZ, RZ, R237 ;  /* 0x000000ffffd77224 */ /* 0x000fe200078e00ed */
[----:B------:R-:W-:Y:S01]  /*10a40*/  HMMA.1688.F32.TF32 R156, R204, R32, R180 ;  /* 0x00000020cc9c723c */ /* 0x000fe200000810b4 */
[----:B------:R-:W-:Y:S01]  /*10a50*/  IMAD.MOV.U32 R237, RZ, RZ, R239 ;  /* 0x000000ffffed7224 */ /* 0x000fe200078e00ef */
[----:B------:R-:W-:Y:S01]  /*10a60*/  LDS R142, [R3+0x12300] ;  /* 0x01230000038e7984 */ /* 0x000fe20000000800 */
[----:B------:R-:W-:-:S02]  /*10a70*/  IMAD.MOV.U32 R238, RZ, RZ, R252 ;  /* 0x000000ffffee7224 */ /* 0x000fc400078e00fc */
[----:B------:R-:W-:Y:S01]  /*10a80*/  IMAD.MOV.U32 R239, RZ, RZ, R0 ;  /* 0x000000ffffef7224 */ /* 0x000fe200078e0000 */
[----:B------:R-:W-:Y:S04]  /*10a90*/  LDS R141, [R2+0x10300] ;  /* 0x01030000028d7984 */ /* 0x000fe80000000800 */
[----:B------:R-:W2:Y:S03]  /*10aa0*/  LDS R143, [R2+0x12300] ;  /* 0x01230000028f7984 */ /* 0x000ea60000000800 */
[----:B------:R-:W-:Y:S01]  /*10ab0*/  IMAD.MOV.U32 R34, RZ, RZ, R36 ;  /* 0x000000ffff227224 */ /* 0x000fe200078e0024 */
[----:B------:R-:W-:Y:S01]  /*10ac0*/  MOV R0, R39 ;  /* 0x0000002700007202 */ /* 0x000fe20000000f00 */
[----:B------:R-:W-:Y:S01]  /*10ad0*/  IMAD.MOV.U32 R35, RZ, RZ, R37 ;  /* 0x000000ffff237224 */ /* 0x000fe200078e0025 */
[----:B-1----:R-:W-:Y:S01]  /*10ae0*/  HMMA.1688.F32.TF32 R56, R152, R4, R56 ;  /* 0x000000049838723c */ /* 0x002fe20000081038 */
[----:B------:R-:W-:-:S07]  /*10af0*/  IMAD.MOV.U32 R252, RZ, RZ, R38 ;  /* 0x000000fffffc7224 */ /* 0x000fce00078e0026 */
[C---:B------:R-:W-:Y:S08]  /*10b00*/  HMMA.1688.F32.TF32 R60, R152.reuse, R8, R60 ;  /* 0x00000008983c723c */ /* 0x040ff0000008103c */
[C---:B------:R-:W-:Y:S08]  /*10b10*/  HMMA.1688.F32.TF32 R64, R152.reuse, R12, R64 ;  /* 0x0000000c9840723c */ /* 0x040ff00000081040 */
[C---:B------:R-:W-:Y:S08]  /*10b20*/  HMMA.1688.F32.TF32 R68, R152.reuse, R16, R68 ;  /* 0x000000109844723c */ /* 0x040ff00000081044 */
[C---:B------:R-:W-:Y:S08]  /*10b30*/  HMMA.1688.F32.TF32 R72, R152.reuse, R20, R72 ;  /* 0x000000149848723c */ /* 0x040ff00000081048 */
[C---:B------:R-:W-:Y:S08]  /*10b40*/  HMMA.1688.F32.TF32 R76, R152.reuse, R24, R76 ;  /* 0x00000018984c723c */ /* 0x040ff0000008104c */
[C---:B------:R-:W-:Y:S08]  /*10b50*/  HMMA.1688.F32.TF32 R80, R152.reuse, R28, R80 ;  /* 0x0000001c9850723c */ /* 0x040ff00000081050 */
[----:B------:R-:W-:Y:S01]  /*10b60*/  HMMA.1688.F32.TF32 R84, R152, R32, R84 ;  /* 0x000000209854723c */ /* 0x000fe20000081054 */
[----:B------:R-:W-:Y:S07]  /*10b70*/  STL.64 [R1+0x30], R156 ;  /* 0x0000309c01007387 */ /* 0x000fee0000100a00 */
[----:B------:R-:W-:Y:S01]  /*10b80*/  HMMA.1688.F32.TF32 R40, R200, R20, R40 ;  /* 0x00000014c828723c */ /* 0x000fe20000081028 */
[----:B------:R-:W-:Y:S01]  /*10b90*/  MOV R232, R215 ;  /* 0x000000d700e87202 */ /* 0x000fe20000000f00 */
[----:B------:R-:W-:Y:S01]  /*10ba0*/  IMAD.MOV.U32 R233, RZ, RZ, R212 ;  /* 0x000000ffffe97224 */ /* 0x000fe200078e00d4 */
[----:B------:R-:W-:Y:S01]  /*10bb0*/  LDS R180, [R3+0x10500] ;  /* 0x0105000003b47984 */ /* 0x000fe20000000800 */
[----:B------:R-:W-:-:S02]  /*10bc0*/  IMAD.MOV.U32 R234, RZ, RZ, R213 ;  /* 0x000000ffffea7224 */ /* 0x000fc400078e00d5 */
[----:B------:R-:W-:Y:S01]  /*10bd0*/  IMAD.MOV.U32 R235, RZ, RZ, R214 ;  /* 0x000000ffffeb7224 */ /* 0x000fe200078e00d6 */
[----:B------:R-:W-:Y:S01]  /*10be0*/  LDS R182, [R3+0x12500] ;  /* 0x0125000003b67984 */ /* 0x000fe20000000800 */
[----:B------:R-:W-:Y:S03]  /*10bf0*/  HMMA.1688.F32.TF32 R36, R200, R8, R188 ;  /* 0x00000008c824723c */ /* 0x000fe600000810bc */
[----:B------:R-:W-:Y:S04]  /*10c00*/  STL.64 [R1+0x38], R158 ;  /* 0x0000389e01007387 */ /* 0x000fe80000100a00 */
[----:B------:R-:W-:Y:S04]  /*10c10*/  STL [R1+0xa54], R35 ;  /* 0x000a542301007387 */ /* 0x000fe80000100800 */
[----:B------:R-:W-:Y:S04]  /*10c20*/  STL [R1+0xa50], R34 ;  /* 0x000a502201007387 */ /* 0x000fe80000100800 */
[----:B------:R-:W-:Y:S04]  /*10c30*/  LDS R152, [R3+0x10400] ;  /* 0x0104000003987984 */ /* 0x000fe80000000800 */
[----:B------:R-:W-:Y:S04]  /*10c40*/  LDS R154, [R3+0x12400] ;  /* 0x01240000039a7984 */ /* 0x000fe80000000800 */
[----:B------:R1:W-:Y:S01]  /*10c50*/  STL.64 [R1+0x10], R36 ;  /* 0x0000102401007387 */ /* 0x0003e20000100a00 */
[----:B------:R-:W-:-:S02]  /*10c60*/  IMAD.MOV.U32 R26, RZ, RZ, R38 ;  /* 0x000000ffff1a7224 */ /* 0x000fc400078e0026 */
[----:B------:R-:W-:Y:S01]  /*10c70*/  IMAD.MOV.U32 R27, RZ, RZ, R39 ;  /* 0x000000ffff1b7224 */ /* 0x000fe200078e0027 */
[----:B------:R-:W-:Y:S04]  /*10c80*/  LDS R153, [R2+0x10400] ;  /* 0x0104000002997984 */ /* 0x000fe80000000800 */
[----:B------:R-:W3:Y:S01]  /*10c90*/  LDS R155, [R2+0x12400] ;  /* 0x01240000029b7984 */ /* 0x000ee20000000800 */
[----:B-1----:R-:W-:Y:S03]  /*10ca0*/  HMMA.1688.F32.TF32 R36, R200, R12, R192 ;  /* 0x0000000cc824723c */ /* 0x002fe600000810c0 */
[----:B------:R-:W-:Y:S04]  /*10cb0*/  LDS R181, [R2+0x10500] ;  /* 0x0105000002b57984 */ /* 0x000fe80000000800 */
[----:B------:R-:W1:Y:S01]  /*10cc0*/  LDS R183, [R2+0x12500] ;  /* 0x0125000002b77984 */ /* 0x000e620000000800 */
[C---:B--2---:R-:W-:Y:S03]  /*10cd0*/  HMMA.1688.F32.TF32 R88, R140.reuse, R4, R88 ;  /* 0x000000048c58723c */ /* 0x044fe60000081058 */
[----:B------:R-:W-:Y:S04]  /*10ce0*/  LDS R212, [R3+0x10600] ;  /* 0x0106000003d47984 */ /* 0x000fe80000000800 */
[----:B------:R-:W-:Y:S01]  /*10cf0*/  LDS R214, [R3+0x12600] ;  /* 0x0126000003d67984 */ /* 0x000fe20000000800 */
[----:B------:R-:W-:Y:S03]  /*10d00*/  HMMA.1688.F32.TF32 R92, R140, R8, R92 ;  /* 0x000000088c5c723c */ /* 0x000fe6000008105c */
[----:B------:R-:W-:Y:S04]  /*10d10*/  LDS R213, [R2+0x10600] ;  /* 0x0106000002d57984 */ /* 0x000fe80000000800 */
[----:B------:R-:W2:Y:S01]  /*10d20*/  LDS R215, [R2+0x12600] ;  /* 0x0126000002d77984 */ /* 0x000ea20000000800 */
[----:B------:R-:W-:Y:S01]  /*10d30*/  IMAD.MOV.U32 R35, RZ, RZ, R36 ;  /* 0x000000ffff237224 */ /* 0x000fe200078e0024 */
[----:B------:R-:W-:Y:S01]  /*10d40*/  MOV R30, R38 ;  /* 0x00000026001e7202 */ /* 0x000fe20000000f00 */
[----:B------:R-:W-:-:S02]  /*10d50*/  IMAD.MOV.U32 R34, RZ, RZ, R37 ;  /* 0x000000ffff227224 */ /* 0x000fc400078e0025 */
[----:B------:R-:W-:Y:S02]  /*10d60*/  IMAD.MOV.U32 R31, RZ, RZ, R39 ;  /* 0x000000ffff1f7224 */ /* 0x000fe400078e0027 */
[----:B------:R-:W-:Y:S08]  /*10d70*/  HMMA.1688.F32.TF32 R36, R200, R16, R196 ;  /* 0x00000010c824723c */ /* 0x000ff000000810c4 */
[C---:B------:R-:W-:Y:S08]  /*10d80*/  HMMA.1688.F32.TF32 R96, R140.reuse, R12, R96 ;  /* 0x0000000c8c60723c */ /* 0x040ff00000081060 */
[C---:B------:R-:W-:Y:S07]  /*10d90*/  HMMA.1688.F32.TF32 R100, R140.reuse, R16, R100 ;  /* 0x000000108c64723c */ /* 0x040fee0000081064 */
[----:B------:R-:W-:Y:S01]  /*10da0*/  STL.64 [R1+0xa28], R38 ;  /* 0x000a282601007387 */ /* 0x000fe20000100a00 */
[C---:B------:R-:W-:Y:S03]  /*10db0*/  HMMA.1688.F32.TF32 R104, R140.reuse, R20, R104 ;  /* 0x000000148c68723c */ /* 0x040fe60000081068 */
[----:B------:R4:W-:Y:S04]  /*10dc0*/  STL.64 [R1+0xa20], R36 ;  /* 0x000a202401007387 */ /* 0x0009e80000100a00 */
[----:B------:R-:W-:Y:S01]  /*10dd0*/  STL.64 [R1+0xa38], R42 ;  /* 0x000a382a01007387 */ /* 0x000fe20000100a00 */
[C---:B------:R-:W-:Y:S03]  /*10de0*/  HMMA.1688.F32.TF32 R108, R140.reuse, R24, R108 ;  /* 0x000000188c6c723c */ /* 0x040fe6000008106c */
[----:B------:R5:W-:Y:S05]  /*10df0*/  STL.64 [R1+0xa30], R40 ;  /* 0x000a302801007387 */ /* 0x000bea0000100a00 */
[C---:B------:R-:W-:Y:S08]  /*10e00*/  HMMA.1688.F32.TF32 R112, R140.reuse, R28, R112 ;  /* 0x0000001c8c70723c */ /* 0x040ff00000081070 */
[----:B------:R-:W-:Y:S08]  /*10e10*/  HMMA.1688.F32.TF32 R116, R140, R32, R116 ;  /* 0x000000208c74723c */ /* 0x000ff00000081074 */
[----:B---3--:R-:W-:Y:S07]  /*10e20*/  HMMA.1688.F32.TF32 R140, R152, R24, R216 ;  /* 0x00000018988c723c */ /* 0x008fee00000810d8 */
[----:B------:R-:W-:Y:S01]  /*10e30*/  IMAD.MOV.U32 R216, RZ, RZ, R232 ;  /* 0x000000ffffd87224 */ /* 0x000fe200078e00e8 */
[----:B------:R-:W-:Y:S01]  /*10e40*/  MOV R217, R233 ;  /* 0x000000e900d97202 */ /* 0x000fe20000000f00 */
[----:B------:R-:W3:Y:S01]  /*10e50*/  LDL.LU R232, [R1+0x110] ;  /* 0x0001100001e87983 */ /* 0x000ee20000300800 */
[----:B------:R-:W-:-:S02]  /*10e60*/  IMAD.MOV.U32 R218, RZ, RZ, R234 ;  /* 0x000000ffffda7224 */ /* 0x000fc400078e00ea */
[----:B------:R-:W-:Y:S01]  /*10e70*/  IMAD.MOV.U32 R219, RZ, RZ, R235 ;  /* 0x000000ffffdb7224 */ /* 0x000fe200078e00eb */
[----:B------:R-:W3:Y:S04]  /*10e80*/  LDL.LU R233, [R1+0x114] ;  /* 0x0001140001e97983 */ /* 0x000ee80000300800 */
[----:B------:R-:W3:Y:S04]  /*10e90*/  LDL.LU R234, [R1+0x118] ;  /* 0x0001180001ea7983 */ /* 0x000ee80000300800 */
[----:B------:R-:W3:Y:S04]  /*10ea0*/  LDL.LU R235, [R1+0x11c] ;  /* 0x00011c0001eb7983 */ /* 0x000ee80000300800 */
[----:B------:R-:W5:Y:S04]  /*10eb0*/  LDL.LU R176, [R1+0xd0] ;  /* 0x0000d00001b07983 */ /* 0x000f680000300800 */
        /* <DEDUP_REMOVED lines=17> */
[----:B------:R-:W5:Y:S01]  /*10fd0*/  LDL.LU R186, [R1+0xc8] ;  /* 0x0000c80001ba7983 */ /* 0x000f620000300800 */
[----:B------:R-:W-:-:S03]  /*10fe0*/  IMAD.MOV.U32 R195, RZ, RZ, R248 ;  /* 0x000000ffffc37224 */ /* 0x000fc600078e00f8 */
[----:B------:R-:W5:Y:S01]  /*10ff0*/  LDL.LU R187, [R1+0xcc] ;  /* 0x0000cc0001bb7983 */ /* 0x000f620000300800 */
[----:B----4-:R-:W-:-:S03]  /*11000*/  IMAD.MOV.U32 R36, RZ, RZ, R249 ;  /* 0x000000ffff247224 */ /* 0x010fc600078e00f9 */
[----:B------:R-:W4:Y:S01]  /*11010*/  LDL.LU R192, [R1+0x180] ;  /* 0x0001800001c07983 */ /* 0x000f220000300800 */
[----:B------:R-:W-:-:S03]  /*11020*/  MOV R37, R250 ;  /* 0x000000fa00257202 */ /* 0x000fc60000000f00 */
[----:B------:R-:W4:Y:S01]  /*11030*/  LDL.LU R193, [R1+0x184] ;  /* 0x0001840001c17983 */ /* 0x000f220000300800 */
[----:B------:R-:W-:-:S03]  /*11040*/  IMAD.MOV.U32 R38, RZ, RZ, R251 ;  /* 0x000000ffff267224 */ /* 0x000fc600078e00fb */
[----:B------:R-:W4:Y:S04]  /*11050*/  LDL.LU R194, [R1+0x188] ;  /* 0x0001880001c27983 */ /* 0x000f280000300800 */
[----:B------:R-:W4:Y:S01]  /*11060*/  LDL.LU R248, [R1+0xac4] ;  /* 0x000ac40001f87983 */ /* 0x000f220000300800 */
[----:B------:R-:W-:-:S03]  /*11070*/  IMAD.MOV.U32 R39, RZ, RZ, R240 ;  /* 0x000000ffff277224 */ /* 0x000fc600078e00f0 */
[----:B------:R-:W4:Y:S01]  /*11080*/  LDL.LU R249, [R1+0xac0] ;  /* 0x000ac00001f97983 */ /* 0x000f220000300800 */
[----:B------:R-:W-:-:S03]  /*11090*/  IMAD.MOV.U32 R196, RZ, RZ, R241 ;  /* 0x000000ffffc47224 */ /* 0x000fc600078e00f1 */
[----:B------:R-:W4:Y:S01]  /*110a0*/  LDL.LU R250, [R1+0xabc] ;  /* 0x000abc0001fa7983 */ /* 0x000f220000300800 */
[----:B------:R-:W-:-:S03]  /*110b0*/  MOV R197, R242 ;  /* 0x000000f200c57202 */ /* 0x000fc60000000f00 */
[----:B------:R-:W4:Y:S01]  /*110c0*/  LDL.LU R251, [R1+0xab8] ;  /* 0x000ab80001fb7983 */ /* 0x000f220000300800 */
[----:B------:R-:W-:-:S03]  /*110d0*/  IMAD.MOV.U32 R198, RZ, RZ, R243 ;  /* 0x000000ffffc67224 */ /* 0x000fc600078e00f3 */
[----:B------:R-:W5:Y:S04]  /*110e0*/  LDL.LU R240, [R1+0xab4] ;  /* 0x000ab40001f07983 */ /* 0x000f680000300800 */
[----:B------:R-:W5:Y:S04]  /*110f0*/  LDL.LU R241, [R1+0xab0] ;  /* 0x000ab00001f17983 */ /* 0x000f680000300800 */
[----:B------:R-:W5:Y:S04]  /*11100*/  LDL.LU R242, [R1+0xaac] ;  /* 0x000aac0001f27983 */ /* 0x000f680000300800 */
[----:B------:R-:W5:Y:S01]  /*11110*/  LDL.LU R243, [R1+0xaa8] ;  /* 0x000aa80001f37983 */ /* 0x000f620000300800 */
[----:B------:R-:W-:Y:S01]  /*11120*/  IMAD.MOV.U32 R204, RZ, RZ, R208 ;  /* 0x000000ffffcc7224 */ /* 0x000fe200078e00d0 */
[----:B------:R-:W-:Y:S01]  /*11130*/  MOV R206, R210 ;  /* 0x000000d200ce7202 */ /* 0x000fe20000000f00 */
[----:B------:R-:W-:Y:S01]  /*11140*/  IMAD.MOV.U32 R205, RZ, RZ, R209 ;  /* 0x000000ffffcd7224 */ /* 0x000fe200078e00d1 */
[----:B------:R-:W5:Y:S01]  /*11150*/  LDL.LU R199, [R1+0x1cc] ;  /* 0x0001cc0001c77983 */ /* 0x000f620000300800 */
[----:B------:R-:W-:-:S03]  /*11160*/  IMAD.MOV.U32 R156, RZ, RZ, R239 ;  /* 0x000000ffff9c7224 */ /* 0x000fc600078e00ef */
[----:B------:R-:W5:Y:S01]  /*11170*/  LDL.LU R208, [R1+0x190] ;  /* 0x0001900001d07983 */ /* 0x000f620000300800 */
[----:B------:R-:W-:Y:S02]  /*11180*/  IMAD.MOV.U32 R157, RZ, RZ, R236 ;  /* 0x000000ffff9d7224 */ /* 0x000fe400078e00ec */
[----:B------:R-:W-:Y:S01]  /*11190*/  IMAD.MOV.U32 R158, RZ, RZ, R237 ;  /* 0x000000ffff9e7224 */ /* 0x000fe200078e00ed */
[----:B------:R-:W5:Y:S01]  /*111a0*/  LDL.LU R209, [R1+0x194] ;  /* 0x0001940001d17983 */ /* 0x000f620000300800 */
[----:B------:R-:W-:Y:S02]  /*111b0*/  IMAD.MOV.U32 R159, RZ, RZ, R238 ;  /* 0x000000ffff9f7224 */ /* 0x000fe400078e00ee */
[----:B------:R-:W-:Y:S01]  /*111c0*/  IMAD.MOV.U32 R207, RZ, RZ, R211 ;  /* 0x000000ffffcf7224 */ /* 0x000fe200078e00d3 */
[----:B------:R-:W5:Y:S01]  /*111d0*/  LDL.LU R210, [R1+0x198] ;  /* 0x0001980001d27983 */ /* 0x000f620000300800 */
[C---:B------:R-:W-:Y:S03]  /*111e0*/  HMMA.1688.F32.TF32 R120, R152.reuse, R4, R120 ;  /* 0x000000049878723c */ /* 0x040fe60000081078 */
[----:B------:R-:W5:Y:S04]  /*111f0*/  LDL.LU R211, [R1+0x19c] ;  /* 0x00019c0001d37983 */ /* 0x000f680000300800 */
[----:B------:R-:W-:Y:S01]  /*11200*/  LDS R236, [R3+0x10700] ;  /* 0x0107000003ec7984 */ /* 0x000fe20000000800 */
[C---:B------:R-:W-:Y:S03]  /*11210*/  HMMA.1688.F32.TF32 R124, R152.reuse, R8, R124 ;  /* 0x00000008987c723c */ /* 0x040fe6000008107c */
[----:B------:R-:W-:Y:S04]  /*11220*/  LDS R238, [R3+0x12700] ;  /* 0x0127000003ee7984 */ /* 0x000fe80000000800 */
[----:B------:R-:W-:Y:S01]  /*11230*/  LDS R237, [R2+0x10700] ;  /* 0x0107000002ed7984 */ /* 0x000fe20000000800 */
[C---:B------:R-:W-:Y:S03]  /*11240*/  HMMA.1688.F32.TF32 R128, R152.reuse, R12, R128 ;  /* 0x0000000c9880723c */ /* 0x040fe60000081080 */
[----:B------:R-:W2:Y:S05]  /*11250*/  LDS R239, [R2+0x12700] ;  /* 0x0127000002ef7984 */ /* 0x000eaa0000000800 */
[C---:B------:R-:W-:Y:S08]  /*11260*/  HMMA.1688.F32.TF32 R132, R152.reuse, R16, R132 ;  /* 0x000000109884723c */ /* 0x040ff00000081084 */
[C---:B------:R-:W-:Y:S08]  /*11270*/  HMMA.1688.F32.TF32 R136, R152.reuse, R20, R136 ;  /* 0x000000149888723c */ /* 0x040ff00000081088 */
[C---:B------:R-:W-:Y:S08]  /*11280*/  HMMA.1688.F32.TF32 R144, R152.reuse, R28, R144 ;  /* 0x0000001c9890723c */ /* 0x040ff00000081090 */
[----:B------:R-:W-:Y:S08]  /*11290*/  HMMA.1688.F32.TF32 R148, R152, R32, R148 ;  /* 0x000000209894723c */ /* 0x000ff00000081094 */
[----:B-1----:R-:W-:Y:S07]  /*112a0*/  HMMA.1688.F32.TF32 R152, R180, R4, R220 ;  /* 0x00000004b498723c */ /* 0x002fee00000810dc */
[----:B------:R-:W-:Y:S01]  /*112b0*/  MOV R220, R156 ;  /* 0x0000009c00dc7202 */ /* 0x000fe20000000f00 */
[----:B------:R-:W-:-:S02]  /*112c0*/  IMAD.MOV.U32 R221, RZ, RZ, R157 ;  /* 0x000000ffffdd7224 */ /* 0x000fc400078e009d */
[----:B------:R-:W-:Y:S02]  /*112d0*/  IMAD.MOV.U32 R222, RZ, RZ, R158 ;  /* 0x000000ffffde7224 */ /* 0x000fe400078e009e */
[----:B------:R-:W-:Y:S01]  /*112e0*/  IMAD.MOV.U32 R223, RZ, RZ, R159 ;  /* 0x000000ffffdf7224 */ /* 0x000fe200078e009f */
[C---:B------:R-:W-:Y:S08]  /*112f0*/  HMMA.1688.F32.TF32 R44, R200.reuse, R24, R44 ;  /* 0x00000018c82c723c */ /* 0x040ff0000008102c */
[C---:B------:R-:W-:Y:S08]  /*11300*/  HMMA.1688.F32.TF32 R48, R200.reuse, R28, R48 ;  /* 0x0000001cc830723c */ /* 0x040ff00000081030 */
[----:B------:R-:W-:Y:S08]  /*11310*/  HMMA.1688.F32.TF32 R52, R200, R32, R52 ;  /* 0x00000020c834723c */ /* 0x000ff00000081034 */
[----:B--2---:R-:W-:Y:S07]  /*11320*/  HMMA.1688.F32.TF32 R200, R212, R20, R36 ;  /* 0x00000014d4c8723c */ /* 0x004fee0000081024 */
[----:B------:R-:W-:Y:S01]  /*11330*/  IMAD.MOV.U32 R36, RZ, RZ, R228 ;  /* 0x000000ffff247224 */ /* 0x000fe200078e00e4 */
[----:B------:R-:W-:Y:S01]  /*11340*/  MOV R38, R230 ;  /* 0x000000e600267202 */ /* 0x000fe20000000f00 */
[----:B------:R-:W-:-:S02]  /*11350*/  IMAD.MOV.U32 R37, RZ, RZ, R229 ;  /* 0x000000ffff257224 */ /* 0x000fc400078e00e5 */
[----:B------:R-:W-:Y:S01]  /*11360*/  IMAD.MOV.U32 R39, RZ, RZ, R231 ;  /* 0x000000ffff277224 */ /* 0x000fe200078e00e7 */
[----:B---3--:R-:W-:Y:S08]  /*11370*/  HMMA.1688.F32.TF32 R188, R212, R8, R232 ;  /* 0x00000008d4bc723c */ /* 0x008ff000000810e8 */
[----:B----4-:R-:W-:Y:S07]  /*11380*/  HMMA.1688.F32.TF32 R160, R180, R12, R248 ;  /* 0x0000000cb4a0723c */ /* 0x010fee00000810f8 */
[----:B------:R-:W-:Y:S01]  /*11390*/  IMAD.MOV.U32 R248, RZ, RZ, R224 ;  /* 0x000000fffff87224 */ /* 0x000fe200078e00e0 */
[----:B------:R-:W-:Y:S01]  /*113a0*/  MOV R250, R226 ;  /* 0x000000e200fa7202 */ /* 0x000fe20000000f00 */
[----:B------:R-:W2:Y:S01]  /*113b0*/  LDL.LU R224, [R1+0xaa4] ;  /* 0x000aa40001e07983 */ /* 0x000ea20000300800 */
[----:B------:R-:W-:-:S02]  /*113c0*/  IMAD.MOV.U32 R249, RZ, RZ, R225 ;  /* 0x000000fffff97224 */ /* 0x000fc400078e00e1 */
[----:B------:R-:W-:Y:S01]  /*113d0*/  IMAD.MOV.U32 R251, RZ, RZ, R227 ;  /* 0x000000fffffb7224 */ /* 0x000fe200078e00e3 */
[----:B------:R-:W2:Y:S01]  /*113e0*/  LDL.LU R225, [R1+0xaa0] ;  /* 0x000aa00001e17983 */ /* 0x000ea20000300800 */
[-C--:B-----5:R-:W-:Y:S03]  /*113f0*/  HMMA.1688.F32.TF32 R156, R180, R8.reuse, R240 ;  /* 0x00000008b49c723c */ /* 0x0a0fe600000810f0 */
[----:B------:R-:W2:Y:S04]  /*11400*/  LDL.LU R226, [R1+0xa9c] ;  /* 0x000a9c0001e27983 */ /* 0x000ea80000300800 */
[----:B------:R-:W2:Y:S04]  /*11410*/  LDL.LU R227, [R1+0xa98] ;  /* 0x000a980001e37983 */ /* 0x000ea80000300800 */
[----:B------:R-:W3:Y:S04]  /*11420*/  LDL.LU R240, [R1+0x140] ;  /* 0x0001400001f07983 */ /* 0x000ee80000300800 */
[----:B------:R-:W3:Y:S04]  /*11430*/  LDL.LU R241, [R1+0x144] ;  /* 0x0001440001f17983 */ /* 0x000ee80000300800 */
[----:B------:R-:W3:Y:S04]  /*11440*/  LDL.LU R242, [R1+0x148] ;  /* 0x0001480001f27983 */ /* 0x000ee80000300800 */
[----:B------:R-:W3:Y:S04]  /*11450*/  LDL.LU R243, [R1+0x14c] ;  /* 0x00014c0001f37983 */ /* 0x000ee80000300800 */
[----:B------:R-:W4:Y:S04]  /*11460*/  LDL.LU R232, [R1+0x130] ;  /* 0x0001300001e87983 */ /* 0x000f280000300800 */
[----:B------:R-:W4:Y:S04]  /*11470*/  LDL.LU R233, [R1+0x134] ;  /* 0x0001340001e97983 */ /* 0x000f280000300800 */
[----:B------:R-:W4:Y:S04]  /*11480*/  LDL.LU R234, [R1+0x138] ;  /* 0x0001380001ea7983 */ /* 0x000f280000300800 */
[----:B------:R-:W4:Y:S04]  /*11490*/  LDL.LU R235, [R1+0x13c] ;  /* 0x00013c0001eb7983 */ /* 0x000f280000300800 */
        /* <DEDUP_REMOVED lines=8> */
[----:B------:R-:W-:Y:S08]  /*11520*/  HMMA.1688.F32.TF32 R220, R236, R8, R220 ;  /* 0x00000008ecdc723c */ /* 0x000ff000000810dc */
[C---:B------:R-:W-:Y:S08]  /*11530*/  HMMA.1688.F32.TF32 R164, R180.reuse, R16, R164 ;  /* 0x00000010b4a4723c */ /* 0x040ff000000810a4 */
[C---:B------:R-:W-:Y:S08]  /*11540*/  HMMA.1688.F32.TF32 R168, R180.reuse, R20, R168 ;  /* 0x00000014b4a8723c */ /* 0x040ff000000810a8 */
[C---:B------:R-:W-:Y:S08]  /*11550*/  HMMA.1688.F32.TF32 R172, R180.reuse, R24, R172 ;  /* 0x00000018b4ac723c */ /* 0x040ff000000810ac */
[-C--:B------:R-:W-:Y:S08]  /*11560*/  HMMA.1688.F32.TF32 R176, R180, R28.reuse, R176 ;  /* 0x0000001cb4b0723c */ /* 0x080ff000000810b0 */
[-C--:B------:R-:W-:Y:S01]  /*11570*/  HMMA.1688.F32.TF32 R36, R236, R28.reuse, R36 ;  /* 0x0000001cec24723c */ /* 0x080fe20000081024 */
[----:B------:R-:W-:Y:S04]  /*11580*/  STL [R1+0x95c], R220 ;  /* 0x00095cdc01007387 */ /* 0x000fe80000100800 */
[----:B------:R-:W-:Y:S04]  /*11590*/  STL [R1+0x958], R221 ;  /* 0x000958dd01007387 */ /* 0x000fe80000100800 */
[----:B------:R1:W-:Y:S01]  /*115a0*/  STL [R1+0x954], R222 ;  /* 0x000954de01007387 */ /* 0x0003e20000100800 */
[C---:B------:R-:W-:Y:S03]  /*115b0*/  HMMA.1688.F32.TF32 R208, R212.reuse, R28, R208 ;  /* 0x0000001cd4d0723c */ /* 0x040fe600000810d0 */
[----:B------:R1:W-:Y:S05]  /*115c0*/  STL [R1+0x950], R223 ;  /* 0x000950df01007387 */ /* 0x0003ea0000100800 */
[----:B------:R-:W-:Y:S06]  /*115d0*/  HMMA.1688.F32.TF32 R204, R212, R24, R204 ;  /* 0x00000018d4cc723c */ /* 0x000fec00000810cc */
[----:B-1----:R-:W-:Y:S01]  /*115e0*/  IMAD.MOV.U32 R222, RZ, RZ, R36 ;  /* 0x000000ffffde7224 */ /* 0x002fe200078e0024 */
[----:B------:R-:W-:Y:S01]  /*115f0*/  MOV R28, R39 ;  /* 0x00000027001c7202 */ /* 0x000fe20000000f00 */
[----:B------:R-:W-:-:S02]  /*11600*/  IMAD.MOV.U32 R223, RZ, RZ, R37 ;  /* 0x000000ffffdf7224 */ /* 0x000fc400078e0025 */
[----:B------:R-:W-:Y:S02]  /*11610*/  IMAD.MOV.U32 R29, RZ, RZ, R38 ;  /* 0x000000ffff1d7224 */ /* 0x000fe400078e0026 */
[----:B------:R-:W-:Y:S01]  /*11620*/  HMMA.1688.F32.TF32 R36, R236, R32, R244 ;  /* 0x00000020ec24723c */ /* 0x000fe200000810f4 */
[----:B------:R-:W-:Y:S04]  /*11630*/  LDS R244, [R3+0x14200] ;  /* 0x0142000003f47984 */ /* 0x000fe80000000800 */
[----:B------:R-:W-:Y:S03]  /*11640*/  LDS R246, [R3+0x16200] ;  /* 0x0162000003f67984 */ /* 0x000fe60000000800 */
[C---:B------:R-:W-:Y:S01]  /*11650*/  HMMA.1688.F32.TF32 R196, R212.reuse, R16, R196 ;  /* 0x00000010d4c4723c */ /* 0x040fe200000810c4 */
[----:B------:R-:W-:Y:S04]  /*11660*/  LDS R245, [R2+0x14200] ;  /* 0x0142000002f57984 */ /* 0x000fe80000000800 */
[----:B------:R-:W-:Y:S03]  /*11670*/  LDS R247, [R2+0x16200] ;  /* 0x0162000002f77984 */ /* 0x000fe60000000800 */
[----:B------:R-:W-:Y:S08]  /*11680*/  HMMA.1688.F32.TF32 R192, R212, R12, R192 ;  /* 0x0000000cd4c0723c */ /* 0x000ff000000810c0 */
[----:B--2---:R-:W-:Y:S08]  /*11690*/  HMMA.1688.F32.TF32 R180, R180, R32, R224 ;  /* 0x00000020b4b4723c */ /* 0x004ff000000810e0 */
[C---:B---3--:R-:W-:Y:S01]  /*116a0*/  HMMA.1688.F32.TF32 R224, R236.reuse, R12, R240 ;  /* 0x0000000cece0723c */ /* 0x048fe200000810f0 */
[----:B------:R-:W-:Y:S04]  /*116b0*/  LDS R240, [R3+0x14100] ;  /* 0x0141000003f07984 */ /* 0x000fe80000000800 */
[----:B------:R-:W-:Y:S03]  /*116c0*/  LDS R242, [R3+0x16100] ;  /* 0x0161000003f27984 */ /* 0x000fe60000000800 */
[C---:B----4-:R-:W-:Y:S08]  /*116d0*/  HMMA.1688.F32.TF32 R232, R236.reuse, R20, R232 ;  /* 0x00000014ece8723c */ /* 0x050ff000000810e8 */
[C---:B-----5:R-:W-:Y:S08]  /*116e0*/  HMMA.1688.F32.TF32 R40, R236.reuse, R24, R40 ;  /* 0x00000018ec28723c */ /* 0x060ff00000081028 */
[----:B------:R-:W-:Y:S01]  /*116f0*/  HMMA.1688.F32.TF32 R228, R236, R16, R228 ;  /* 0x00000010ece4723c */ /* 0x000fe200000810e4 */
[----:B------:R-:W-:Y:S04]  /*11700*/  STL [R1+0x96c], R224 ;  /* 0x00096ce001007387 */ /* 0x000fe80000100800 */
[----:B------:R-:W-:Y:S04]  /*11710*/  STL [R1+0x968], R225 ;  /* 0x000968e101007387 */ /* 0x000fe80000100800 */
[----:B------:R-:W-:Y:S04]  /*11720*/  STL [R1+0x964], R226 ;  /* 0x000964e201007387 */ /* 0x000fe80000100800 */
[----:B------:R-:W-:Y:S03]  /*11730*/  STL [R1+0x960], R227 ;  /* 0x000960e301007387 */ /* 0x000fe60000100800 */
[----:B------:R-:W-:Y:S01]  /*11740*/  MOV R21, R43 ;  /* 0x0000002b00157202 */ /* 0x000fe20000000f00 */
[----:B------:R-:W-:-:S02]  /*11750*/  IMAD.MOV.U32 R24, RZ, RZ, R42 ;  /* 0x000000ffff187224 */ /* 0x000fc400078e002a */
[----:B------:R-:W-:Y:S01]  /*11760*/  IMAD.MOV.U32 R25, RZ, RZ, R41 ;  /* 0x000000ffff197224 */ /* 0x000fe200078e0029 */
[----:B------:R-:W-:Y:S01]  /*11770*/  MOV R13, R39 ;  /* 0x00000027000d7202 */ /* 0x000fe20000000f00 */
[----:B------:R-:W-:Y:S01]  /*11780*/  HMMA.1688.F32.TF32 R216, R236, R4, R216 ;  /* 0x00000004ecd8723c */ /* 0x000fe200000810d8 */
[----:B------:R-:W-:Y:S04]  /*11790*/  LDS R241, [R2+0x14100] ;  /* 0x0141000002f17984 */ /* 0x000fe80000000800 */
        /* <DEDUP_REMOVED lines=8> */
[----:B------:R1:W-:Y:S04]  /*11820*/  STL [R1+0x2f0], R40 ;  /* 0x0002f02801007387 */ /* 0x0003e80000100800 */
[----:B------:R-:W-:Y:S04]  /*11830*/  STL [R1+0x998], R21 ;  /* 0x0009981501007387 */ /* 0x000fe80000100800 */
[----:B------:R-:W-:Y:S04]  /*11840*/  STL [R1+0x994], R24 ;  /* 0x0009941801007387 */ /* 0x000fe80000100800 */
[----:B------:R-:W-:Y:S04]  /*11850*/  STL [R1+0x990], R25 ;  /* 0x0009901901007387 */ /* 0x000fe80000100800 */
[----:B-1----:R-:W2:Y:S04]  /*11860*/  LDL.LU R40, [R1+0xa0] ;  /* 0x0000a00001287983 */ /* 0x002ea80000300800 */
[----:B------:R-:W2:Y:S04]  /*11870*/  LDL.LU R41, [R1+0xa4] ;  /* 0x0000a40001297983 */ /* 0x000ea80000300800 */
[----:B------:R-:W2:Y:S04]  /*11880*/  LDL.LU R42, [R1+0xa8] ;  /* 0x0000a800012a7983 */ /* 0x000ea80000300800 */
[----:B------:R-:W2:Y:S04]  /*11890*/  LDL.LU R43, [R1+0xac] ;  /* 0x0000ac00012b7983 */ /* 0x000ea80000300800 */
[----:B------:R-:W-:Y:S04]  /*118a0*/  STL [R1+0x9a8], R28 ;  /* 0x0009a81c01007387 */ /* 0x000fe80000100800 */
[----:B------:R-:W-:Y:S04]  /*118b0*/  STL [R1+0x9a4], R29 ;  /* 0x0009a41d01007387 */ /* 0x000fe80000100800 */
[----:B------:R-:W-:Y:S04]  /*118c0*/  STL [R1+0x9a0], R223 ;  /* 0x0009a0df01007387 */ /* 0x000fe80000100800 */
[----:B------:R-:W-:Y:S01]  /*118d0*/  STL [R1+0x99c], R222 ;  /* 0x00099cde01007387 */ /* 0x000fe20000100800 */
[----:B------:R-:W-:-:S03]  /*118e0*/  IMAD.MOV.U32 R20, RZ, RZ, R36 ;  /* 0x000000ffff147224 */ /* 0x000fc600078e0024 */
[----:B------:R-:W3:Y:S01]  /*118f0*/  LDL.LU R228, [R1+0x80] ;  /* 0x0000800001e47983 */ /* 0x000ee20000300800 */
[----:B------:R-:W-:-:S03]  /*11900*/  IMAD.MOV.U32 R17, RZ, RZ, R37 ;  /* 0x000000ffff117224 */ /* 0x000fc600078e0025 */
[----:B------:R-:W3:Y:S01]  /*11910*/  LDL.LU R229, [R1+0x84] ;  /* 0x0000840001e57983 */ /* 0x000ee20000300800 */
[----:B------:R-:W-:-:S03]  /*11920*/  IMAD.MOV.U32 R16, RZ, RZ, R38 ;  /* 0x000000ffff107224 */ /* 0x000fc600078e0026 */
[----:B------:R-:W3:Y:S01]  /*11930*/  LDL.LU R230, [R1+0x88] ;  /* 0x0000880001e67983 */ /* 0x000ee20000300800 */
[----:B------:R-:W-:-:S03]  /*11940*/  IMAD.MOV.U32 R37, RZ, RZ, R10 ;  /* 0x000000ffff257224 */ /* 0x000fc600078e000a */
[----:B------:R-:W3:Y:S01]  /*11950*/  LDL.LU R231, [R1+0x8c] ;  /* 0x00008c0001e77983 */ /* 0x000ee20000300800 */
[----:B------:R-:W-:-:S03]  /*11960*/  IMAD.MOV.U32 R38, RZ, RZ, R6 ;  /* 0x000000ffff267224 */ /* 0x000fc600078e0006 */
[----:B------:R-:W4:Y:S01]  /*11970*/  LDL.LU R36, [R1+0x90] ;  /* 0x0000900001247983 */ /* 0x000f220000300800 */
[----:B------:R-:W-:-:S03]  /*11980*/  IMAD.MOV.U32 R39, RZ, RZ, R7 ;  /* 0x000000ffff277224 */ /* 0x000fc600078e0007 */
[----:B------:R-:W4:Y:S04]  /*11990*/  LDL.LU R10, [R1+0xa84] ;  /* 0x000a8400010a7983 */ /* 0x000f280000300800 */
[----:B------:R-:W2:Y:S04]  /*119a0*/  LDL.LU R6, [R1+0xa80] ;  /* 0x000a800001067983 */ /* 0x000ea80000300800 */
[----:B------:R-:W2:Y:S04]  /*119b0*/  LDL.LU R7, [R1+0xa7c] ;  /* 0x000a7c0001077983 */ /* 0x000ea80000300800 */
[----:B------:R-:W-:Y:S04]  /*119c0*/  LDS R236, [R3+0x14000] ;  /* 0x0140000003ec7984 */ /* 0x000fe80000000800 */
[----:B------:R-:W-:Y:S04]  /*119d0*/  LDS R238, [R3+0x16000] ;  /* 0x0160000003ee7984 */ /* 0x000fe80000000800 */
[----:B------:R-:W-:Y:S04]  /*119e0*/  LDS R237, [R2+0x14000] ;  /* 0x0140000002ed7984 */ /* 0x000fe80000000800 */
[----:B------:R-:W2:Y:S04]  /*119f0*/  LDS R239, [R2+0x16000] ;  /* 0x0160000002ef7984 */ /* 0x000ea80000000800 */
[----:B------:R-:W-:Y:S04]  /*11a00*/  STL [R1+0x9b8], R13 ;  /* 0x0009b80d01007387 */ /* 0x000fe80000100800 */
[----:B------:R-:W-:Y:S04]  /*11a10*/  STL [R1+0x9b4], R16 ;  /* 0x0009b41001007387 */ /* 0x000fe80000100800 */
[----:B------:R-:W-:Y:S04]  /*11a20*/  STL [R1+0x9b0], R17 ;  /* 0x0009b01101007387 */ /* 0x000fe80000100800 */
[----:B------:R-:W-:Y:S01]  /*11a30*/  STL [R1+0x9ac], R20 ;  /* 0x0009ac1401007387 */ /* 0x000fe20000100800 */
[----:B------:R-:W-:Y:S03]  /*11a40*/  HMMA.1688.F32.TF32 R184, R212, R4, R184 ;  /* 0x00000004d4b8723c */ /* 0x000fe600000810b8 */
[----:B------:R-:W1:Y:S05]  /*11a50*/  LDS R243, [R2+0x16100] ;  /* 0x0161000002f37984 */ /* 0x000e6a0000000800 */
[----:B--2---:R-:W-:Y:S11]  /*11a60*/  HMMA.1688.F32.TF32 R40, R236, R6, R40 ;  /* 0x00000006ec28723c */ /* 0x004ff60000081028 */
[----:B------:R-:W-:Y:S11]  /*11a70*/  @!UPT UIADD3 URZ, URZ, URZ, URZ ;  /* 0x0000003f3f3ff290 */ /* 0x000ff6000fffe03f */
[----:B------:R-:W-:Y:S02]  /*11a80*/  @!UPT UIADD3 URZ, URZ, URZ, URZ ;  /* 0x0000003f3f3ff290 */ /* 0x000fe4000fffe03f */
[----:B------:R-:W-:Y:S02]  /*11a90*/  MOV R220, R40 ;  /* 0x0000002800dc7202 */ /* 0x000fe40000000f00 */
[----:B------:R-:W-:Y:S02]  /*11aa0*/  MOV R40, R11 ;  /* 0x0000000b00287202 */ /* 0x000fe40000000f00 */
[----:B------:R-:W4:Y:S01]  /*11ab0*/  LDL.LU R11, [R1+0xa78] ;  /* 0x000a7800010b7983 */ /* 0x000f220000300800 */
[----:B------:R-:W-:Y:S01]  /*11ac0*/  HMMA.1688.F32.TF32 R212, R212, R32, R248 ;  /* 0x00000020d4d4723c */ /* 0x000fe200000810f8 */
[----:B------:R-:W-:Y:S02]  /*11ad0*/  IMAD.MOV.U32 R221, RZ, RZ, R41 ;  /* 0x000000ffffdd7224 */ /* 0x000fe400078e0029 */
[----:B------:R-:W2:Y:S04]  /*11ae0*/  LDL.LU R41, [R1+0x74] ;  /* 0x0000740001297983 */ /* 0x000ea80000300800 */
[----:B------:R-:W-:Y:S01]  /*11af0*/  IMAD.MOV.U32 R32, RZ, RZ, R43 ;  /* 0x000000ffff207224 */ /* 0x000fe200078e002b */
[----:B------:R-:W-:Y:S01]  /*11b00*/  LDS R248, [R3+0x14300] ;  /* 0x0143000003f87984 */ /* 0x000fe20000000800 */
[----:B------:R-:W-:-:S02]  /*11b10*/  IMAD.MOV.U32 R33, RZ, RZ, R42 ;  /* 0x000000ffff217224 */ /* 0x000fc400078e002a */
[----:B------:R-:W-:Y:S01]  /*11b20*/  IMAD.MOV.U32 R43, RZ, RZ, R14 ;  /* 0x000000ffff2b7224 */ /* 0x000fe200078e000e */
[----:B------:R-:W2:Y:S04]  /*11b30*/  LDL.LU R42, [R1+0x78] ;  /* 0x00007800012a7983 */ /* 0x000ea80000300800 */
[----:B------:R-:W3:Y:S04]  /*11b40*/  LDL.LU R14, [R1+0xa74] ;  /* 0x000a7400010e7983 */ /* 0x000ee80000300800 */
[----:B------:R-:W-:Y:S04]  /*11b50*/  STL [R1+0x9c8], R32 ;  /* 0x0009c82001007387 */ /* 0x000fe80000100800 */
[----:B------:R-:W-:Y:S04]  /*11b60*/  STL [R1+0x9c4], R33 ;  /* 0x0009c42101007387 */ /* 0x000fe80000100800 */
[----:B------:R-:W-:Y:S04]  /*11b70*/  STL [R1+0x9c0], R221 ;  /* 0x0009c0dd01007387 */ /* 0x000fe80000100800 */
[----:B------:R3:W-:Y:S04]  /*11b80*/  STL [R1+0x9bc], R220 ;  /* 0x0009bcdc01007387 */ /* 0x0007e80000100800 */
[----:B------:R-:W-:Y:S04]  /*11b90*/  LDS R250, [R3+0x16300] ;  /* 0x0163000003fa7984 */ /* 0x000fe80000000800 */
[----:B------:R-:W-:Y:S04]  /*11ba0*/  LDS R249, [R2+0x14300] ;  /* 0x0143000002f97984 */ /* 0x000fe80000000800 */
[----:B------:R-:W5:Y:S01]  /*11bb0*/  LDS R251, [R2+0x16300] ;  /* 0x0163000002fb7984 */ /* 0x000f620000000800 */
[----:B----4-:R-:W-:Y:S11]  /*11bc0*/  HMMA.1688.F32.TF32 R36, R236, R10, R36 ;  /* 0x0000000aec24723c */ /* 0x010ff60000081024 */
[----:B------:R-:W-:Y:S11]  /*11bd0*/  @!UPT UIADD3 URZ, URZ, URZ, URZ ;  /* 0x0000003f3f3ff290 */ /* 0x000ff6000fffe03f */
[----:B------:R-:W-:Y:S02]  /*11be0*/  @!UPT UIADD3 URZ, URZ, URZ, URZ ;  /* 0x0000003f3f3ff290 */ /* 0x000fe4000fffe03f */
[----:B------:R-:W-:Y:S02]  /*11bf0*/  IMAD.MOV.U32 R225, RZ, RZ, R36 ;  /* 0x000000ffffe17224 */ /* 0x000fe400078e0024 */
[----:B------:R-:W-:Y:S02]  /*11c00*/  IMAD.MOV.U32 R36, RZ, RZ, R15 ;  /* 0x000000ffff247224 */ /* 0x000fe400078e000f */
[----:B------:R-:W3:Y:S01]  /*11c10*/  LDL.LU R15, [R1+0xa70] ;  /* 0x000a7000010f7983 */ /* 0x000ee20000300800 */
[----:B------:R-:W-:Y:S01]  /*11c20*/  IMAD.MOV.U32 R5, RZ, RZ, R39 ;  /* 0x000000ffff057224 */ /* 0x000fe200078e0027 */
[----:B------:R-:W-:Y:S01]  /*11c30*/  MOV R227, R38 ;  /* 0x0000002600e37202 */ /* 0x000fe20000000f00 */
[----:B------:R-:W-:Y:S02]  /*11c40*/  IMAD.MOV.U32 R226, RZ, RZ, R37 ;  /* 0x000000ffffe27224 */ /* 0x000fe400078e0025 */
[----:B------:R-:W4:Y:S01]  /*11c50*/  LDL.LU R37, [R1+0x64] ;  /* 0x0000640001257983 */ /* 0x000f220000300800 */
[----:B------:R-:W-:-:S03]  /*11c60*/  IMAD.MOV.U32 R39, RZ, RZ, R18 ;  /* 0x000000ffff277224 */ /* 0x000fc600078e0012 */
[----:B------:R-:W4:Y:S04]  /*11c70*/  LDL.LU R38, [R1+0x68] ;  /* 0x0000680001267983 */ /* 0x000f280000300800 */
[----:B------:R-:W2:Y:S04]  /*11c80*/  LDL.LU R18, [R1+0xa6c] ;  /* 0x000a6c0001127983 */ /* 0x000ea80000300800 */
[----:B------:R-:W-:Y:S04]  /*11c90*/  STL [R1+0x9d8], R5 ;  /* 0x0009d80501007387 */ /* 0x000fe80000100800 */
[----:B------:R-:W-:Y:S04]  /*11ca0*/  STL [R1+0x9d4], R227 ;  /* 0x0009d4e301007387 */ /* 0x000fe80000100800 */
[----:B------:R1:W-:Y:S04]  /*11cb0*/  STL [R1+0x9d0], R226 ;  /* 0x0009d0e201007387 */ /* 0x0003e80000100800 */
[----:B------:R-:W-:Y:S01]  /*11cc0*/  STL [R1+0x9cc], R225 ;  /* 0x0009cce101007387 */ /* 0x000fe20000100800 */
[----:B---3--:R-:W-:Y:S11]  /*11cd0*/  HMMA.1688.F32.TF32 R220, R236, R14, R228 ;  /* 0x0000000eecdc723c */ /* 0x008ff600000810e4 */
[----:B------:R-:W-:Y:S11]  /*11ce0*/  @!UPT UIADD3 URZ, URZ, URZ, URZ ;  /* 0x0000003f3f3ff290 */ /* 0x000ff6000fffe03f */
[----:B------:R-:W-:Y:S02]  /*11cf0*/  @!UPT UIADD3 URZ, URZ, URZ, URZ ;  /* 0x0000003f3f3ff290 */ /* 0x000fe4000fffe03f */
[----:B------:R-:W-:Y:S02]  /*11d00*/  MOV R229, R220 ;  /* 0x000000dc00e57202 */ /* 0x000fe40000000f00 */
[----:B------:R-:W-:Y:S02]  /*11d10*/  MOV R220, R19 ;  /* 0x0000001300dc7202 */ /* 0x000fe40000000f00 */
[----:B------:R-:W2:Y:S01]  /*11d20*/  LDL.LU R19, [R1+0xa68] ;  /* 0x000a680001137983 */ /* 0x000ea20000300800 */
[----:B------:R-:W-:Y:S02]  /*11d30*/  IMAD.MOV.U32 R224, RZ, RZ, R223 ;  /* 0x000000ffffe07224 */ /* 0x000fe400078e00df */
[----:B------:R-:W-:Y:S02]  /*11d40*/  IMAD.MOV.U32 R230, RZ, RZ, R221 ;  /* 0x000000ffffe67224 */ /* 0x000fe400078e00dd */
[----:B------:R-:W-:Y:S01]  /*11d50*/  IMAD.MOV.U32 R231, RZ, RZ, R222 ;  /* 0x000000ffffe77224 */ /* 0x000fe200078e00de */
[----:B------:R-:W3:Y:S01]  /*11d60*/  LDL.LU R221, [R1+0x54] ;  /* 0x0000540001dd7983 */ /* 0x000ee20000300800 */
[----:B------:R-:W-:-:S03]  /*11d70*/  IMAD.MOV.U32 R223, RZ, RZ, R22 ;  /* 0x000000ffffdf7224 */ /* 0x000fc600078e0016 */
[----:B------:R-:W3:Y:S04]  /*11d80*/  LDL.LU R222, [R1+0x58] ;  /* 0x0000580001de7983 */ /* 0x000ee80000300800 */
[----:B------:R-:W4:Y:S04]  /*11d90*/  LDL.LU R22, [R1+0xa64] ;  /* 0x000a640001167983 */ /* 0x000f280000300800 */
[----:B------:R-:W-:Y:S04]  /*11da0*/  STL [R1+0x9e8], R224 ;  /* 0x0009e8e001007387 */ /* 0x000fe80000100800 */
[----:B------:R-:W-:Y:S04]  /*11db0*/  STL [R1+0x9e4], R231 ;  /* 0x0009e4e701007387 */ /* 0x000fe80000100800 */
[----:B------:R-:W-:Y:S04]  /*11dc0*/  STL [R1+0x9e0], R230 ;  /* 0x0009e0e601007387 */ /* 0x000fe80000100800 */
[----:B------:R1:W-:Y:S01]  /*11dd0*/  STL [R1+0x9dc], R229 ;  /* 0x0009dce501007387 */ /* 0x0003e20000100800 */
[C---:B--2---:R-:W-:Y:S11]  /*11de0*/  HMMA.1688.F32.TF32 R40, R236.reuse, R18, R40 ;  /* 0x00000012ec28723c */ /* 0x044ff60000081028 */
[----:B------:R-:W-:Y:S11]  /*11df0*/  @!UPT UIADD3 URZ, URZ, URZ, URZ ;  /* 0x0000003f3f3ff290 */ /* 0x000ff6000fffe03f */
[----:B------:R-:W-:Y:S02]  /*11e00*/  @!UPT UIADD3 URZ, URZ, URZ, URZ ;  /* 0x0000003f3f3ff290 */ /* 0x000fe4000fffe03f */
[----:B------:R-:W-:Y:S02]  /*11e10*/  IMAD.MOV.U32 R12, RZ, RZ, R40 ;  /* 0x000000ffff0c7224 */ /* 0x000fe400078e0028 */
[----:B------:R-:W-:Y:S02]  /*11e20*/  IMAD.MOV.U32 R40, RZ, RZ, R23 ;  /* 0x000000ffff287224 */ /* 0x000fe400078e0017 */
[----:B------:R-:W4:Y:S01]  /*11e30*/  LDL.LU R23, [R1+0xa60] ;  /* 0x000a600001177983 */ /* 0x000f220000300800 */
[----:B------:R-:W-:Y:S01]  /*11e40*/  IMAD.MOV.U32 R4, RZ, RZ, R43 ;  /* 0x000000ffff047224 */ /* 0x000fe200078e002b */
[----:B------:R-:W-:Y:S01]  /*11e50*/  MOV R8, R42 ;  /* 0x0000002a00087202 */ /* 0x000fe20000000f00 */
[----:B------:R-:W-:Y:S02]  /*11e60*/  IMAD.MOV.U32 R9, RZ, RZ, R41 ;  /* 0x000000ffff097224 */ /* 0x000fe400078e0029 */
[----:B------:R-:W2:Y:S04]  /*11e70*/  LDL.LU R41, [R1+0x44] ;  /* 0x0000440001297983 */ /* 0x000ea80000300800 */
[----:B------:R-:W2:Y:S04]  /*11e80*/  LDL.LU R42, [R1+0x48] ;  /* 0x00004800012a7983 */ /* 0x000ea80000300800 */
[----:B------:R-:W2:Y:S04]  /*11e90*/  LDL.LU R43, [R1+0x4c] ;  /* 0x00004c00012b7983 */ /* 0x000ea80000300800 */
[----:B------:R-:W-:Y:S04]  /*11ea0*/  STL [R1+0x9f8], R4 ;  /* 0x0009f80401007387 */ /* 0x000fe80000100800 */
[----:B------:R-:W-:Y:S04]  /*11eb0*/  STL [R1+0x9f4], R8 ;  /* 0x0009f40801007387 */ /* 0x000fe80000100800 */
[----:B------:R-:W-:Y:S04]  /*11ec0*/  STL [R1+0x9f0], R9 ;  /* 0x0009f00901007387 */ /* 0x000fe80000100800 */
[----:B------:R-:W-:Y:S01]  /*11ed0*/  STL [R1+0x9ec], R12 ;  /* 0x0009ec0c01007387 */ /* 0x000fe20000100800 */
[----:B-1----:R-:W-:Y:S01]  /*11ee0*/  IMAD.MOV.U32 R226, RZ, RZ, R26 ;  /* 0x000000ffffe27224 */ /* 0x002fe200078e001a */
[----:B------:R-:W-:Y:S01]  /*11ef0*/  MOV R227, R27 ;  /* 0x0000001b00e37202 */ /* 0x000fe20000000f00 */
[----:B------:R-:W-:Y:S01]  /*11f00*/  IMAD.MOV.U32 R229, RZ, RZ, R34 ;  /* 0x000000ffffe57224 */ /* 0x000fe200078e0022 */
[----:B----4-:R-:W-:Y:S11]  /*11f10*/  HMMA.1688.F32.TF32 R36, R236, R22, R36 ;  /* 0x00000016ec24723c */ /* 0x010ff60000081024 */
[----:B------:R-:W-:Y:S11]  /*11f20*/  @!UPT UIADD3 URZ, URZ, URZ, URZ ;  /* 0x0000003f3f3ff290 */ /* 0x000ff6000fffe03f */
[----:B------:R-:W-:Y:S02]  /*11f30*/  @!UPT UIADD3 URZ, URZ, URZ, URZ ;  /* 0x0000003f3f3ff290 */ /* 0x000fe4000fffe03f */
[----:B------:R-:W-:Y:S01]  /*11f40*/  IMAD.MOV.U32 R233, RZ, RZ, R36 ;  /* 0x000000ffffe97224 */ /* 0x000fe200078e0024 */
[----:B------:R-:W-:Y:S01]  /*11f50*/  MOV R234, R37 ;  /* 0x0000002500ea7202 */ /* 0x000fe20000000f00 */
[----:B------:R-:W4:Y:S01]  /*11f60*/  LDL.LU R36, [R1+0x30] ;  /* 0x0000300001247983 */ /* 0x000f220000300800 */
[----:B------:R-:W-:Y:S02]  /*11f70*/  IMAD.MOV.U32 R235, RZ, RZ, R38 ;  /* 0x000000ffffeb7224 */ /* 0x000fe400078e0026 */
[----:B------:R-:W-:Y:S01]  /*11f80*/  IMAD.MOV.U32 R228, RZ, RZ, R39 ;  /* 0x000000ffffe47224 */ /* 0x000fe200078e0027 */
[----:B------:R-:W4:Y:S04]  /*11f90*/  LDL.LU R37, [R1+0x34] ;  /* 0x0000340001257983 */ /* 0x000f280000300800 */
[----:B------:R-:W4:Y:S04]  /*11fa0*/  LDL.LU R38, [R1+0x38] ;  /* 0x0000380001267983 */ /* 0x000f280000300800 */
[----:B------:R-:W4:Y:S04]  /*11fb0*/  LDL.LU R39, [R1+0x3c] ;  /* 0x00003c0001277983 */ /* 0x000f280000300800 */
[----:B------:R-:W2:Y:S04]  /*11fc0*/  LDL.LU R224, [R1+0x10] ;  /* 0x0000100001e07983 */ /* 0x000ea80000300800 */
[----:B------:R-:W2:Y:S04]  /*11fd0*/  LDL.LU R225, [R1+0x14] ;  /* 0x0000140001e17983 */ /* 0x000ea80000300800 */
[----:B------:R-:W3:Y:S04]  /*11fe0*/  LDL.LU R26, [R1+0xa5c] ;  /* 0x000a5c00011a7983 */ /* 0x000ee80000300800 */
[----:B------:R-:W3:Y:S04]  /*11ff0*/  LDL.LU R27, [R1+0xa58] ;  /* 0x000a5800011b7983 */ /* 0x000ee80000300800 */
[----:B------:R1:W-:Y:S02]  /*12000*/  STL [R1+0xa08], R228 ;  /* 0x000a08e401007387 */ /* 0x0003e40000100800 */
[----:B-1----:R-:W-:-:S02]  /*12010*/  IMAD.MOV.U32 R228, RZ, RZ, R35 ;  /* 0x000000ffffe47224 */ /* 0x002fc400078e0023 */
[----:B------:R-:W2:Y:S04]  /*12020*/  LDL.LU R35, [R1+0xa54] ;  /* 0x000a540001237983 */ /* 0x000ea80000300800 */
[----:B------:R-:W4:Y:S01]  /*12030*/  LDL.LU R34, [R1+0xa50] ;  /* 0x000a500001227983 */ /* 0x000f220000300800 */
[----:B------:R-:W-:Y:S01]  /*12040*/  IMAD.MOV.U32 R230, RZ, RZ, R30 ;  /* 0x000000ffffe67224 */ /* 0x000fe200078e001e */
[----:B------:R-:W-:Y:S02]  /*12050*/  MOV R231, R31 ;  /* 0x0000001f00e77202 */ /* 0x000fe40000000f00 */
[----:B------:R-:W4:Y:S04]  /*12060*/  LDL.LU R30, [R1+0xa4c] ;  /* 0x000a4c00011e7983 */ /* 0x000f280000300800 */
[----:B------:R-:W4:Y:S04]  /*12070*/  LDL.LU R31, [R1+0xa48] ;  /* 0x000a4800011f7983 */ /* 0x000f280000300800 */
[----:B------:R-:W-:Y:S04]  /*12080*/  STL [R1+0xa04], R235 ;  /* 0x000a04eb01007387 */ /* 0x000fe80000100800 */
[----:B------:R-:W-:Y:S04]  /*12090*/  STL [R1+0xa00], R234 ;  /* 0x000a00ea01007387 */ /* 0x000fe80000100800 */
[----:B------:R2:W-:Y:S01]  /*120a0*/  STL [R1+0x9fc], R233 ;  /* 0x0009fce901007387 */ /* 0x0005e20000100800 */
[----:B---3--:R-:W-:Y:S01]  /*120b0*/  HMMA.1688.F32.TF32 R220, R236, R26, R220 ;  /* 0x0000001aecdc723c */ /* 0x008fe200000810dc */
[----:B--2---:R-:W-:Y:S11]  /*120c0*/  IMAD.MOV.U32 R233, RZ, RZ, R35 ;  /* 0x000000ffffe97224 */ /* 0x004ff600078e0023 */
[----:B------:R-:W-:Y:S11]  /*120d0*/  @!UPT UIADD3 URZ, URZ, URZ, URZ ;  /* 0x0000003f3f3ff290 */ /* 0x000ff6000fffe03f */
[----:B------:R-:W-:Y:S01]  /*120e0*/  @!UPT UIADD3 URZ, URZ, URZ, URZ ;  /* 0x0000003f3f3ff290 */ /* 0x000fe2000fffe03f */
[----:B------:R-:W-:-:S05]  /*120f0*/  MOV R232, R223 ;  /* 0x000000df00e87202 */ /* 0x000fca0000000f00 */
[----:B------:R4:W-:Y:S02]  /*12100*/  STL [R1+0xa18], R232 ;  /* 0x000a18e801007387 */ /* 0x0009e40000100800 */
[----:B----4-:R-:W-:Y:S02]  /*12110*/  IMAD.MOV.U32 R232, RZ, RZ, R34 ;  /* 0x000000ffffe87224 */ /* 0x010fe400078e0022 */
[----:B------:R-:W2:Y:S04]  /*12120*/  LDL.LU R34, [R1+0xa44] ;  /* 0x000a440001227983 */ /* 0x000ea80000300800 */
[----:B------:R-:W2:Y:S01]  /*12130*/  LDL.LU R35, [R1+0xa40] ;  /* 0x000a400001237983 */ /* 0x000ea20000300800 */
[----:B------:R-:W-:Y:S01]  /*12140*/  HMMA.1688.F32.TF32 R40, R236, R30, R40 ;  /* 0x0000001eec28723c */ /* 0x000fe20000081028 */
[----:B------:R-:W-:-:S02]  /*12150*/  IMAD.MOV.U32 R25, RZ, RZ, R222 ;  /* 0x000000ffff197224 */ /* 0x000fc400078e00de */
[----:B------:R-:W-:Y:S02]  /*12160*/  IMAD.MOV.U32 R24, RZ, RZ, R221 ;  /* 0x000000ffff187224 */ /* 0x000fe400078e00dd */
[----:B------:R-:W-:Y:S01]  /*12170*/  IMAD.MOV.U32 R21, RZ, RZ, R220 ;  /* 0x000000ffff157224 */ /* 0x000fe200078e00dc */
[----:B------:R-:W-:Y:S04]  /*12180*/  STL [R1+0xa14], R25 ;  /* 0x000a141901007387 */ /* 0x000fe80000100800 */
[----:B------:R-:W-:Y:S04]  /*12190*/  STL [R1+0xa10], R24 ;  /* 0x000a101801007387 */ /* 0x000fe80000100800 */
[----:B------:R1:W-:Y:S10]  /*121a0*/  STL [R1+0xa0c], R21 ;  /* 0x000a0c1501007387 */ /* 0x0003f40000100800 */
[----:B------:R-:W-:Y:S01]  /*121b0*/  IMAD.MOV.U32 R223, RZ, RZ, R42 ;  /* 0x000000ffffdf7224 */ /* 0x000fe200078e002a */
[----:B------:R-:W-:Y:S01]  /*121c0*/  MOV R222, R43 ;  /* 0x0000002b00de7202 */ /* 0x000fe20000000f00 */
[----:B------:R-:W-:Y:S01]  /*121d0*/  IMAD.MOV.U32 R28, RZ, RZ, R40 ;  /* 0x000000ffff1c7224 */ /* 0x000fe200078e0028 */
[----:B------:R-:W3:Y:S01]  /*121e0*/  LDL.LU.64 R42, [R1+0xa38] ;  /* 0x000a3800012a7983 */ /* 0x000ee20000300a00 */
[----:B------:R-:W-:-:S03]  /*121f0*/  IMAD.MOV.U32 R29, RZ, RZ, R41 ;  /* 0x000000ffff1d7224 */ /* 0x000fc600078e0029 */
[----:B------:R-:W3:Y:S01]  /*12200*/  LDL.LU.64 R40, [R1+0xa30] ;  /* 0x000a300001287983 */ /* 0x000ee20000300a00 */
[----:B--2---:R-:W-:Y:S03]  /*12210*/  HMMA.1688.F32.TF32 R236, R236, R34, R36 ;  /* 0x00000022ecec723c */ /* 0x004fe60000081024 */
[----:B------:R-:W2:Y:S04]  /*12220*/  LDL.LU.64 R38, [R1+0xa28] ;  /* 0x000a280001267983 */ /* 0x000ea80000300a00 */
[----:B------:R-:W2:Y:S01]  /*12230*/  LDL.LU.64 R36, [R1+0xa20] ;  /* 0x000a200001247983 */ /* 0x000ea20000300a00 */
[----:B------:R-:W-:Y:S01]  /*12240*/  IMAD.MOV.U32 R234, RZ, RZ, R252 ;  /* 0x000000ffffea7224 */ /* 0x000fe200078e00fc */
[----:B------:R-:W-:-:S07]  /*12250*/  MOV R235, R0 ;  /* 0x0000000000eb7202 */ /* 0x000fce0000000f00 */
[C---:B------:R-:W-:Y:S11]  /*12260*/  HMMA.1688.F32.TF32 R232, R240.reuse, R6, R232 ;  /* 0x00000006f0e8723c */ /* 0x040ff600000810e8 */
[----:B------:R-:W-:Y:S11]  /*12270*/  @!UPT UIADD3 URZ, URZ, URZ, URZ ;  /* 0x0000003f3f3ff290 */ /* 0x000ff6000fffe03f */
[----:B------:R-:W-:Y:S02]  /*12280*/  @!UPT UIADD3 URZ, URZ, URZ, URZ ;  /* 0x0000003f3f3ff290 */ /* 0x000fe4000fffe03f */
[----:B------:R-:W-:Y:S01]  /*12290*/  IMAD.MOV.U32 R32, RZ, RZ, R232 ;  /* 0x000000ffff207224 */ /* 0x000fe200078e00e8 */
[----:B------:R-:W-:Y:S01]  /*122a0*/  MOV R220, R235 ;  /* 0x000000eb00dc7202 */ /* 0x000fe20000000f00 */
[----:B------:R-:W-:Y:S02]  /*122b0*/  IMAD.MOV.U32 R33, RZ, RZ, R233 ;  /* 0x000000ffff217224 */ /* 0x000fe400078e00e9 */
[----:B------:R-:W-:Y:S02]  /*122c0*/  IMAD.MOV.U32 R221, RZ, RZ, R234 ;  /* 0x000000ffffdd7224 */ /* 0x000fe400078e00ea */
        /* <DEDUP_REMOVED lines=13> */
[----:B------:R-:W-:Y:S01]  /*123a0*/  IMAD.MOV.U32 R224, RZ, RZ, R232 ;  /* 0x000000ffffe07224 */ /* 0x000fe200078e00e8 */
[C---:B--2---:R-:W-:Y:S11]  /*123b0*/  HMMA.1688.F32.TF32 R36, R240.reuse, R18, R36 ;  /* 0x00000012f024723c */ /* 0x044ff60000081024 */
[----:B------:R-:W-:Y:S11]  /*123c0*/  @!UPT UIADD3 URZ, URZ, URZ, URZ ;  /* 0x0000003f3f3ff290 */ /* 0x000ff6000fffe03f */
[----:B------:R-:W-:Y:S02]  /*123d0*/  @!UPT UIADD3 URZ, URZ, URZ, URZ ;  /* 0x0000003f3f3ff290 */ /* 0x000fe4000fffe03f */
[----:B------:R-:W-:Y:S01]  /*123e0*/  IMAD.MOV.U32 R4, RZ, RZ, R36 ;  /* 0x000000ffff047224 */ /* 0x000fe200078e0024 */
[----:B------:R-:W-:Y:S01]  /*123f0*/  MOV R12, R39 ;  /* 0x00000027000c7202 */ /* 0x000fe20000000f00 */
[----:B------:R-:W-:Y:S02]  /*12400*/  IMAD.MOV.U32 R8, RZ, RZ, R37 ;  /* 0x000000ffff087224 */ /* 0x000fe400078e0025 */
[----:B------:R-:W-:Y:S02]  /*12410*/  IMAD.MOV.U32 R9, RZ, RZ, R38 ;  /* 0x000000ffff097224 */ /* 0x000fe400078e0026 */
[C---:B---3--:R-:W-:Y:S11]  /*12420*/  HMMA.1688.F32.TF32 R36, R240.reuse, R22, R40 ;  /* 0x00000016f024723c */ /* 0x048ff60000081028 */
        /* <DEDUP_REMOVED lines=10> */
[----:B-1----:R-:W-:Y:S01]  /*124d0*/  MOV R21, R39 ;  /* 0x0000002700157202 */ /* 0x002fe20000000f00 */
        /* <DEDUP_REMOVED lines=9> */
[----:B------:R-:W-:Y:S11]  /*12570*/  HMMA.1688.F32.TF32 R36, R240, R34, R52 ;  /* 0x00000022f024723c */ /* 0x000ff60000081034 */
        /* <DEDUP_REMOVED lines=34> */
[----:B------:R-:W-:Y:S01]  /*127a0*/  HMMA.1688.F32.TF32 R36, R244, R22, R72 ;  /* 0x00000016f424723c */ /* 0x000fe20000081048 */
[----:B------:R-:W-:Y:S01]  /*127b0*/  IMAD.MOV.U32 R13, RZ, RZ, R236 ;  /* 0x000000ffff0d7224 */ /* 0x000fe200078e00ec */
[----:B------:R-:W-:Y:S01]  /*127c0*/  MOV R20, R239 ;  /* 0x000000ef00147202 */ /* 0x000fe20000000f00 */
[----:B------:R-:W-:Y:S02]  /*127d0*/  IMAD.MOV.U32 R16, RZ, RZ, R237 ;  /* 0x000000ffff107224 */ /* 0x000fe400078e00ed */
[----:B------:R-:W-:-:S03]  /*127e0*/  IMAD.MOV.U32 R17, RZ, RZ, R238 ;  /* 0x000000ffff117224 */ /* 0x000fc600078e00ee */
[C---:B------:R-:W-:Y:S08]  /*127f0*/  HMMA.1688.F32.TF32 R240, R244.reuse, R30, R80 ;  /* 0x0000001ef4f0723c */ /* 0x040ff00000081050 */
[----:B------:R-:W-:Y:S08]  /*12800*/  HMMA.1688.F32.TF32 R236, R244, R34, R84 ;  /* 0x00000022f4ec723c */ /* 0x000ff00000081054 */
[----:B------:R-:W-:Y:S01]  /*12810*/  IMAD.MOV.U32 R75, RZ, RZ, R36 ;  /* 0x000000ffff4b7224 */ /* 0x000fe200078e0024 */
[----:B------:R-:W-:Y:S01]  /*12820*/  MOV R72, R39 ;  /* 0x0000002700487202 */ /* 0x000fe20000000f00 */
[----:B------:R-:W-:-:S02]  /*12830*/  IMAD.MOV.U32 R74, RZ, RZ, R37 ;  /* 0x000000ffff4a7224 */ /* 0x000fc400078e0025 */
[----:B------:R-:W-:Y:S02]  /*12840*/  IMAD.MOV.U32 R73, RZ, RZ, R38 ;  /* 0x000000ffff497224 */ /* 0x000fe400078e0026 */
[----:B------:R-:W-:Y:S08]  /*12850*/  HMMA.1688.F32.TF32 R36, R244, R26, R76 ;  /* 0x0000001af424723c */ /* 0x000ff0000008104c */
[C---:B-----5:R-:W-:Y:S01]  /*12860*/  HMMA.1688.F32.TF32 R40, R248.reuse, R6, R88 ;  /* 0x00000006f828723c */ /* 0x060fe20000081058 */
[----:B------:R-:W-:Y:S04]  /*12870*/  STL [R1+0x930], R240 ;  /* 0x000930f001007387 */ /* 0x000fe80000100800 */
[----:B------:R-:W-:Y:S04]  /*12880*/  STL [R1+0x92c], R241 ;  /* 0x00092cf101007387 */ /* 0x000fe80000100800 */
[----:B------:R-:W-:Y:S01]  /*12890*/  STL [R1+0x928], R242 ;  /* 0x000928f201007387 */ /* 0x000fe20000100800 */
[----:B------:R-:W-:Y:S03]  /*128a0*/  HMMA.1688.F32.TF32 R44, R248, R26, R108 ;  /* 0x0000001af82c723c */ /* 0x000fe6000008106c */
[----:B------:R-:W-:Y:S03]  /*128b0*/  LDS R244, [R3+0x14500] ;  /* 0x0145000003f47984 */ /* 0x000fe60000000800 */
[----:B------:R-:W-:Y:S01]  /*128c0*/  IMAD.MOV.U32 R79, RZ, RZ, R36 ;  /* 0x000000ffff4f7224 */ /* 0x000fe200078e0024 */
[----:B------:R-:W-:Y:S01]  /*128d0*/  MOV R76, R39 ;  /* 0x00000027004c7202 */ /* 0x000fe20000000f00 */
[----:B------:R-:W-:Y:S01]  /*128e0*/  IMAD.MOV.U32 R78, RZ, RZ, R37 ;  /* 0x000000ffff4e7224 */ /* 0x000fe200078e0025 */
[----:B------:R-:W-:Y:S01]  /*128f0*/  LDS R246, [R3+0x16500] ;  /* 0x0165000003f67984 */ /* 0x000fe20000000800 */
[----:B------:R-:W-:-:S02]  /*12900*/  IMAD.MOV.U32 R77, RZ, RZ, R38 ;  /* 0x000000ffff4d7224 */ /* 0x000fc400078e0026 */
[C---:B------:R-:W-:Y:S01]  /*12910*/  HMMA.1688.F32.TF32 R36, R248.reuse, R10, R92 ;  /* 0x0000000af824723c */ /* 0x040fe2000008105c */
[----:B------:R-:W-:Y:S04]  /*12920*/  STL [R1+0x924], R243 ;  /* 0x000924f301007387 */ /* 0x000fe80000100800 */
[----:B------:R-:W-:Y:S04]  /*12930*/  STL [R1+0x940], R236 ;  /* 0x000940ec01007387 */ /* 0x000fe80000100800 */
[----:B------:R-:W-:Y:S04]  /*12940*/  STL [R1+0x93c], R237 ;  /* 0x00093ced01007387 */ /* 0x000fe80000100800 */
[----:B------:R-:W-:Y:S04]  /*12950*/  STL [R1+0x938], R238 ;  /* 0x000938ee01007387 */ /* 0x000fe80000100800 */
[----:B------:R-:W-:Y:S04]  /*12960*/  STL [R1+0x934], R239 ;  /* 0x000934ef01007387 */ /* 0x000fe80000100800 */
[----:B------:R-:W-:Y:S04]  /*12970*/  STL.64 [R1+0x2d0], R40 ;  /* 0x0002d02801007387 */ /* 0x000fe80000100a00 */
[----:B------:R1:W-:Y:S04]  /*12980*/  STL.64 [R1+0x2d8], R42 ;  /* 0x0002d82a01007387 */ /* 0x0003e80000100a00 */
[----:B------:R-:W-:Y:S04]  /*12990*/  LDS R245, [R2+0x14500] ;  /* 0x0145000002f57984 */ /* 0x000fe80000000800 */
[----:B------:R-:W-:Y:S01]  /*129a0*/  LDS R247, [R2+0x16500] ;  /* 0x0165000002f77984 */ /* 0x000fe20000000800 */
[----:B-1----:R-:W-:Y:S01]  /*129b0*/  HMMA.1688.F32.TF32 R40, R248, R14, R96 ;  /* 0x0000000ef828723c */ /* 0x002fe20000081060 */
[----:B------:R-:W-:-:S02]  /*129c0*/  IMAD.MOV.U32 R241, RZ, RZ, R36 ;  /* 0x000000fffff17224 */ /* 0x000fc400078e0024 */
[----:B------:R1:W-:Y:S01]  /*129d0*/  STL [R1+0x2cc], R39 ;  /* 0x0002cc2701007387 */ /* 0x0003e20000100800 */
[----:B------:R-:W-:Y:S02]  /*129e0*/  IMAD.MOV.U32 R242, RZ, RZ, R37 ;  /* 0x000000fffff27224 */ /* 0x000fe400078e0025 */
[----:B------:R-:W-:Y:S01]  /*129f0*/  IMAD.MOV.U32 R243, RZ, RZ, R38 ;  /* 0x000000fffff37224 */ /* 0x000fe200078e0026 */
[----:B------:R-:W-:Y:S04]  /*12a00*/  LDS R108, [R3+0x18100] ;  /* 0x01810000036c7984 */ /* 0x000fe80000000800 */
[----:B------:R-:W-:Y:S01]  /*12a10*/  LDS R110, [R3+0x1a100] ;  /* 0x01a10000036e7984 */ /* 0x000fe20000000800 */
[----:B-1----:R-:W-:Y:S03]  /*12a20*/  HMMA.1688.F32.TF32 R36, R248, R18, R100 ;  /* 0x00000012f824723c */ /* 0x002fe60000081064 */
[----:B------:R-:W-:Y:S04]  /*12a30*/  STL [R1+0x94c], R243 ;  /* 0x00094cf301007387 */ /* 0x000fe80000100800 */
[----:B------:R-:W-:Y:S04]  /*12a40*/  STL [R1+0x948], R242 ;  /* 0x000948f201007387 */ /* 0x000fe80000100800 */
[----:B------:R-:W-:Y:S04]  /*12a50*/  STL [R1+0x944], R241 ;  /* 0x000944f101007387 */ /* 0x000fe80000100800 */
[----:B------:R-:W-:Y:S04]  /*12a60*/  STL.64 [R1+0x2b0], R40 ;  /* 0x0002b02801007387 */ /* 0x000fe80000100a00 */
[----:B------:R1:W-:Y:S04]  /*12a70*/  STL.64 [R1+0x2b8], R42 ;  /* 0x0002b82a01007387 */ /* 0x0003e80000100a00 */
[----:B------:R-:W-:Y:S04]  /*12a80*/  STL.64 [R1+0x280], R44 ;  /* 0x0002802c01007387 */ /* 0x000fe80000100a00 */
[----:B------:R-:W-:Y:S04]  /*12a90*/  STL.64 [R1+0x288], R46 ;  /* 0x0002882e01007387 */ /* 0x000fe80000100a00 */
[----:B------:R-:W-:Y:S04]  /*12aa0*/  LDS R44, [R3+0x14400] ;  /* 0x01440000032c7984 */ /* 0x000fe80000000800 */
[----:B------:R-:W-:Y:S04]  /*12ab0*/  LDS R46, [R3+0x16400] ;  /* 0x01640000032e7984 */ /* 0x000fe80000000800 */
[----:B------:R-:W-:Y:S04]  /*12ac0*/  LDS R45, [R2+0x14400] ;  /* 0x01440000022d7984 */ /* 0x000fe80000000800 */
[----:B------:R-:W2:Y:S01]  /*12ad0*/  LDS R47, [R2+0x16400] ;  /* 0x01640000022f7984 */ /* 0x000ea20000000800 */
[----:B------:R-:W-:Y:S01]  /*12ae0*/  MOV R237, R36 ;  /* 0x0000002400ed7202 */ /* 0x000fe20000000f00 */
[----:B------:R-:W-:-:S02]  /*12af0*/  IMAD.MOV.U32 R238, RZ, RZ, R37 ;  /* 0x000000ffffee7224 */ /* 0x000fc400078e0025 */
[----:B------:R-:W-:Y:S01]  /*12b00*/  IMAD.MOV.U32 R239, RZ, RZ, R38 ;  /* 0x000000ffffef7224 */ /* 0x000fe200078e0026 */
[----:B------:R-:W-:Y:S01]  /*12b10*/  LDS R109, [R2+0x18100] ;  /* 0x01810000026d7984 */ /* 0x000fe20000000800 */
[----:B------:R-:W-:Y:S02]  /*12b20*/  IMAD.MOV.U32 R240, RZ, RZ, R39 ;  /* 0x000000fffff07224 */ /* 0x000fe400078e0027 */
[C---:B------:R-:W-:Y:S01]  /*12b30*/  HMMA.1688.F32.TF32 R36, R248.reuse, R22, R104 ;  /* 0x00000016f824723c */ /* 0x040fe20000081068 */
[----:B------:R-:W-:Y:S07]  /*12b40*/  LDS R111, [R2+0x1a100] ;  /* 0x01a10000026f7984 */ /* 0x000fee0000000800 */
[C---:B-1----:R-:W-:Y:S11]  /*12b50*/  HMMA.1688.F32.TF32 R40, R248.reuse, R30, R112 ;  /* 0x0000001ef828723c */ /* 0x042ff60000081070 */
[----:B------:R-:W-:Y:S05]  /*12b60*/  @!UPT UIADD3 URZ, URZ, URZ, URZ ;  /* 0x0000003f3f3ff290 */ /* 0x000fea000fffe03f */
[----:B------:R-:W-:Y:S01]  /*12b70*/  MOV R243, R36 ;  /* 0x0000002400f37202 */ /* 0x000fe20000000f00 */
[----:B------:R-:W-:Y:S02]  /*12b80*/  IMAD.MOV.U32 R242, RZ, RZ, R37 ;  /* 0x000000fffff27224 */ /* 0x000fe400078e0025 */
[----:B------:R-:W-:Y:S02]  /*12b90*/  IMAD.MOV.U32 R241, RZ, RZ, R38 ;  /* 0x000000fffff17224 */ /* 0x000fe400078e0026 */
[----:B------:R-:W-:Y:S02]  /*12ba0*/  IMAD.MOV.U32 R236, RZ, RZ, R39 ;  /* 0x000000ffffec7224 */ /* 0x000fe400078e0027 */
[----:B------:R-:W-:Y:S08]  /*12bb0*/  HMMA.1688.F32.TF32 R36, R248, R34, R116 ;  /* 0x00000022f824723c */ /* 0x000ff00000081074 */
[C---:B--2---:R-:W-:Y:S08]  /*12bc0*/  HMMA.1688.F32.TF32 R84, R44.reuse, R6, R120 ;  /* 0x000000062c54723c */ /* 0x044ff00000081078 */
[C---:B------:R-:W-:Y:S01]  /*12bd0*/  HMMA.1688.F32.TF32 R80, R44.reuse, R10, R124 ;  /* 0x0000000a2c50723c */ /* 0x040fe2000008107c */
[----:B------:R-:W-:Y:S04]  /*12be0*/  STL.64 [R1+0x270], R40 ;  /* 0x0002702801007387 */ /* 0x000fe80000100a00 */
[----:B------:R-:W-:Y:S04]  /*12bf0*/  STL.64 [R1+0x278], R42 ;  /* 0x0002782a01007387 */ /* 0x000fe80000100a00 */
[----:B------:R-:W-:Y:S01]  /*12c00*/  STL.64 [R1+0x1e0], R36 ;  /* 0x0001e02401007387 */ /* 0x000fe20000100a00 */
[C---:B------:R-:W-:Y:S03]  /*12c10*/  HMMA.1688.F32.TF32 R88, R44.reuse, R14, R128 ;  /* 0x0000000e2c58723c */ /* 0x040fe60000081080 */
[----:B------:R-:W-:Y:S04]  /*12c20*/  STL.64 [R1+0x1e8], R38 ;  /* 0x0001e82601007387 */ /* 0x000fe80000100a00 */
[----:B------:R-:W-:Y:S04]  /*12c30*/  STL.64 [R1+0x1d0], R84 ;  /* 0x0001d05401007387 */ /* 0x000fe80000100a00 */
[----:B------:R1:W-:Y:S04]  /*12c40*/  STL.64 [R1+0x1d8], R86 ;  /* 0x0001d85601007387 */ /* 0x0003e80000100a00 */
[----:B------:R-:W-:Y:S04]  /*12c50*/  STL.64 [R1+0x1c0], R80 ;  /* 0x0001c05001007387 */ /* 0x000fe80000100a00 */
[----:B------:R2:W-:Y:S01]  /*12c60*/  STL.64 [R1+0x1c8], R82 ;  /* 0x0001c85201007387 */ /* 0x0005e20000100a00 */
[C---:B-1----:R-:W-:Y:S03]  /*12c70*/  HMMA.1688.F32.TF32 R84, R44.reuse, R18, R132 ;  /* 0x000000122c54723c */ /* 0x042fe60000081084 */
[----:B------:R-:W-:Y:S04]  /*12c80*/  LDS R40, [R3+0x14600] ;  /* 0x0146000003287984 */ /* 0x000fe80000000800 */
[----:B------:R-:W-:Y:S01]  /*12c90*/  LDS R42, [R3+0x16600] ;  /* 0x01660000032a7984 */ /* 0x000fe20000000800 */
[C---:B--2---:R-:W-:Y:S03]  /*12ca0*/  HMMA.1688.F32.TF32 R80, R44.reuse, R22, R136 ;  /* 0x000000162c50723c */ /* 0x044fe60000081088 */
[----:B------:R-:W-:Y:S04]  /*12cb0*/  STL.64 [R1+0x1b0], R88 ;  /* 0x0001b05801007387 */ /* 0x000fe80000100a00 */
[----:B------:R1:W-:Y:S04]  /*12cc0*/  STL.64 [R1+0x1b8], R90 ;  /* 0x0001b85a01007387 */ /* 0x0003e80000100a00 */
[----:B------:R-:W-:Y:S04]  /*12cd0*/  LDS R41, [R2+0x14600] ;  /* 0x0146000002297984 */ /* 0x000fe80000000800 */
[----:B------:R-:W2:Y:S01]  /*12ce0*/  LDS R43, [R2+0x16600] ;  /* 0x01660000022b7984 */ /* 0x000ea20000000800 */
[C---:B-1----:R-:W-:Y:S03]  /*12cf0*/  HMMA.1688.F32.TF32 R88, R44.reuse, R26, R140 ;  /* 0x0000001a2c58723c */ /* 0x042fe6000008108c */
[----:B------:R-:W-:Y:S04]  /*12d00*/  STL.64 [R1+0x1a0], R84 ;  /* 0x0001a05401007387 */ /* 0x000fe80000100a00 */
[----:B------:R1:W-:Y:S04]  /*12d10*/  STL.64 [R1+0x1a8], R86 ;  /* 0x0001a85601007387 */ /* 0x0003e80000100a00 */
[----:B------:R-:W-:Y:S04]  /*12d20*/  STL.64 [R1+0x190], R80 ;  /* 0x0001905001007387 */ /* 0x000fe80000100a00 */
[----:B------:R3:W-:Y:S01]  /*12d30*/  STL.64 [R1+0x198], R82 ;  /* 0x0001985201007387 */ /* 0x0007e20000100a00 */
[C---:B-1----:R-:W-:Y:S03]  /*12d40*/  HMMA.1688.F32.TF32 R84, R44.reuse, R30, R144 ;  /* 0x0000001e2c54723c */ /* 0x042fe60000081090 */
[----:B------:R-:W-:Y:S04]  /*12d50*/  LDS R36, [R3+0x14700] ;  /* 0x0147000003247984 */ /* 0x000fe80000000800 */
[----:B------:R-:W-:Y:S01]  /*12d60*/  LDS R38, [R3+0x16700] ;  /* 0x0167000003267984 */ /* 0x000fe20000000800 */
[----:B---3--:R-:W-:Y:S03]  /*12d70*/  HMMA.1688.F32.TF32 R80, R44, R34, R148 ;  /* 0x000000222c50723c */ /* 0x008fe60000081094 */
[----:B------:R-:W-:Y:S04]  /*12d80*/  LDS R37, [R2+0x14700] ;  /* 0x0147000002257984 */ /* 0x000fe80000000800 */
[----:B------:R-:W1:Y:S01]  /*12d90*/  LDS R39, [R2+0x16700] ;  /* 0x0167000002277984 */ /* 0x000e620000000800 */
[C---:B------:R-:W-:Y:S03]  /*12da0*/  HMMA.1688.F32.TF32 R44, R244.reuse, R6, R152 ;  /* 0x00000006f42c723c */ /* 0x040fe60000081098 */
[----:B------:R-:W-:Y:S04]  /*12db0*/  STL.64 [R1+0x170], R88 ;  /* 0x0001705801007387 */ /* 0x000fe80000100a00 */
[----:B------:R-:W-:Y:S04]  /*12dc0*/  STL.64 [R1+0x178], R90 ;  /* 0x0001785a01007387 */ /* 0x000fe80000100a00 */
[----:B------:R-:W-:Y:S04]  /*12dd0*/  STL.64 [R1+0x160], R84 ;  /* 0x0001605401007387 */ /* 0x000fe80000100a00 */
[----:B------:R3:W-:Y:S04]  /*12de0*/  STL.64 [R1+0x168], R86 ;  /* 0x0001685601007387 */ /* 0x0007e80000100a00 */
[----:B------:R-:W-:Y:S04]  /*12df0*/  STL.64 [R1+0x150], R80 ;  /* 0x0001505001007387 */ /* 0x000fe80000100a00 */
[----:B------:R4:W-:Y:S01]  /*12e00*/  STL.64 [R1+0x158], R82 ;  /* 0x0001585201007387 */ /* 0x0009e20000100a00 */
[C---:B---3--:R-:W-:Y:S03]  /*12e10*/  HMMA.1688.F32.TF32 R84, R244.reuse, R10, R156 ;  /* 0x0000000af454723c */ /* 0x048fe6000008109c */
[----:B------:R-:W-:Y:S04]  /*12e20*/  STL.64 [R1+0x140], R44 ;  /* 0x0001402c01007387 */ /* 0x000fe80000100a00 */
[----:B------:R3:W-:Y:S01]  /*12e30*/  STL.64 [R1+0x148], R46 ;  /* 0x0001482e01007387 */ /* 0x0007e20000100a00 */
[----:B----4-:R-:W-:Y:S01]  /*12e40*/  HMMA.1688.F32.TF32 R80, R244, R14, R160 ;  /* 0x0000000ef450723c */ /* 0x010fe200000810a0 */
[----:B------:R-:W-:Y:S01]  /*12e50*/  IMAD.MOV.U32 R100, RZ, RZ, R232 ;  /* 0x000000ffff647224 */ /* 0x000fe200078e00e8 */
[----:B------:R-:W-:Y:S01]  /*12e60*/  MOV R102, R24 ;  /* 0x0000001800667202 */ /* 0x000fe20000000f00 */
[----:B------:R-:W-:-:S02]  /*12e70*/  IMAD.MOV.U32 R101, RZ, RZ, R25 ;  /* 0x000000ffff657224 */ /* 0x000fc400078e0019 */
[----:B------:R-:W-:Y:S02]  /*12e80*/  IMAD.MOV.U32 R103, RZ, RZ, R21 ;  /* 0x000000ffff677224 */ /* 0x000fe400078e0015 */
[----:B------:R-:W-:Y:S01]  /*12e90*/  IMAD.MOV.U32 R96, RZ, RZ, R228 ;  /* 0x000000ffff607224 */ /* 0x000fe200078e00e4 */
[----:B--2---:R-:W-:Y:S01]  /*12ea0*/  HMMA.1688.F32.TF32 R184, R40, R6, R184 ;  /* 0x0000000628b8723c */ /* 0x004fe200000810b8 */
[----:B------:R-:W-:Y:S01]  /*12eb0*/  IMAD.MOV.U32 R97, RZ, RZ, R235 ;  /* 0x000000ffff617224 */ /* 0x000fe200078e00eb */
[----:B------:R-:W-:Y:S01]  /*12ec0*/  MOV R98, R234 ;  /* 0x000000ea00627202 */ /* 0x000fe20000000f00 */
[----:B------:R-:W-:Y:S02]  /*12ed0*/  IMAD.MOV.U32 R99, RZ, RZ, R233 ;  /* 0x000000ffff637224 */ /* 0x000fe400078e00e9 */
[----:B------:R-:W-:Y:S01]  /*12ee0*/  IMAD.MOV.U32 R92, RZ, RZ, R4 ;  /* 0x000000ffff5c7224 */ /* 0x000fe200078e0004 */
[----:B------:R-:W-:Y:S01]  /*12ef0*/  MOV R94, R9 ;  /* 0x00000009005e7202 */ /* 0x000fe20000000f00 */
[----:B------:R-:W-:Y:S01]  /*12f00*/  IMAD.MOV.U32 R93, RZ, RZ, R8 ;  /* 0x000000ffff5d7224 */ /* 0x000fe200078e0008 */
[----:B---3--:R-:W-:Y:S01]  /*12f10*/  HMMA.1688.F32.TF32 R44, R244, R18, R164 ;  /* 0x00000012f42c723c */ /* 0x008fe200000810a4 */
[----:B------:R-:W-:Y:S04]  /*12f20*/  STL.64 [R1+0x130], R84 ;  /* 0x0001305401007387 */ /* 0x000fe80000100a00 */
[----:B------:R-:W-:Y:S04]  /*12f30*/  STL.64 [R1+0x138], R86 ;  /* 0x0001385601007387 */ /* 0x000fe80000100a00 */
[----:B------:R-:W-:Y:S04]  /*12f40*/  STL.64 [R1+0x120], R80 ;  /* 0x0001205001007387 */ /* 0x000fe80000100a00 */
[----:B------:R2:W-:Y:S01]  /*12f50*/  STL.64 [R1+0x128], R82 ;  /* 0x0001285201007387 */ /* 0x0005e20000100a00 */
[----:B------:R-:W-:Y:S01]  /*12f60*/  HMMA.1688.F32.TF32 R188, R40, R10, R188 ;  /* 0x0000000a28bc723c */ /* 0x000fe200000810bc */
[----:B------:R-:W-:Y:S01]  /*12f70*/  IMAD.MOV.U32 R95, RZ, RZ, R12 ;  /* 0x000000ffff5f7224 */ /* 0x000fe200078e000c */
[----:B------:R-:W-:Y:S01]  /*12f80*/  MOV R130, R73 ;  /* 0x0000004900827202 */ /* 0x000fe20000000f00 */
[----:B------:R-:W-:-:S02]  /*12f90*/  IMAD.MOV.U32 R131, RZ, RZ, R72 ;  /* 0x000000ffff837224 */ /* 0x000fc400078e0048 */
[----:B------:R-:W-:Y:S02]  /*12fa0*/  IMAD.MOV.U32 R129, RZ, RZ, R74 ;  /* 0x000000ffff817224 */ /* 0x000fe400078e004a */
[----:B------:R-:W-:Y:S01]  /*12fb0*/  IMAD.MOV.U32 R128, RZ, RZ, R75 ;  /* 0x000000ffff807224 */ /* 0x000fe200078e004b */
[----:B------:R-:W-:Y:S01]  /*12fc0*/  HMMA.1688.F32.TF32 R192, R40, R14, R192 ;  /* 0x0000000e28c0723c */ /* 0x000fe200000810c0 */
[----:B------:R3:W-:Y:S01]  /*12fd0*/  STL.64 [R1+0x110], R44 ;  /* 0x0001102c01007387 */ /* 0x0007e20000100a00 */
[----:B------:R-:W-:Y:S01]  /*12fe0*/  MOV R252, R46 ;  /* 0x0000002e00fc7202 */ /* 0x000fe20000000f00 */
[----:B------:R-:W-:Y:S01]  /*12ff0*/  IMAD.MOV.U32 R0, RZ, RZ, R47 ;  /* 0x000000ffff007224 */ /* 0x000fe200078e002f */
[----:B------:R-:W-:Y:S01]  /*13000*/  MOV R126, R69 ;  /* 0x00000045007e7202 */ /* 0x000fe20000000f00 */
[----:B------:R-:W-:Y:S02]  /*13010*/  IMAD.MOV.U32 R127, RZ, RZ, R68 ;  /* 0x000000ffff7f7224 */ /* 0x000fe400078e0044 */
[----:B------:R-:W-:Y:S01]  /*13020*/  IMAD.MOV.U32 R125, RZ, RZ, R70 ;  /* 0x000000ffff7d7224 */ /* 0x000fe200078e0046 */
[----:B--2---:R-:W-:Y:S01]  /*13030*/  HMMA.1688.F32.TF32 R80, R244, R22, R168 ;  /* 0x00000016f450723c */ /* 0x004fe200000810a8 */
[----:B------:R-:W-:Y:S01]  /*13040*/  IMAD.MOV.U32 R124, RZ, RZ, R71 ;  /* 0x000000ffff7c7224 */ /* 0x000fe200078e0047 */
[----:B------:R-:W-:Y:S01]  /*13050*/  MOV R122, R65 ;  /* 0x00000041007a7202 */ /* 0x000fe20000000f00 */
[----:B------:R-:W-:-:S02]  /*13060*/  IMAD.MOV.U32 R123, RZ, RZ, R64 ;  /* 0x000000ffff7b7224 */ /* 0x000fc400078e0040 */
[----:B------:R-:W-:Y:S02]  /*13070*/  IMAD.MOV.U32 R121, RZ, RZ, R66 ;  /* 0x000000ffff797224 */ /* 0x000fe400078e0042 */
[----:B------:R-:W-:Y:S01]  /*13080*/  IMAD.MOV.U32 R120, RZ, RZ, R67 ;  /* 0x000000ffff787224 */ /* 0x000fe200078e0043 */
[----:B---3--:R-:W-:Y:S01]  /*13090*/  HMMA.1688.F32.TF32 R44, R244, R26, R172 ;  /* 0x0000001af42c723c */ /* 0x008fe200000810ac */
[----:B------:R-:W-:Y:S01]  /*130a0*/  IMAD.MOV.U32 R115, RZ, RZ, R56 ;  /* 0x000000ffff737224 */ /* 0x000fe200078e0038 */
[----:B------:R-:W-:Y:S01]  /*130b0*/  MOV R114, R57 ;  /* 0x0000003900727202 */ /* 0x000fe20000000f00 */
[----:B------:R-:W-:Y:S02]  /*130c0*/  IMAD.MOV.U32 R113, RZ, RZ, R58 ;  /* 0x000000ffff717224 */ /* 0x000fe400078e003a */
[----:B------:R-:W-:Y:S01]  /*130d0*/  IMAD.MOV.U32 R112, RZ, RZ, R59 ;  /* 0x000000ffff707224 */ /* 0x000fe200078e003b */
[----:B------:R-:W-:Y:S01]  /*130e0*/  MOV R138, R53 ;  /* 0x00000035008a7202 */ /* 0x000fe20000000f00 */
[----:B------:R-:W-:Y:S01]  /*130f0*/  IMAD.MOV.U32 R139, RZ, RZ, R52 ;  /* 0x000000ffff8b7224 */ /* 0x000fe200078e0034 */
[----:B------:R-:W-:Y:S01]  /*13100*/  HMMA.1688.F32.TF32 R196, R40, R18, R196 ;  /* 0x0000001228c4723c */ /* 0x000fe200000810c4 */
[----:B------:R-:W-:-:S07]  /*13110*/  IMAD.MOV.U32 R137, RZ, RZ, R54 ;  /* 0x000000ffff897224 */ /* 0x000fce00078e0036 */
[----:B------:R-:W-:Y:S08]  /*13120*/  HMMA.1688.F32.TF32 R248, R244, R30, R176 ;  /* 0x0000001ef4f8723c */ /* 0x000ff000000810b0 */
[C---:B------:R-:W-:Y:S08]  /*13130*/  HMMA.1688.F32.TF32 R200, R40.reuse, R22, R200 ;  /* 0x0000001628c8723c */ /* 0x040ff000000810c8 */
[C---:B------:R-:W-:Y:S08]  /*13140*/  HMMA.1688.F32.TF32 R204, R40.reuse, R26, R204 ;  /* 0x0000001a28cc723c */ /* 0x040ff000000810cc */
[C---:B------:R-:W-:Y:S08]  /*13150*/  HMMA.1688.F32.TF32 R208, R40.reuse, R30, R208 ;  /* 0x0000001e28d0723c */ /* 0x040ff000000810d0 */
[----:B------:R-:W-:Y:S01]  /*13160*/  HMMA.1688.F32.TF32 R212, R40, R34, R212 ;  /* 0x0000002228d4723c */ /* 0x000fe200000810d4 */
[----:B------:R-:W-:Y:S01]  /*13170*/  IMAD.MOV.U32 R136, RZ, RZ, R55 ;  /* 0x000000ffff887224 */ /* 0x000fe200078e0037 */
[----:B------:R-:W-:Y:S01]  /*13180*/  MOV R106, R49 ;  /* 0x00000031006a7202 */ /* 0x000fe20000000f00 */
[----:B------:R-:W-:-:S02]  /*13190*/  IMAD.MOV.U32 R119, RZ, RZ, R60 ;  /* 0x000000ffff777224 */ /* 0x000fc400078e003c */
[----:B------:R-:W-:Y:S02]  /*131a0*/  IMAD.MOV.U32 R104, RZ, RZ, R51 ;  /* 0x000000ffff687224 */ /* 0x000fe400078e0033 */
[----:B------:R-:W-:Y:S01]  /*131b0*/  IMAD.MOV.U32 R105, RZ, RZ, R50 ;  /* 0x000000ffff697224 */ /* 0x000fe200078e0032 */
[----:B-1----:R-:W-:Y:S01]  /*131c0*/  HMMA.1688.F32.TF32 R40, R36, R6, R216 ;  /* 0x000000062428723c */ /* 0x002fe200000810d8 */
[----:B------:R1:W-:Y:S04]  /*131d0*/  STL.64 [R1+0x10], R80 ;  /* 0x0000105001007387 */ /* 0x0003e80000100a00 */
[----:B------:R2:W-:Y:S04]  /*131e0*/  STL.64 [R1+0x18], R82 ;  /* 0x0000185201007387 */ /* 0x0005e80000100a00 */
[----:B------:R-:W-:Y:S04]  /*131f0*/  STL.64 [R1], R44 ;  /* 0x0000002c01007387 */ /* 0x000fe80000100a00 */
[----:B------:R-:W-:Y:S01]  /*13200*/  STL.64 [R1+0x8], R46 ;  /* 0x0000082e01007387 */ /* 0x000fe20000100a00 */
[----:B------:R-:W-:Y:S01]  /*13210*/  IMAD.MOV.U32 R88, RZ, RZ, R224 ;  /* 0x000000ffff587224 */ /* 0x000fe200078e00e0 */
[----:B------:R-:W-:Y:S01]  /*13220*/  MOV R90, R230 ;  /* 0x000000e6005a7202 */ /* 0x000fe20000000f00 */
[----:B------:R-:W-:-:S02]  /*13230*/  IMAD.MOV.U32 R89, RZ, RZ, R231 ;  /* 0x000000ffff597224 */ /* 0x000fc400078e00e7 */
[----:B------:R-:W-:Y:S01]  /*13240*/  IMAD.MOV.U32 R107, RZ, RZ, R48 ;  /* 0x000000ffff6b7224 */ /* 0x000fe200078e0030 */
[----:B------:R-:W-:Y:S01]  /*13250*/  MOV R118, R61 ;  /* 0x0000003d00767202 */ /* 0x000fe20000000f00 */
[----:B------:R-:W-:Y:S01]  /*13260*/  IMAD.MOV.U32 R91, RZ, RZ, R229 ;  /* 0x000000ffff5b7224 */ /* 0x000fe200078e00e5 */
[----:B------:R-:W-:Y:S04]  /*13270*/  LDS R140, [R3+0x18200] ;  /* 0x01820000038c7984 */ /* 0x000fe80000000800 */
[----:B------:R-:W-:Y:S04]  /*13280*/  STL.64 [R1+0x180], R40 ;  /* 0x0001802801007387 */ /* 0x000fe80000100a00 */
[----:B------:R-:W-:Y:S04]  /*13290*/  STL.64 [R1+0x188], R42 ;  /* 0x0001882a01007387 */ /* 0x000fe80000100a00 */
[----:B------:R-:W3:Y:S04]  /*132a0*/  LDL.LU R232, [R1+0xa18] ;  /* 0x000a180001e87983 */ /* 0x000ee80000300800 */
        /* <DEDUP_REMOVED lines=13> */
[----:B------:R-:W-:-:S03]  /*13380*/  IMAD.MOV.U32 R85, RZ, RZ, R227 ;  /* 0x000000ffff557224 */ /* 0x000fc600078e00e3 */
[----:B------:R-:W5:Y:S01]  /*13390*/  LDL.LU R231, [R1+0x9e4] ;  /* 0x0009e40001e77983 */ /* 0x000f620000300800 */
[----:B------:R-:W-:-:S03]  /*133a0*/  MOV R86, R226 ;  /* 0x000000e200567202 */ /* 0x000fc60000000f00 */
[----:B------:R-:W5:Y:S01]  /*133b0*/  LDL.LU R230, [R1+0x9e0] ;  /* 0x0009e00001e67983 */ /* 0x000f620000300800 */
[----:B------:R-:W-:-:S03]  /*133c0*/  IMAD.MOV.U32 R87, RZ, RZ, R225 ;  /* 0x000000ffff577224 */ /* 0x000fc600078e00e1 */
[----:B------:R-:W5:Y:S01]  /*133d0*/  LDL.LU R229, [R1+0x9dc] ;  /* 0x0009dc0001e57983 */ /* 0x000f620000300800 */
[----:B-1----:R-:W-:-:S03]  /*133e0*/  IMAD.MOV.U32 R80, RZ, RZ, R32 ;  /* 0x000000ffff507224 */ /* 0x002fc600078e0020 */
[----:B------:R-:W5:Y:S01]  /*133f0*/  LDL.LU R5, [R1+0x9d8] ;  /* 0x0009d80001057983 */ /* 0x000f620000300800 */
[----:B------:R-:W-:-:S03]  /*13400*/  IMAD.MOV.U32 R81, RZ, RZ, R33 ;  /* 0x000000ffff517224 */ /* 0x000fc600078e0021 */
[----:B------:R-:W5:Y:S01]  /*13410*/  LDL.LU R227, [R1+0x9d4] ;  /* 0x0009d40001e37983 */ /* 0x000f620000300800 */
[----:B--2---:R-:W-:-:S03]  /*13420*/  MOV R82, R221 ;  /* 0x000000dd00527202 */ /* 0x004fc60000000f00 */
[----:B------:R-:W2:Y:S01]  /*13430*/  LDL.LU R226, [R1+0x9d0] ;  /* 0x0009d00001e27983 */ /* 0x000ea20000300800 */
[----:B------:R-:W-:-:S03]  /*13440*/  IMAD.MOV.U32 R83, RZ, RZ, R220 ;  /* 0x000000ffff537224 */ /* 0x000fc600078e00dc */
[----:B------:R-:W2:Y:S01]  /*13450*/  LDL.LU R225, [R1+0x9cc] ;  /* 0x0009cc0001e17983 */ /* 0x000ea20000300800 */
[----:B------:R-:W-:-:S03]  /*13460*/  IMAD.MOV.U32 R144, RZ, RZ, R13 ;  /* 0x000000ffff907224 */ /* 0x000fc600078e000d */
[----:B------:R-:W2:Y:S01]  /*13470*/  LDL.LU R32, [R1+0x9c8] ;  /* 0x0009c80001207983 */ /* 0x000ea20000300800 */
[----:B------:R-:W-:-:S03]  /*13480*/  IMAD.MOV.U32 R145, RZ, RZ, R16 ;  /* 0x000000ffff917224 */ /* 0x000fc600078e0010 */
[----:B------:R-:W2:Y:S01]  /*13490*/  LDL.LU R33, [R1+0x9c4] ;  /* 0x0009c40001217983 */ /* 0x000ea20000300800 */
[----:B------:R-:W-:-:S03]  /*134a0*/  MOV R146, R17 ;  /* 0x0000001100927202 */ /* 0x000fc60000000f00 */
        /* <DEDUP_REMOVED lines=10> */
[----:B------:R-:W2:Y:S04]  /*13550*/  LDL.LU R20, [R1+0x9ac] ;  /* 0x0009ac0001147983 */ /* 0x000ea80000300800 */
[----:B------:R-:W2:Y:S04]  /*13560*/  LDL.LU R28, [R1+0x9a8] ;  /* 0x0009a800011c7983 */ /* 0x000ea80000300800 */
[----:B------:R-:W2:Y:S04]  /*13570*/  LDL.LU R29, [R1+0x9a4] ;  /* 0x0009a400011d7983 */ /* 0x000ea80000300800 */
[----:B------:R-:W2:Y:S04]  /*13580*/  LDL.LU R223, [R1+0x9a0] ;  /* 0x0009a00001df7983 */ /* 0x000ea80000300800 */
[----:B------:R-:W2:Y:S01]  /*13590*/  LDL.LU R222, [R1+0x99c] ;  /* 0x00099c0001de7983 */ /* 0x000ea20000300800 */
[----:B------:R-:W-:-:S02]  /*135a0*/  IMAD.MOV.U32 R172, RZ, RZ, R243 ;  /* 0x000000ffffac7224 */ /* 0x000fc400078e00f3 */
[----:B------:R-:W-:Y:S01]  /*135b0*/  IMAD.MOV.U32 R173, RZ, RZ, R242 ;  /* 0x000000ffffad7224 */ /* 0x000fe200078e00f2 */
[----:B------:R-:W-:Y:S01]  /*135c0*/  LDS R142, [R3+0x1a200] ;  /* 0x01a20000038e7984 */ /* 0x000fe20000000800 */
[----:B------:R-:W-:Y:S01]  /*135d0*/  IMAD.MOV.U32 R174, RZ, RZ, R241 ;  /* 0x000000ffffae7224 */ /* 0x000fe200078e00f1 */
[----:B------:R-:W-:Y:S01]  /*135e0*/  MOV R175, R236 ;  /* 0x000000ec00af7202 */ /* 0x000fe20000000f00 */
[----:B------:R-:W-:Y:S01]  /*135f0*/  IMAD.MOV.U32 R168, RZ, RZ, R237 ;  /* 0x000000ffffa87224 */ /* 0x000fe200078e00ed */
[----:B------:R-:W-:Y:S01]  /*13600*/  LDS R141, [R2+0x18200] ;  /* 0x01820000028d7984 */ /* 0x000fe20000000800 */
[----:B------:R-:W-:Y:S01]  /*13610*/  IMAD.MOV.U32 R169, RZ, RZ, R238 ;  /* 0x000000ffffa97224 */ /* 0x000fe200078e00ee */
[----:B------:R-:W-:Y:S01]  /*13620*/  MOV R171, R240 ;  /* 0x000000f000ab7202 */ /* 0x000fe20000000f00 */
[----:B------:R-:W-:Y:S01]  /*13630*/  IMAD.MOV.U32 R170, RZ, RZ, R239 ;  /* 0x000000ffffaa7224 */ /* 0x000fe200078e00ef */
[----:B------:R-:W-:Y:S04]  /*13640*/  LDS R216, [R3+0x18300] ;  /* 0x0183000003d87984 */ /* 0x000fe80000000800 */
[----:B------:R-:W-:Y:S04]  /*13650*/  LDS R218, [R3+0x1a300] ;  /* 0x01a3000003da7984 */ /* 0x000fe80000000800 */
[----:B------:R-:W-:Y:S04]  /*13660*/  LDS R217, [R2+0x18300] ;  /* 0x0183000002d97984 */ /* 0x000fe80000000800 */
[----:B------:R-:W-:Y:S01]  /*13670*/  LDS R219, [R2+0x1a300] ;  /* 0x01a3000002db7984 */ /* 0x000fe20000000800 */
[----:B------:R-:W-:-:S02]  /*13680*/  IMAD.MOV.U32 R117, RZ, RZ, R62 ;  /* 0x000000ffff757224 */ /* 0x000fc400078e003e */
[----:B------:R-:W-:Y:S01]  /*13690*/  IMAD.MOV.U32 R116, RZ, RZ, R63 ;  /* 0x000000ffff747224 */ /* 0x000fe200078e003f */
[----:B------:R-:W-:Y:S01]  /*136a0*/  LDS R143, [R2+0x1a200] ;  /* 0x01a20000028f7984 */ /* 0x000fe20000000800 */
[----:B---3--:R-:W-:Y:S01]  /*136b0*/  IMAD.MOV.U32 R71, RZ, RZ, R232 ;  /* 0x000000ffff477224 */ /* 0x008fe200078e00e8 */
[----:B----4-:R-:W-:Y:S01]  /*136c0*/  MOV R70, R25 ;  /* 0x0000001900467202 */ /* 0x010fe20000000f00 */
[----:B-----5:R-:W-:Y:S02]  /*136d0*/  IMAD.MOV.U32 R69, RZ, RZ, R24 ;  /* 0x000000ffff457224 */ /* 0x020fe400078e0018 */
[----:B------:R-:W-:Y:S02]  /*136e0*/  IMAD.MOV.U32 R68, RZ, RZ, R21 ;  /* 0x000000ffff447224 */ /* 0x000fe400078e0015 */
[----:B------:R-:W3:Y:S04]  /*136f0*/  LDL.LU R21, [R1+0x998] ;  /* 0x0009980001157983 */ /* 0x000ee80000300800 */
[----:B------:R-:W4:Y:S04]  /*13700*/  LDL.LU R24, [R1+0x994] ;  /* 0x0009940001187983 */ /* 0x000f280000300800 */
[----:B------:R-:W5:Y:S01]  /*13710*/  LDL.LU R25, [R1+0x990] ;  /* 0x0009900001197983 */ /* 0x000f620000300800 */
[----:B------:R-:W-:Y:S01]  /*13720*/  MOV R66, R235 ;  /* 0x000000eb00427202 */ /* 0x000fe20000000f00 */
[----:B------:R-:W-:-:S02]  /*13730*/  IMAD.MOV.U32 R65, RZ, RZ, R234 ;  /* 0x000000ffff417224 */ /* 0x000fc400078e00ea */
[----:B------:R-:W5:Y:S01]  /*13740*/  LDL.LU R232, [R1+0x98c] ;  /* 0x00098c0001e87983 */ /* 0x000f620000300800 */
[----:B------:R-:W-:-:S03]  /*13750*/  IMAD.MOV.U32 R64, RZ, RZ, R233 ;  /* 0x000000ffff407224 */ /* 0x000fc600078e00e9 */
[----:B------:R-:W5:Y:S01]  /*13760*/  LDL.LU R233, [R1+0x988] ;  /* 0x0009880001e97983 */ /* 0x000f620000300800 */
[----:B------:R-:W-:-:S03]  /*13770*/  IMAD.MOV.U32 R67, RZ, RZ, R228 ;  /* 0x000000ffff437224 */ /* 0x000fc600078e00e4 */
[----:B------:R-:W5:Y:S04]  /*13780*/  LDL.LU R234, [R1+0x984] ;  /* 0x0009840001ea7983 */ /* 0x000f680000300800 */
[----:B------:R-:W5:Y:S04]  /*13790*/  LDL.LU R235, [R1+0x980] ;  /* 0x0009800001eb7983 */ /* 0x000f680000300800 */
[----:B------:R-:W5:Y:S01]  /*137a0*/  LDL.LU R228, [R1+0x97c] ;  /* 0x00097c0001e47983 */ /* 0x000f620000300800 */
[----:B------:R-:W-:Y:S01]  /*137b0*/  IMAD.MOV.U32 R59, RZ, RZ, R224 ;  /* 0x000000ffff3b7224 */ /* 0x000fe200078e00e0 */
[----:B------:R-:W-:Y:S01]  /*137c0*/  MOV R58, R231 ;  /* 0x000000e7003a7202 */ /* 0x000fe20000000f00 */
[----:B------:R-:W-:-:S02]  /*137d0*/  IMAD.MOV.U32 R57, RZ, RZ, R230 ;  /* 0x000000ffff397224 */ /* 0x000fc400078e00e6 */
[----:B------:R-:W-:Y:S02]  /*137e0*/  IMAD.MOV.U32 R56, RZ, RZ, R229 ;  /* 0x000000ffff387224 */ /* 0x000fe400078e00e5 */
[----:B------:R-:W5:Y:S04]  /*137f0*/  LDL.LU R229, [R1+0x978] ;  /* 0x0009780001e57983 */ /* 0x000f680000300800 */
[----:B------:R-:W5:Y:S04]  /*13800*/  LDL.LU R230, [R1+0x974] ;  /* 0x0009740001e67983 */ /* 0x000f680000300800 */
[----:B------:R-:W5:Y:S01]  /*13810*/  LDL.LU R231, [R1+0x970] ;  /* 0x0009700001e77983 */ /* 0x000f620000300800 */
[----:B------:R-:W-:Y:S01]  /*13820*/  MOV R54, R227 ;  /* 0x000000e300367202 */ /* 0x000fe20000000f00 */
[----:B--2---:R-:W-:-:S02]  /*13830*/  IMAD.MOV.U32 R53, RZ, RZ, R226 ;  /* 0x000000ffff357224 */ /* 0x004fc400078e00e2 */
[----:B------:R-:W2:Y:S01]  /*13840*/  LDL.LU R224, [R1+0x96c] ;  /* 0x00096c0001e07983 */ /* 0x000ea20000300800 */
[----:B------:R-:W-:-:S03]  /*13850*/  IMAD.MOV.U32 R52, RZ, RZ, R225 ;  /* 0x000000ffff347224 */ /* 0x000fc600078e00e1 */
[----:B------:R-:W2:Y:S01]  /*13860*/  LDL.LU R225, [R1+0x968] ;  /* 0x0009680001e17983 */ /* 0x000ea20000300800 */
[----:B------:R-:W-:-:S03]  /*13870*/  IMAD.MOV.U32 R55, RZ, RZ, R5 ;  /* 0x000000ffff377224 */ /* 0x000fc600078e0005 */
[----:B------:R-:W2:Y:S04]  /*13880*/  LDL.LU R226, [R1+0x964] ;  /* 0x0009640001e27983 */ /* 0x000ea80000300800 */
[----:B------:R-:W2:Y:S01]  /*13890*/  LDL.LU R227, [R1+0x960] ;  /* 0x0009600001e37983 */ /* 0x000ea20000300800 */
[----:B------:R-:W-:-:S03]  /*138a0*/  IMAD.MOV.U32 R149, RZ, RZ, R221 ;  /* 0x000000ffff957224 */ /* 0x000fc600078e00dd */
[----:B------:R-:W2:Y:S01]  /*138b0*/  LDL.LU R5, [R1+0x300] ;  /* 0x0003000001057983 */ /* 0x000ea20000300800 */
[----:B------:R-:W-:-:S03]  /*138c0*/  IMAD.MOV.U32 R148, RZ, RZ, R220 ;  /* 0x000000ffff947224 */ /* 0x000fc600078e00dc */
[----:B------:R-:W2:Y:S04]  /*138d0*/  LDL.LU R220, [R1+0x95c] ;  /* 0x00095c0001dc7983 */ /* 0x000ea80000300800 */
[----:B------:R-:W2:Y:S01]  /*138e0*/  LDL.LU R221, [R1+0x958] ;  /* 0x0009580001dd7983 */ /* 0x000ea20000300800 */
[----:B------:R-:W-:Y:S02]  /*138f0*/  IMAD.MOV.U32 R157, RZ, RZ, R223 ;  /* 0x000000ffff9d7224 */ /* 0x000fe400078e00df */
[----:B------:R-:W-:Y:S02]  /*13900*/  IMAD.MOV.U32 R156, RZ, RZ, R222 ;  /* 0x000000ffff9c7224 */ /* 0x000fe400078e00de */
[----:B------:R-:W2:Y:S04]  /*13910*/  LDL.LU R222, [R1+0x954] ;  /* 0x0009540001de7983 */ /* 0x000ea80000300800 */
[----:B------:R-:W2:Y:S04]  /*13920*/  LDL.LU R223, [R1+0x950] ;  /* 0x0009500001df7983 */ /* 0x000ea80000300800 */
[----:B------:R-:W2:Y:S04]  /*13930*/  LDL.LU R160, [R1+0x2f0] ;  /* 0x0002f00001a07983 */ /* 0x000ea80000300800 */
[----:B------:R-:W2:Y:S04]  /*13940*/  LDL.LU R243, [R1+0x94c] ;  /* 0x00094c0001f37983 */ /* 0x000ea80000300800 */
[----:B------:R-:W2:Y:S04]  /*13950*/  LDL.LU R242, [R1+0x948] ;  /* 0x0009480001f27983 */ /* 0x000ea80000300800 */
[----:B------:R-:W2:Y:S01]  /*13960*/  LDL.LU R241, [R1+0x944] ;  /* 0x0009440001f17983 */ /* 0x000ea20000300800 */
[----:B------:R-:W-:Y:S01]  /*13970*/  MOV R158, R29 ;  /* 0x0000001d009e7202 */ /* 0x000fe20000000f00 */
[----:B------:R-:W-:-:S02]  /*13980*/  IMAD.MOV.U32 R159, RZ, RZ, R28 ;  /* 0x000000ffff9f7224 */ /* 0x000fc400078e001c */
[----:B------:R-:W2:Y:S05]  /*13990*/  LDL.LU R236, [R1+0x940] ;  /* 0x0009400001ec7983 */ /* 0x000eaa0000300800 */
[----:B------:R-:W-:Y:S01]  /*139a0*/  HMMA.1688.F32.TF32 R28, R36, R30, R156 ;  /* 0x0000001e241c723c */ /* 0x000fe2000008109c */
        /* <DEDUP_REMOVED lines=8> */
[----:B---3--:R-:W-:Y:S01]  /*13a30*/  MOV R163, R21 ;  /* 0x0000001500a37202 */ /* 0x008fe20000000f00 */
[----:B----4-:R-:W-:-:S02]  /*13a40*/  IMAD.MOV.U32 R162, RZ, RZ, R24 ;  /* 0x000000ffffa27224 */ /* 0x010fc400078e0018 */
[----:B-----5:R-:W-:Y:S02]  /*13a50*/  IMAD.MOV.U32 R161, RZ, RZ, R25 ;  /* 0x000000ffffa17224 */ /* 0x020fe400078e0019 */
[----:B------:R-:W-:Y:S02]  /*13a60*/  IMAD.MOV.U32 R153, RZ, RZ, R17 ;  /* 0x000000ffff997224 */ /* 0x000fe400078e0011 */
[----:B------:R-:W-:Y:S01]  /*13a70*/  IMAD.MOV.U32 R154, RZ, RZ, R16 ;  /* 0x000000ffff9a7224 */ /* 0x000fe200078e0010 */
[----:B------:R-:W-:Y:S01]  /*13a80*/  MOV R155, R13 ;  /* 0x0000000d009b7202 */ /* 0x000fe20000000f00 */
[----:B------:R-:W-:Y:S02]  /*13a90*/  IMAD.MOV.U32 R60, RZ, RZ, R12 ;  /* 0x000000ffff3c7224 */ /* 0x000fe400078e000c */
[----:B------:R-:W-:Y:S01]  /*13aa0*/  IMAD.MOV.U32 R152, RZ, RZ, R20 ;  /* 0x000000ffff987224 */ /* 0x000fe200078e0014 */
[C---:B------:R-:W-:Y:S08]  /*13ab0*/  HMMA.1688.F32.TF32 R232, R36.reuse, R22, R232 ;  /* 0x0000001624e8723c */ /* 0x040ff000000810e8 */
[C---:B------:R-:W-:Y:S08]  /*13ac0*/  HMMA.1688.F32.TF32 R228, R36.reuse, R18, R228 ;  /* 0x0000001224e4723c */ /* 0x040ff000000810e4 */
[----:B--2---:R-:W-:Y:S01]  /*13ad0*/  HMMA.1688.F32.TF32 R224, R36, R14, R224 ;  /* 0x0000000e24e0723c */ /* 0x004fe200000810e0 */
[----:B------:R-:W1:Y:S04]  /*13ae0*/  LDSM.16.M88.4 R16, [R5+0x40080] ;  /* 0x040080000510783b */ /* 0x000e680000000200 */
[----:B------:R-:W-:Y:S04]  /*13af0*/  LDSM.16.M88.4 R12, [R5+0x41080] ;  /* 0x04108000050c783b */ /* 0x000fe80000000200 */
[----:B------:R-:W-:Y:S04]  /*13b00*/  LDSM.16.M88.4 R40, [R5+0x42080] ;  /* 0x042080000528783b */ /* 0x000fe80000000200 */
[----:B------:R-:W2:Y:S01]  /*13b10*/  LDSM.16.M88.4 R20, [R5+0x43080] ;  /* 0x043080000514783b */ /* 0x000ea20000000200 */
[----:B------:R-:W-:Y:S03]  /*13b20*/  HMMA.1688.F32.TF32 R244, R244, R34, R180 ;  /* 0x00000022f4f4723c */ /* 0x000fe600000810b4 */
[----:B------:R-:W3:Y:S01]  /*13b30*/  LDSM.16.M88.4 R48, [R5+0x44080] ;  /* 0x044080000530783b */ /* 0x000ee20000000200 */
[----:B------:R-:W-:Y:S01]  /*13b40*/  IMAD.MOV.U32 R61, RZ, RZ, R9 ;  /* 0x000000ffff3d7224 */ /* 0x000fe200078e0009 */
[----:B------:R-:W-:Y:S01]  /*13b50*/  MOV R63, R4 ;  /* 0x00000004003f7202 */ /* 0x000fe20000000f00 */
[----:B------:R-:W-:Y:S01]  /*13b60*/  IMAD.MOV.U32 R62, RZ, RZ, R8 ;  /* 0x000000ffff3e7224 */ /* 0x000fe200078e0008 */
[----:B------:R-:W4:Y:S01]  /*13b70*/  LDSM.16.M88.4 R44, [R5+0x45080] ;  /* 0x04508000052c783b */ /* 0x000f220000000200 */
[----:B------:R-:W-:Y:S07]  /*13b80*/  HMMA.1688.F32.TF32 R24, R36, R26, R160 ;  /* 0x0000001a2418723c */ /* 0x000fee00000810a0 */
[----:B------:R-:W-:-:S02]  /*13b90*/  IMAD.MOV.U32 R162, RZ, RZ, R243 ;  /* 0x000000ffffa27224 */ /* 0x000fc400078e00f3 */
[----:B------:R-:W-:Y:S02]  /*13ba0*/  IMAD.MOV.U32 R161, RZ, RZ, R242 ;  /* 0x000000ffffa17224 */ /* 0x000fe400078e00f2 */
[----:B------:R-:W-:Y:S02]  /*13bb0*/  IMAD.MOV.U32 R160, RZ, RZ, R241 ;  /* 0x000000ffffa07224 */ /* 0x000fe400078e00f1 */
        /* <DEDUP_REMOVED lines=8> */
[C---:B-1----:R-:W-:Y:S03]  /*13c40*/  HMMA.1688.F32.TF32 R156, R216.reuse, R16, R156 ;  /* 0x00000010d89c723c */ /* 0x042fe6000008109c */
[----:B------:R-:W5:Y:S04]  /*13c50*/  LDL.LU R176, [R1+0x280] ;  /* 0x0002800001b07983 */ /* 0x000f680000300800 */
[----:B------:R-:W5:Y:S01]  /*13c60*/  LDL.LU R177, [R1+0x284] ;  /* 0x0002840001b17983 */ /* 0x000f620000300800 */
[----:B--2---:R-:W-:Y:S03]  /*13c70*/  HMMA.1688.F32.TF32 R168, R216, R20, R168 ;  /* 0x00000014d8a8723c */ /* 0x004fe600000810a8 */
[----:B------:R-:W2:Y:S04]  /*13c80*/  LDL.LU R178, [R1+0x288] ;  /* 0x0002880001b27983 */ /* 0x000ea80000300800 */
[----:B------:R-:W2:Y:S08]  /*13c90*/  LDL.LU R179, [R1+0x28c] ;  /* 0x00028c0001b37983 */ /* 0x000eb00000300800 */
[----:B------:R-:W-:Y:S04]  /*13ca0*/  STL [R1+0x868], R156 ;  /* 0x0008689c01007387 */ /* 0x000fe80000100800 */
[----:B------:R-:W-:Y:S04]  /*13cb0*/  STL [R1+0x864], R157 ;  /* 0x0008649d01007387 */ /* 0x000fe80000100800 */
[----:B------:R-:W-:Y:S04]  /*13cc0*/  STL [R1+0x860], R158 ;  /* 0x0008609e01007387 */ /* 0x000fe80000100800 */
[----:B------:R-:W-:Y:S01]  /*13cd0*/  STL [R1+0x85c], R159 ;  /* 0x00085c9f01007387 */ /* 0x000fe20000100800 */
[----:B------:R-:W-:Y:S03]  /*13ce0*/  HMMA.1688.F32.TF32 R220, R36, R10, R220 ;  /* 0x0000000a24dc723c */ /* 0x000fe600000810dc */
[----:B------:R-:W1:Y:S04]  /*13cf0*/  LDSM.16.M88.4 R8, [R5+0x46080] ;  /* 0x046080000508783b */ /* 0x000e680000000200 */
[----:B------:R-:W1:Y:S01]  /*13d00*/  LDSM.16.M88.4 R4, [R5+0x47080] ;  /* 0x047080000504783b */ /* 0x000e620000000200 */
[----:B---3--:R-:W-:Y:S01]  /*13d10*/  HMMA.1688.F32.TF32 R172, R216, R48, R172 ;  /* 0x00000030d8ac723c */ /* 0x008fe200000810ac */
[----:B------:R-:W-:Y:S01]  /*13d20*/  IMAD.MOV.U32 R132, RZ, RZ, R79 ;  /* 0x000000ffff847224 */ /* 0x000fe200078e004f */
[----:B------:R-:W-:Y:S01]  /*13d30*/  MOV R134, R77 ;  /* 0x0000004d00867202 */ /* 0x000fe20000000f00 */
[----:B------:R-:W-:Y:S01]  /*13d40*/  IMAD.MOV.U32 R133, RZ, RZ, R78 ;  /* 0x000000ffff857224 */ /* 0x000fe200078e004e */
[----:B------:R-:W-:Y:S01]  /*13d50*/  LDS R77, [R2+0x18000] ;  /* 0x01800000024d7984 */ /* 0x000fe20000000800 */
[----:B------:R-:W-:-:S03]  /*13d60*/  IMAD.MOV.U32 R135, RZ, RZ, R76 ;  /* 0x000000ffff877224 */ /* 0x000fc600078e004c */
[C---:B------:R-:W-:Y:S01]  /*13d70*/  HMMA.1688.F32.TF32 R80, R108.reuse, R16, R80 ;  /* 0x000000106c50723c */ /* 0x040fe20000081050 */
[----:B------:R-:W-:Y:S04]  /*13d80*/  LDS R76, [R3+0x18000] ;  /* 0x01800000034c7984 */ /* 0x000fe80000000800 */
[----:B------:R-:W-:Y:S03]  /*13d90*/  LDS R78, [R3+0x1a000] ;  /* 0x01a00000034e7984 */ /* 0x000fe60000000800 */
[C---:B------:R-:W-:Y:S01]  /*13da0*/  HMMA.1688.F32.TF32 R84, R108.reuse, R12, R84 ;  /* 0x0000000c6c54723c */ /* 0x040fe20000081054 */
[----:B------:R-:W3:Y:S07]  /*13db0*/  LDS R79, [R2+0x1a000] ;  /* 0x01a00000024f7984 */ /* 0x000eee0000000800 */
[C---:B------:R-:W-:Y:S08]  /*13dc0*/  HMMA.1688.F32.TF32 R88, R108.reuse, R40, R88 ;  /* 0x000000286c58723c */ /* 0x040ff00000081058 */
[C---:B------:R-:W-:Y:S08]  /*13dd0*/  HMMA.1688.F32.TF32 R92, R108.reuse, R20, R92 ;  /* 0x000000146c5c723c */ /* 0x040ff0000008105c */
[C---:B------:R-:W-:Y:S08]  /*13de0*/  HMMA.1688.F32.TF32 R96, R108.reuse, R48, R96 ;  /* 0x000000306c60723c */ /* 0x040ff00000081060 */
[C---:B----4-:R-:W-:Y:S08]  /*13df0*/  HMMA.1688.F32.TF32 R100, R108.reuse, R44, R100 ;  /* 0x0000002c6c64723c */ /* 0x050ff00000081064 */
[C---:B-1----:R-:W-:Y:S08]  /*13e00*/  HMMA.1688.F32.TF32 R104, R108.reuse, R8, R104 ;  /* 0x000000086c68723c */ /* 0x042ff00000081068 */
[----:B------:R-:W-:Y:S08]  /*13e10*/  HMMA.1688.F32.TF32 R108, R108, R4, R136 ;  /* 0x000000046c6c723c */ /* 0x000ff00000081088 */
[C---:B-----5:R-:W-:Y:S08]  /*13e20*/  HMMA.1688.F32.TF32 R160, R216.reuse, R12, R160 ;  /* 0x0000000cd8a0723c */ /* 0x060ff000000810a0 */
[----:B------:R-:W-:Y:S11]  /*13e30*/  HMMA.1688.F32.TF32 R164, R216, R40, R164 ;  /* 0x00000028d8a4723c */ /* 0x000ff600000810a4 */
[----:B------:R-:W-:Y:S04]  /*13e40*/  @!UPT UIADD3 URZ, URZ, URZ, URZ ;  /* 0x0000003f3f3ff290 */ /* 0x000fe8000fffe03f */
        /* <DEDUP_REMOVED lines=8> */
[----:B------:R-:W4:Y:S04]  /*13ed0*/  LDL.LU R180, [R1+0x270] ;  /* 0x0002700001b47983 */ /* 0x000f280000300800 */
[----:B------:R-:W4:Y:S04]  /*13ee0*/  LDL.LU R181, [R1+0x274] ;  /* 0x0002740001b57983 */ /* 0x000f280000300800 */
[----:B------:R-:W4:Y:S04]  /*13ef0*/  LDL.LU R182, [R1+0x278] ;  /* 0x0002780001b67983 */ /* 0x000f280000300800 */
[----:B------:R-:W4:Y:S04]  /*13f00*/  LDL.LU R183, [R1+0x27c] ;  /* 0x00027c0001b77983 */ /* 0x000f280000300800 */
[----:B------:R1:W-:Y:S04]  /*13f10*/  STL [R1+0x898], R168 ;  /* 0x000898a801007387 */ /* 0x0003e80000100800 */
[----:B------:R5:W-:Y:S04]  /*13f20*/  STL [R1+0x894], R169 ;  /* 0x000894a901007387 */ /* 0x000be80000100800 */
[----:B------:R2:W-:Y:S04]  /*13f30*/  STL [R1+0x890], R170 ;  /* 0x000890aa01007387 */ /* 0x0005e80000100800 */
[----:B------:R2:W-:Y:S04]  /*13f40*/  STL [R1+0x88c], R171 ;  /* 0x00088cab01007387 */ /* 0x0005e80000100800 */
[----:B-1----:R-:W3:Y:S04]  /*13f50*/  LDL.LU R168, [R1+0x1e0] ;  /* 0x0001e00001a87983 */ /* 0x002ee80000300800 */
[----:B-----5:R-:W3:Y:S04]  /*13f60*/  LDL.LU R169, [R1+0x1e4] ;  /* 0x0001e40001a97983 */ /* 0x020ee80000300800 */
[----:B--2---:R-:W3:Y:S04]  /*13f70*/  LDL.LU R170, [R1+0x1e8] ;  /* 0x0001e80001aa7983 */ /* 0x004ee80000300800 */
[----:B------:R-:W3:Y:S01]  /*13f80*/  LDL.LU R171, [R1+0x1ec] ;  /* 0x0001ec0001ab7983 */ /* 0x000ee20000300800 */
[C---:B------:R-:W-:Y:S03]  /*13f90*/  HMMA.1688.F32.TF32 R112, R140.reuse, R16, R112 ;  /* 0x000000108c70723c */ /* 0x040fe60000081070 */
[----:B------:R-:W-:Y:S04]  /*13fa0*/  STL [R1+0x8a8], R172 ;  /* 0x0008a8ac01007387 */ /* 0x000fe80000100800 */
[----:B------:R-:W-:Y:S01]  /*13fb0*/  STL [R1+0x8a4], R173 ;  /* 0x0008a4ad01007387 */ /* 0x000fe20000100800 */
[C---:B------:R-:W-:Y:S03]  /*13fc0*/  HMMA.1688.F32.TF32 R116, R140.reuse, R12, R116 ;  /* 0x0000000c8c74723c */ /* 0x040fe60000081074 */
[----:B------:R-:W-:Y:S04]  /*13fd0*/  STL [R1+0x8a0], R174 ;  /* 0x0008a0ae01007387 */ /* 0x000fe80000100800 */
[----:B------:R-:W-:Y:S01]  /*13fe0*/  STL [R1+0x89c], R175 ;  /* 0x00089caf01007387 */ /* 0x000fe20000100800 */
[C---:B------:R-:W-:Y:S08]  /*13ff0*/  HMMA.1688.F32.TF32 R120, R140.reuse, R40, R120 ;  /* 0x000000288c78723c */ /* 0x040ff00000081078 */
[C---:B------:R-:W-:Y:S08]  /*14000*/  HMMA.1688.F32.TF32 R124, R140.reuse, R20, R124 ;  /* 0x000000148c7c723c */ /* 0x040ff0000008107c */
[C---:B------:R-:W-:Y:S08]  /*14010*/  HMMA.1688.F32.TF32 R128, R140.reuse, R48, R128 ;  /* 0x000000308c80723c */ /* 0x040ff00000081080 */
[C---:B------:R-:W-:Y:S08]  /*14020*/  HMMA.1688.F32.TF32 R132, R140.reuse, R44, R132 ;  /* 0x0000002c8c84723c */ /* 0x040ff00000081084 */
[C---:B------:R-:W-:Y:S08]  /*14030*/  HMMA.1688.F32.TF32 R136, R140.reuse, R8, R240 ;  /* 0x000000088c88723c */ /* 0x040ff000000810f0 */
[----:B------:R-:W-:Y:S01]  /*14040*/  HMMA.1688.F32.TF32 R140, R140, R4, R236 ;  /* 0x000000048c8c723c */ /* 0x000fe200000810ec */
[----:B------:R-:W2:Y:S04]  /*14050*/  LDL.LU R236, [R1+0x1d0] ;  /* 0x0001d00001ec7983 */ /* 0x000ea80000300800 */
[----:B------:R-:W2:Y:S04]  /*14060*/  LDL.LU R237, [R1+0x1d4] ;  /* 0x0001d40001ed7983 */ /* 0x000ea80000300800 */
[----:B------:R-:W2:Y:S04]  /*14070*/  LDL.LU R238, [R1+0x1d8] ;  /* 0x0001d80001ee7983 */ /* 0x000ea80000300800 */
[----:B------:R-:W2:Y:S04]  /*14080*/  LDL.LU R239, [R1+0x1dc] ;  /* 0x0001dc0001ef7983 */ /* 0x000ea80000300800 */
[----:B------:R-:W5:Y:S04]  /*14090*/  LDL.LU R156, [R1+0x1a0] ;  /* 0x0001a000019c7983 */ /* 0x000f680000300800 */
[----:B------:R-:W5:Y:S04]  /*140a0*/  LDL.LU R157, [R1+0x1a4] ;  /* 0x0001a400019d7983 */ /* 0x000f680000300800 */
[----:B------:R-:W5:Y:S04]  /*140b0*/  LDL.LU R158, [R1+0x1a8] ;  /* 0x0001a800019e7983 */ /* 0x000f680000300800 */
[----:B------:R-:W5:Y:S04]  /*140c0*/  LDL.LU R159, [R1+0x1ac] ;  /* 0x0001ac00019f7983 */ /* 0x000f680000300800 */
        /* <DEDUP_REMOVED lines=8> */
[C---:B------:R-:W-:Y:S11]  /*14150*/  HMMA.1688.F32.TF32 R176, R216.reuse, R44, R176 ;  /* 0x0000002cd8b0723c */ /* 0x040ff600000810b0 */
[----:B------:R-:W-:Y:S11]  /*14160*/  @!UPT UIADD3 URZ, URZ, URZ, URZ ;  /* 0x0000003f3f3ff290 */ /* 0x000ff6000fffe03f */
[----:B------:R-:W-:Y:S01]  /*14170*/  @!UPT UIADD3 URZ, URZ, URZ, URZ ;  /* 0x0000003f3f3ff290 */ /* 0x000fe2000fffe03f */
[----:B------:R-:W-:Y:S04]  /*14180*/  STL [R1+0x8b8], R176 ;  /* 0x0008b8b001007387 */ /* 0x000fe80000100800 */
[----:B------:R-:W-:Y:S04]  /*14190*/  STL [R1+0x8b4], R177 ;  /* 0x0008b4b101007387 */ /* 0x000fe80000100800 */
[----:B------:R-:W-:Y:S04]  /*141a0*/  STL [R1+0x8b0], R178 ;  /* 0x0008b0b201007387 */ /* 0x000fe80000100800 */
[----:B------:R-:W-:Y:S04]  /*141b0*/  STL [R1+0x8ac], R179 ;  /* 0x0008acb301007387 */ /* 0x000fe80000100800 */
[----:B------:R-:W2:Y:S04]  /*141c0*/  LDL.LU R164, [R1+0x190] ;  /* 0x0001900001a47983 */ /* 0x000ea80000300800 */
[----:B------:R-:W2:Y:S04]  /*141d0*/  LDL.LU R165, [R1+0x194] ;  /* 0x0001940001a57983 */ /* 0x000ea80000300800 */
[----:B------:R-:W2:Y:S04]  /*141e0*/  LDL.LU R166, [R1+0x198] ;  /* 0x0001980001a67983 */ /* 0x000ea80000300800 */
[----:B------:R-:W5:Y:S01]  /*141f0*/  LDL.LU R167, [R1+0x19c] ;  /* 0x00019c0001a77983 */ /* 0x000f620000300800 */
[----:B------:R-:W-:Y:S01]  /*14200*/  MOV R150, R33 ;  /* 0x0000002100967202 */ /* 0x000fe20000000f00 */
[----:B------:R-:W-:Y:S01]  /*14210*/  IMAD.MOV.U32 R151, RZ, RZ, R32 ;  /* 0x000000ffff977224 */ /* 0x000fe200078e0020 */
[C---:B----4-:R-:W-:Y:S08]  /*14220*/  HMMA.1688.F32.TF32 R180, R216.reuse, R8, R180 ;  /* 0x00000008d8b4723c */ /* 0x050ff000000810b4 */
[----:B---3--:R-:W-:Y:S11]  /*14230*/  HMMA.1688.F32.TF32 R216, R216, R4, R168 ;  /* 0x00000004d8d8723c */ /* 0x008ff600000810a8 */
        /* <DEDUP_REMOVED lines=9> */
[----:B------:R-:W3:Y:S04]  /*142d0*/  LDL.LU R168, [R1+0x170] ;  /* 0x0001700001a87983 */ /* 0x000ee80000300800 */
[----:B------:R-:W3:Y:S04]  /*142e0*/  LDL.LU R169, [R1+0x174] ;  /* 0x0001740001a97983 */ /* 0x000ee80000300800 */
[----:B------:R-:W3:Y:S04]  /*142f0*/  LDL.LU R170, [R1+0x178] ;  /* 0x0001780001aa7983 */ /* 0x000ee80000300800 */
[----:B------:R-:W3:Y:S01]  /*14300*/  LDL.LU R171, [R1+0x17c] ;  /* 0x00017c0001ab7983 */ /* 0x000ee20000300800 */
[----:B------:R-:W-:Y:S03]  /*14310*/  HMMA.1688.F32.TF32 R36, R36, R34, R152 ;  /* 0x000000222424723c */ /* 0x000fe60000081098 */
[----:B------:R-:W-:Y:S04]  /*14320*/  LDS R152, [R3+0x18600] ;  /* 0x0186000003987984 */ /* 0x000fe80000000800 */
[----:B------:R-:W-:Y:S01]  /*14330*/  LDS R154, [R3+0x1a600] ;  /* 0x01a60000039a7984 */ /* 0x000fe20000000800 */
[C---:B------:R-:W-:Y:S03]  /*14340*/  HMMA.1688.F32.TF32 R32, R76.reuse, R16, R148 ;  /* 0x000000104c20723c */ /* 0x040fe60000081094 */
        /* <DEDUP_REMOVED lines=12> */
[----:B------:R-:W-:Y:S01]  /*14410*/  HMMA.1688.F32.TF32 R76, R76, R4, R144 ;  /* 0x000000044c4c723c */ /* 0x000fe20000081090 */
[----:B------:R-:W-:Y:S04]  /*14420*/  LDS R144, [R3+0x18400] ;  /* 0x0184000003907984 */ /* 0x000fe80000000800 */
[----:B------:R-:W-:Y:S04]  /*14430*/  LDS R146, [R3+0x1a400] ;  /* 0x01a4000003927984 */ /* 0x000fe80000000800 */
[----:B------:R-:W-:Y:S04]  /*14440*/  LDS R145, [R2+0x18400] ;  /* 0x0184000002917984 */ /* 0x000fe80000000800 */
[----:B------:R-:W2:Y:S02]  /*14450*/  LDS R147, [R2+0x1a400] ;  /* 0x01a4000002937984 */ /* 0x000ea40000000800 */
[C---:B--2---:R-:W-:Y:S08]  /*14460*/  HMMA.1688.F32.TF32 R236, R144.reuse, R16, R236 ;  /* 0x0000001090ec723c */ /* 0x044ff000000810ec */
[C---:B------:R-:W-:Y:S08]  /*14470*/  HMMA.1688.F32.TF32 R240, R144.reuse, R12, R240 ;  /* 0x0000000c90f0723c */ /* 0x040ff000000810f0 */
[C---:B-----5:R-:W-:Y:S08]  /*14480*/  HMMA.1688.F32.TF32 R172, R144.reuse, R20, R156 ;  /* 0x0000001490ac723c */ /* 0x060ff0000008109c */
[----:B------:R-:W-:Y:S01]  /*14490*/  HMMA.1688.F32.TF32 R176, R144, R40, R160 ;  /* 0x0000002890b0723c */ /* 0x000fe200000810a0 */
[----:B------:R-:W-:Y:S04]  /*144a0*/  STL [R1+0x8e8], R236 ;  /* 0x0008e8ec01007387 */ /* 0x000fe80000100800 */
[----:B------:R-:W-:Y:S04]  /*144b0*/  STL [R1+0x8e4], R237 ;  /* 0x0008e4ed01007387 */ /* 0x000fe80000100800 */
[----:B------:R-:W-:Y:S04]  /*144c0*/  STL [R1+0x8e0], R238 ;  /* 0x0008e0ee01007387 */ /* 0x000fe80000100800 */
[----:B------:R-:W-:Y:S03]  /*144d0*/  STL [R1+0x8dc], R239 ;  /* 0x0008dcef01007387 */ /* 0x000fe60000100800 */
[----:B------:R-:W-:Y:S01]  /*144e0*/  IMAD.MOV.U32 R157, RZ, RZ, R175 ;  /* 0x000000ffff9d7224 */ /* 0x000fe200078e00af */
[----:B------:R-:W-:Y:S01]  /*144f0*/  STL [R1+0x8f8], R240 ;  /* 0x0008f8f001007387 */ /* 0x000fe20000100800 */
[----:B------:R-:W-:-:S03]  /*14500*/  IMAD.MOV.U32 R156, RZ, RZ, R174 ;  /* 0x000000ffff9c7224 */ /* 0x000fc600078e00ae */
[----:B------:R-:W-:Y:S01]  /*14510*/  STL [R1+0x8f4], R241 ;  /* 0x0008f4f101007387 */ /* 0x000fe20000100800 */
[----:B------:R-:W-:Y:S01]  /*14520*/  IMAD.MOV.U32 R163, RZ, RZ, R173 ;  /* 0x000000ffffa37224 */ /* 0x000fe200078e00ad */
[----:B------:R-:W-:Y:S02]  /*14530*/  MOV R162, R172 ;  /* 0x000000ac00a27202 */ /* 0x000fe40000000f00 */
[----:B------:R-:W-:Y:S04]  /*14540*/  STL [R1+0x8f0], R242 ;  /* 0x0008f0f201007387 */ /* 0x000fe80000100800 */
[----:B------:R-:W-:Y:S04]  /*14550*/  STL [R1+0x8ec], R243 ;  /* 0x0008ecf301007387 */ /* 0x000fe80000100800 */
[----:B------:R-:W-:Y:S04]  /*14560*/  STL.64 [R1+0x20], R176 ;  /* 0x000020b001007387 */ /* 0x000fe80000100a00 */
[----:B------:R-:W-:Y:S04]  /*14570*/  STL.64 [R1+0x28], R178 ;  /* 0x000028b201007387 */ /* 0x000fe80000100a00 */
[----:B------:R-:W-:Y:S04]  /*14580*/  STL [R1+0x908], R157 ;  /* 0x0009089d01007387 */ /* 0x000fe80000100800 */
[----:B------:R1:W-:Y:S04]  /*14590*/  STL [R1+0x904], R156 ;  /* 0x0009049c01007387 */ /* 0x0003e80000100800 */
[----:B------:R-:W-:Y:S04]  /*145a0*/  STL [R1+0x900], R163 ;  /* 0x000900a301007387 */ /* 0x000fe80000100800 */
[----:B------:R-:W-:Y:S04]  /*145b0*/  STL [R1+0x8fc], R162 ;  /* 0x0008fca201007387 */ /* 0x000fe80000100800 */
[----:B-1----:R-:W2:Y:S04]  /*145c0*/  LDL.LU R156, [R1+0x160] ;  /* 0x00016000019c7983 */ /* 0x002ea80000300800 */
[----:B------:R-:W2:Y:S04]  /*145d0*/  LDL.LU R157, [R1+0x164] ;  /* 0x00016400019d7983 */ /* 0x000ea80000300800 */
[----:B------:R-:W2:Y:S04]  /*145e0*/  LDL.LU R158, [R1+0x168] ;  /* 0x00016800019e7983 */ /* 0x000ea80000300800 */
[----:B------:R-:W2:Y:S01]  /*145f0*/  LDL.LU R159, [R1+0x16c] ;  /* 0x00016c00019f7983 */ /* 0x000ea20000300800 */
[----:B------:R-:W-:Y:S11]  /*14600*/  HMMA.1688.F32.TF32 R172, R144, R48, R164 ;  /* 0x0000003090ac723c */ /* 0x000ff600000810a4 */
[----:B------:R-:W-:Y:S11]  /*14610*/  @!UPT UIADD3 URZ, URZ, URZ, URZ ;  /* 0x0000003f3f3ff290 */ /* 0x000ff6000fffe03f */
[----:B------:R-:W-:Y:S02]  /*14620*/  @!UPT UIADD3 URZ, URZ, URZ, URZ ;  /* 0x0000003f3f3ff290 */ /* 0x000fe4000fffe03f */
[----:B------:R-:W-:Y:S01]  /*14630*/  MOV R166, R172 ;  /* 0x000000ac00a67202 */ /* 0x000fe20000000f00 */
[----:B------:R-:W-:Y:S02]  /*14640*/  IMAD.MOV.U32 R167, RZ, RZ, R173 ;  /* 0x000000ffffa77224 */ /* 0x000fe400078e00ad */
[----:B------:R-:W-:Y:S02]  /*14650*/  IMAD.MOV.U32 R160, RZ, RZ, R174 ;  /* 0x000000ffffa07224 */ /* 0x000fe400078e00ae */
[----:B------:R-:W-:-:S05]  /*14660*/  IMAD.MOV.U32 R161, RZ, RZ, R175 ;  /* 0x000000ffffa17224 */ /* 0x000fca00078e00af */
[----:B------:R-:W-:Y:S04]  /*14670*/  STL [R1+0x918], R161 ;  /* 0x000918a101007387 */ /* 0x000fe80000100800 */
[----:B------:R2:W-:Y:S04]  /*14680*/  STL [R1+0x914], R160 ;  /* 0x000914a001007387 */ /* 0x0005e80000100800 */
[----:B------:R1:W-:Y:S04]  /*14690*/  STL [R1+0x910], R167 ;  /* 0x000910a701007387 */ /* 0x0003e80000100800 */
[----:B------:R4:W-:Y:S01]  /*146a0*/  STL [R1+0x90c], R166 ;  /* 0x00090ca601007387 */ /* 0x0009e20000100800 */
[----:B---3--:R-:W-:Y:S11]  /*146b0*/  HMMA.1688.F32.TF32 R172, R144, R44, R168 ;  /* 0x0000002c90ac723c */ /* 0x008ff600000810a8 */
[----:B------:R-:W-:Y:S11]  /*146c0*/  @!UPT UIADD3 URZ, URZ, URZ, URZ ;  /* 0x0000003f3f3ff290 */ /* 0x000ff6000fffe03f */
[----:B------:R-:W-:Y:S02]  /*146d0*/  @!UPT UIADD3 URZ, URZ, URZ, URZ ;  /* 0x0000003f3f3ff290 */ /* 0x000fe4000fffe03f */
[----:B------:R-:W-:Y:S01]  /*146e0*/  MOV R170, R172 ;  /* 0x000000ac00aa7202 */ /* 0x000fe20000000f00 */
[----:B------:R-:W-:Y:S01]  /*146f0*/  IMAD.MOV.U32 R171, RZ, RZ, R173 ;  /* 0x000000ffffab7224 */ /* 0x000fe200078e00ad */
[----:B------:R-:W3:Y:S01]  /*14700*/  LDL.LU R172, [R1+0x150] ;  /* 0x0001500001ac7983 */ /* 0x000ee20000300800 */
[----:B------:R-:W-:Y:S02]  /*14710*/  IMAD.MOV.U32 R164, RZ, RZ, R174 ;  /* 0x000000ffffa47224 */ /* 0x000fe400078e00ae */
        /* <DEDUP_REMOVED lines=23> */
[----:B------:R-:W-:Y:S01]  /*14890*/  STL [R1+0x920], R171 ;  /* 0x000920ab01007387 */ /* 0x000fe20000100800 */
[----:B------:R-:W-:-:S03]  /*148a0*/  MOV R238, R252 ;  /* 0x000000fc00ee7202 */ /* 0x000fc60000000f00 */
[----:B------:R-:W-:Y:S01]  /*148b0*/  STL [R1+0x91c], R170 ;  /* 0x00091caa01007387 */ /* 0x000fe20000100800 */
[----:B--2---:R-:W-:Y:S11]  /*148c0*/  HMMA.1688.F32.TF32 R160, R144, R8, R156 ;  /* 0x0000000890a0723c */ /* 0x004ff6000008109c */
[----:B------:R-:W-:Y:S11]  /*148d0*/  @!UPT UIADD3 URZ, URZ, URZ, URZ ;  /* 0x0000003f3f3ff290 */ /* 0x000ff6000fffe03f */
[----:B------:R-:W-:Y:S02]  /*148e0*/  @!UPT UIADD3 URZ, URZ, URZ, URZ ;  /* 0x0000003f3f3ff290 */ /* 0x000fe4000fffe03f */
[----:B------:R-:W-:Y:S01]  /*148f0*/  IMAD.MOV.U32 R158, RZ, RZ, R160 ;  /* 0x000000ffff9e7224 */ /* 0x000fe200078e00a0 */
[----:B------:R-:W-:Y:S01]  /*14900*/  MOV R0, R162 ;  /* 0x000000a200007202 */ /* 0x000fe20000000f00 */
[----:B------:R-:W-:Y:S01]  /*14910*/  IMAD.MOV.U32 R159, RZ, RZ, R161 ;  /* 0x000000ffff9f7224 */ /* 0x000fe200078e00a1 */
[----:B------:R-:W2:Y:S01]  /*14920*/  LDL.LU R160, [R1] ;  /* 0x0000000001a07983 */ /* 0x000ea20000300800 */
[----:B------:R-:W-:-:S03]  /*14930*/  IMAD.MOV.U32 R252, RZ, RZ, R163 ;  /* 0x000000fffffc7224 */ /* 0x000fc600078e00a3 */
[----:B------:R-:W2:Y:S04]  /*14940*/  LDL.LU R161, [R1+0x4] ;  /* 0x0000040001a17983 */ /* 0x000ea80000300800 */
[----:B------:R-:W2:Y:S04]  /*14950*/  LDL.LU R162, [R1+0x8] ;  /* 0x0000080001a27983 */ /* 0x000ea80000300800 */
[----:B------:R-:W2:Y:S01]  /*14960*/  LDL.LU R163, [R1+0xc] ;  /* 0x00000c0001a37983 */ /* 0x000ea20000300800 */
[----:B---3--:R-:W-:Y:S11]  /*14970*/  HMMA.1688.F32.TF32 R144, R144, R4, R172 ;  /* 0x000000049090723c */ /* 0x008ff600000810ac */
[----:B------:R-:W-:Y:S11]  /*14980*/  @!UPT UIADD3 URZ, URZ, URZ, URZ ;  /* 0x0000003f3f3ff290 */ /* 0x000ff6000fffe03f */
[----:B------:R-:W-:Y:S02]  /*14990*/  @!UPT UIADD3 URZ, URZ, URZ, URZ ;  /* 0x0000003f3f3ff290 */ /* 0x000fe4000fffe03f */
[----:B------:R-:W-:Y:S01]  /*149a0*/  IMAD.MOV.U32 R174, RZ, RZ, R144 ;  /* 0x000000ffffae7224 */ /* 0x000fe200078e0090 */
[----:B------:R-:W-:Y:S01]  /*149b0*/  MOV R168, R146 ;  /* 0x0000009200a87202 */ /* 0x000fe20000000f00 */
[----:B------:R-:W-:Y:S02]  /*149c0*/  IMAD.MOV.U32 R175, RZ, RZ, R145 ;  /* 0x000000ffffaf7224 */ /* 0x000fe400078e0091 */
[----:B------:R-:W-:Y:S02]  /*149d0*/  IMAD.MOV.U32 R169, RZ, RZ, R147 ;  /* 0x000000ffffa97224 */ /* 0x000fe400078e0093 */
[C---:B-----5:R-:W-:Y:S11]  /*149e0*/  HMMA.1688.F32.TF32 R144, R148.reuse, R16, R176 ;  /* 0x000000109490723c */ /* 0x060ff600000810b0 */
[----:B------:R-:W-:Y:S11]  /*149f0*/  @!UPT UIADD3 URZ, URZ, URZ, URZ ;  /* 0x0000003f3f3ff290 */ /* 0x000ff6000fffe03f */
[----:B------:R-:W-:Y:S02]  /*14a00*/  @!UPT UIADD3 URZ, URZ, URZ, URZ ;  /* 0x0000003f3f3ff290 */ /* 0x000fe4000fffe03f */
[----:B------:R-:W-:Y:S01]  /*14a10*/  IMAD.MOV.U32 R178, RZ, RZ, R144 ;  /* 0x000000ffffb27224 */ /* 0x000fe200078e0090 */
[----:B------:R-:W-:Y:S01]  /*14a20*/  MOV R172, R146 ;  /* 0x0000009200ac7202 */ /* 0x000fe20000000f00 */
[----:B------:R-:W-:Y:S02]  /*14a30*/  IMAD.MOV.U32 R179, RZ, RZ, R145 ;  /* 0x000000ffffb37224 */ /* 0x000fe400078e0091 */
[----:B------:R-:W-:Y:S02]  /*14a40*/  IMAD.MOV.U32 R173, RZ, RZ, R147 ;  /* 0x000000ffffad7224 */ /* 0x000fe400078e0093 */
[C---:B----4-:R-:W-:Y:S11]  /*14a50*/  HMMA.1688.F32.TF32 R144, R148.reuse, R12, R180 ;  /* 0x0000000c9490723c */ /* 0x050ff600000810b4 */
        /* <DEDUP_REMOVED lines=27> */
[----:B--2---:R-:W-:Y:S11]  /*14c10*/  HMMA.1688.F32.TF32 R144, R148, R44, R160 ;  /* 0x0000002c9490723c */ /* 0x004ff600000810a0 */
[----:B------:R-:W-:Y:S11]  /*14c20*/  @!UPT UIADD3 URZ, URZ, URZ, URZ ;  /* 0x0000003f3f3ff290 */ /* 0x000ff6000fffe03f */
[----:B------:R-:W-:Y:S02]  /*14c30*/  @!UPT UIADD3 URZ, URZ, URZ, URZ ;  /* 0x0000003f3f3ff290 */ /* 0x000fe4000fffe03f */
[----:B------:R-:W-:Y:S01]  /*14c40*/  IMAD.MOV.U32 R163, RZ, RZ, R144 ;  /* 0x000000ffffa37224 */ /* 0x000fe200078e0090 */
[----:B------:R-:W-:Y:S01]  /*14c50*/  MOV R240, R146 ;  /* 0x0000009200f07202 */ /* 0x000fe20000000f00 */
[----:B------:R-:W-:Y:S01]  /*14c60*/  IMAD.MOV.U32 R162, RZ, RZ, R145 ;  /* 0x000000ffffa27224 */ /* 0x000fe200078e0091 */
[----:B------:R-:W2:Y:S01]  /*14c70*/  LDL.LU R144, [R1+0x180] ;  /* 0x0001800001907983 */ /* 0x000ea20000300800 */
[----:B------:R-:W-:-:S03]  /*14c80*/  IMAD.MOV.U32 R241, RZ, RZ, R147 ;  /* 0x000000fffff17224 */ /* 0x000fc600078e0093 */
[----:B------:R-:W2:Y:S04]  /*14c90*/  LDL.LU R145, [R1+0x184] ;  /* 0x0001840001917983 */ /* 0x000ea80000300800 */
[----:B------:R-:W2:Y:S04]  /*14ca0*/  LDL.LU R146, [R1+0x188] ;  /* 0x0001880001927983 */ /* 0x000ea80000300800 */
[----:B------:R-:W2:Y:S01]  /*14cb0*/  LDL.LU R147, [R1+0x18c] ;  /* 0x00018c0001937983 */ /* 0x000ea20000300800 */
[----:B------:R-:W-:Y:S11]  /*14cc0*/  HMMA.1688.F32.TF32 R248, R148, R8, R248 ;  /* 0x0000000894f8723c */ /* 0x000ff600000810f8 */
[----:B------:R-:W-:Y:S11]  /*14cd0*/  @!UPT UIADD3 URZ, URZ, URZ, URZ ;  /* 0x0000003f3f3ff290 */ /* 0x000ff6000fffe03f */
[----:B------:R-:W-:Y:S02]  /*14ce0*/  @!UPT UIADD3 URZ, URZ, URZ, URZ ;  /* 0x0000003f3f3ff290 */ /* 0x000fe4000fffe03f */
[----:B-1----:R-:W-:Y:S01]  /*14cf0*/  IMAD.MOV.U32 R167, RZ, RZ, R248 ;  /* 0x000000ffffa77224 */ /* 0x002fe200078e00f8 */
[----:B------:R-:W-:Y:S01]  /*14d00*/  MOV R157, R250 ;  /* 0x000000fa009d7202 */ /* 0x000fe20000000f00 */
[----:B------:R-:W-:Y:S02]  /*14d10*/  IMAD.MOV.U32 R166, RZ, RZ, R249 ;  /* 0x000000ffffa67224 */ /* 0x000fe400078e00f9 */
[----:B------:R-:W-:Y:S02]  /*14d20*/  IMAD.MOV.U32 R156, RZ, RZ, R251 ;  /* 0x000000ffff9c7224 */ /* 0x000fe400078e00fb */
[----:B------:R-:W-:Y:S01]  /*14d30*/  HMMA.1688.F32.TF32 R248, R152, R16, R184 ;  /* 0x0000001098f8723c */ /* 0x000fe200000810b8 */
[----:B------:R-:W-:Y:S04]  /*14d40*/  LDS R184, [R3+0x1c000] ;  /* 0x01c0000003b87984 */ /* 0x000fe80000000800 */
[----:B------:R-:W-:Y:S04]  /*14d50*/  LDS R186, [R3+0x1e000] ;  /* 0x01e0000003ba7984 */ /* 0x000fe80000000800 */
[----:B------:R-:W-:Y:S04]  /*14d60*/  LDS R185, [R2+0x1c000] ;  /* 0x01c0000002b97984 */ /* 0x000fe80000000800 */
[----:B------:R-:W1:Y:S01]  /*14d70*/  LDS R187, [R2+0x1e000] ;  /* 0x01e0000002bb7984 */ /* 0x000e620000000800 */
[----:B------:R-:W-:Y:S08]  /*14d80*/  HMMA.1688.F32.TF32 R148, R148, R4, R244 ;  /* 0x000000049494723c */ /* 0x000ff000000810f4 */
[----:B------:R-:W-:Y:S01]  /*14d90*/  HMMA.1688.F32.TF32 R244, R152, R12, R188 ;  /* 0x0000000c98f4723c */ /* 0x000fe200000810bc */
[----:B------:R-:W-:Y:S04]  /*14da0*/  LDS R188, [R3+0x18700] ;  /* 0x0187000003bc7984 */ /* 0x000fe80000000800 */
[----:B------:R-:W-:Y:S04]  /*14db0*/  LDS R190, [R3+0x1a700] ;  /* 0x01a7000003be7984 */ /* 0x000fe80000000800 */
[----:B------:R-:W-:Y:S04]  /*14dc0*/  LDS R189, [R2+0x18700] ;  /* 0x0187000002bd7984 */ /* 0x000fe80000000800 */
[----:B------:R-:W3:Y:S01]  /*14dd0*/  LDS R191, [R2+0x1a700] ;  /* 0x01a7000002bf7984 */ /* 0x000ee20000000800 */
[----:B-1----:R-:W-:Y:S08]  /*14de0*/  HMMA.1688.F32.TF32 R52, R184, R14, R52 ;  /* 0x0000000eb834723c */ /* 0x002ff00000081034 */
[----:B------:R-:W-:Y:S08]  /*14df0*/  HMMA.1688.F32.TF32 R192, R152, R40, R192 ;  /* 0x0000002898c0723c */ /* 0x000ff000000810c0 */
[C---:B---3--:R-:W-:Y:S07]  /*14e00*/  HMMA.1688.F32.TF32 R220, R188.reuse, R12, R220 ;  /* 0x0000000cbcdc723c */ /* 0x048fee00000810dc */
[----:B------:R-:W-:Y:S01]  /*14e10*/  STL.64 [R1+0xe0], R52 ;  /* 0x0000e03401007387 */ /* 0x000fe20000100a00 */
[C---:B------:R-:W-:Y:S03]  /*14e20*/  HMMA.1688.F32.TF32 R224, R188.reuse, R40, R224 ;  /* 0x00000028bce0723c */ /* 0x040fe600000810e0 */
[----:B------:R1:W-:Y:S05]  /*14e30*/  STL.64 [R1+0xe8], R54 ;  /* 0x0000e83601007387 */ /* 0x0003ea0000100a00 */
[C---:B------:R-:W-:Y:S08]  /*14e40*/  HMMA.1688.F32.TF32 R228, R188.reuse, R20, R228 ;  /* 0x00000014bce4723c */ /* 0x040ff000000810e4 */
[C---:B------:R-:W-:Y:S08]  /*14e50*/  HMMA.1688.F32.TF32 R232, R188.reuse, R48, R232 ;  /* 0x00000030bce8723c */ /* 0x040ff000000810e8 */
[C---:B------:R-:W-:Y:S08]  /*14e60*/  HMMA.1688.F32.TF32 R24, R188.reuse, R44, R24 ;  /* 0x0000002cbc18723c */ /* 0x040ff00000081018 */
[C---:B------:R-:W-:Y:S08]  /*14e70*/  HMMA.1688.F32.TF32 R28, R188.reuse, R8, R28 ;  /* 0x00000008bc1c723c */ /* 0x040ff0000008101c */
[----:B------:R-:W-:Y:S08]  /*14e80*/  HMMA.1688.F32.TF32 R36, R188, R4, R36 ;  /* 0x00000004bc24723c */ /* 0x000ff00000081024 */
[----:B-1----:R-:W-:Y:S08]  /*14e90*/  HMMA.1688.F32.TF32 R52, R184, R50, R64 ;  /* 0x00000032b834723c */ /* 0x002ff00000081040 */
        /* <DEDUP_REMOVED lines=8> */
[----:B------:R-:W1:Y:S01]  /*14f20*/  LDS R155, [R2+0x1e100] ;  /* 0x01e10000029b7984 */ /* 0x000e620000000800 */
[----:B------:R-:W-:Y:S01]  /*14f30*/  IMAD.MOV.U32 R171, RZ, RZ, R148 ;  /* 0x000000ffffab7224 */ /* 0x000fe200078e0094 */
[----:B------:R-:W-:Y:S01]  /*14f40*/  MOV R161, R150 ;  /* 0x0000009600a17202 */ /* 0x000fe20000000f00 */
[----:B------:R-:W-:Y:S01]  /*14f50*/  IMAD.MOV.U32 R170, RZ, RZ, R149 ;  /* 0x000000ffffaa7224 */ /* 0x000fe200078e0095 */
[----:B------:R-:W-:Y:S01]  /*14f60*/  LDS R148, [R3+0x1c200] ;  /* 0x01c2000003947984 */ /* 0x000fe20000000800 */
[----:B------:R-:W-:-:S03]  /*14f70*/  IMAD.MOV.U32 R160, RZ, RZ, R151 ;  /* 0x000000ffffa07224 */ /* 0x000fc600078e0097 */
[----:B------:R-:W-:Y:S04]  /*14f80*/  LDS R150, [R3+0x1e200] ;  /* 0x01e2000003967984 */ /* 0x000fe80000000800 */
[----:B------:R-:W-:Y:S04]  /*14f90*/  LDS R149, [R2+0x1c200] ;  /* 0x01c2000002957984 */ /* 0x000fe80000000800 */
[----:B------:R-:W3:Y:S01]  /*14fa0*/  LDS R151, [R2+0x1e200] ;  /* 0x01e2000002977984 */ /* 0x000ee20000000800 */
[----:B------:R-:W-:Y:S03]  /*14fb0*/  HMMA.1688.F32.TF32 R32, R184, R18, R32 ;  /* 0x00000012b820723c */ /* 0x000fe60000081020 */
[----:B------:R-:W-:Y:S04]  /*14fc0*/  LDS R64, [R3+0x1c400] ;  /* 0x01c4000003407984 */ /* 0x000fe80000000800 */
[----:B------:R-:W-:Y:S04]  /*14fd0*/  LDS R66, [R3+0x1e400] ;  /* 0x01e4000003427984 */ /* 0x000fe80000000800 */
[----:B------:R-:W-:Y:S04]  /*14fe0*/  LDS R65, [R2+0x1c400] ;  /* 0x01c4000002417984 */ /* 0x000fe80000000800 */
[----:B------:R-:W4:Y:S01]  /*14ff0*/  LDS R67, [R2+0x1e400] ;  /* 0x01e4000002437984 */ /* 0x000f220000000800 */
[----:B--2---:R-:W-:Y:S08]  /*15000*/  HMMA.1688.F32.TF32 R144, R188, R16, R144 ;  /* 0x00000010bc90723c */ /* 0x004ff00000081090 */
[C---:B------:R-:W-:Y:S08]  /*15010*/  HMMA.1688.F32.TF32 R188, R184.reuse, R42, R56 ;  /* 0x0000002ab8bc723c */ /* 0x040ff00000081038 */
[C---:B------:R-:W-:Y:S08]  /*15020*/  HMMA.1688.F32.TF32 R56, R184.reuse, R22, R60 ;  /* 0x00000016b838723c */ /* 0x040ff0000008103c */
[C---:B------:R-:W-:Y:S07]  /*15030*/  HMMA.1688.F32.TF32 R60, R184.reuse, R46, R68 ;  /* 0x0000002eb83c723c */ /* 0x040fee0000081044 */
[----:B------:R-:W-:Y:S04]  /*15040*/  STL.64 [R1+0xf0], R188 ;  /* 0x0000f0bc01007387 */ /* 0x000fe80000100a00 */
[----:B------:R-:W-:Y:S04]  /*15050*/  STL.64 [R1+0xf8], R190 ;  /* 0x0000f8be01007387 */ /* 0x000fe80000100a00 */
[----:B------:R-:W-:Y:S04]  /*15060*/  STL.64 [R1+0x140], R56 ;  /* 0x0001403801007387 */ /* 0x000fe80000100a00 */
[----:B------:R2:W-:Y:S04]  /*15070*/  STL.64 [R1+0x148], R58 ;  /* 0x0001483a01007387 */ /* 0x0005e80000100a00 */
[----:B------:R-:W-:Y:S04]  /*15080*/  STL.64 [R1+0x1f0], R52 ;  /* 0x0001f03401007387 */ /* 0x000fe80000100a00 */
[----:B------:R5:W-:Y:S01]  /*15090*/  STL.64 [R1+0x1f8], R54 ;  /* 0x0001f83601007387 */ /* 0x000be20000100a00 */
[C---:B--2---:R-:W-:Y:S08]  /*150a0*/  HMMA.1688.F32.TF32 R56, R184.reuse, R10, R72 ;  /* 0x0000000ab838723c */ /* 0x044ff00000081048 */
[----:B-----5:R-:W-:Y:S01]  /*150b0*/  HMMA.1688.F32.TF32 R52, R184, R6, R76 ;  /* 0x00000006b834723c */ /* 0x020fe2000008104c */
[----:B------:R-:W-:Y:S04]  /*150c0*/  STL.64 [R1+0x260], R60 ;  /* 0x0002603c01007387 */ /* 0x000fe80000100a00 */
[----:B------:R-:W-:Y:S10]  /*150d0*/  STL.64 [R1+0x268], R62 ;  /* 0x0002683e01007387 */ /* 0x000ff40000100a00 */
[----:B------:R-:W-:Y:S04]  /*150e0*/  STL.64 [R1+0x250], R56 ;  /* 0x0002503801007387 */ /* 0x000fe80000100a00 */
[----:B------:R-:W-:Y:S04]  /*150f0*/  STL.64 [R1+0x258], R58 ;  /* 0x0002583a01007387 */ /* 0x000fe80000100a00 */
[----:B------:R-:W-:Y:S04]  /*15100*/  STL.64 [R1+0x240], R52 ;  /* 0x0002403401007387 */ /* 0x000fe80000100a00 */
[----:B------:R1:W-:Y:S02]  /*15110*/  STL.64 [R1+0x248], R54 ;  /* 0x0002483601007387 */ /* 0x0003e40000100a00 */
[C---:B-1----:R-:W-:Y:S08]  /*15120*/  HMMA.1688.F32.TF32 R52, R152.reuse, R50, R96 ;  /* 0x000000329834723c */ /* 0x042ff00000081060 */
[C---:B------:R-:W-:Y:S08]  /*15130*/  HMMA.1688.F32.TF32 R60, R152.reuse, R46, R100 ;  /* 0x0000002e983c723c */ /* 0x040ff00000081064 */
[C---:B------:R-:W-:Y:S07]  /*15140*/  HMMA.1688.F32.TF32 R56, R152.reuse, R10, R104 ;  /* 0x0000000a9838723c */ /* 0x040fee0000081068 */
[----:B------:R-:W-:Y:S04]  /*15150*/  STL.64 [R1+0x130], R52 ;  /* 0x0001303401007387 */ /* 0x000fe80000100a00 */
[----:B------:R1:W-:Y:S02]  /*15160*/  STL.64 [R1+0x138], R54 ;  /* 0x0001383601007387 */ /* 0x0003e40000100a00 */
[----:B-1----:R-:W-:Y:S02]  /*15170*/  HMMA.1688.F32.TF32 R52, R152, R6, R108 ;  /* 0x000000069834723c */ /* 0x002fe4000008106c */
[----:B------:R-:W-:Y:S04]  /*15180*/  STL.64 [R1+0x230], R60 ;  /* 0x0002303c01007387 */ /* 0x000fe80000100a00 */
[----:B------:R3:W-:Y:S04]  /*15190*/  STL.64 [R1+0x238], R62 ;  /* 0x0002383e01007387 */ /* 0x0007e80000100a00 */
[----:B------:R-:W-:Y:S04]  /*151a0*/  STL.64 [R1+0x210], R56 ;  /* 0x0002103801007387 */ /* 0x000fe80000100a00 */
[----:B------:R1:W-:Y:S01]  /*151b0*/  STL.64 [R1+0x218], R58 ;  /* 0x0002183a01007387 */ /* 0x0003e20000100a00 */
[----:B---3--:R-:W-:Y:S01]  /*151c0*/  HMMA.1688.F32.TF32 R60, R148, R46, R132 ;  /* 0x0000002e943c723c */ /* 0x008fe20000081084 */
[----:B------:R-:W-:Y:S01]  /*151d0*/  IMAD.MOV.U32 R96, RZ, RZ, R171 ;  /* 0x000000ffff607224 */ /* 0x000fe200078e00ab */
[----:B------:R-:W-:Y:S01]  /*151e0*/  MOV R98, R161 ;  /* 0x000000a100627202 */ /* 0x000fe20000000f00 */
[----:B------:R-:W-:-:S02]  /*151f0*/  IMAD.MOV.U32 R97, RZ, RZ, R170 ;  /* 0x000000ffff617224 */ /* 0x000fc400078e00aa */
[----:B------:R-:W-:-:S03]  /*15200*/  IMAD.MOV.U32 R99, RZ, RZ, R160 ;  /* 0x000000ffff637224 */ /* 0x000fc600078e00a0 */
[----:B------:R-:W-:Y:S01]  /*15210*/  STL.64 [R1+0x200], R52 ;  /* 0x0002003401007387 */ /* 0x000fe20000100a00 */
[----:B-1----:R-:W-:Y:S03]  /*15220*/  HMMA.1688.F32.TF32 R56, R148, R10, R136 ;  /* 0x0000000a9438723c */ /* 0x002fe60000081088 */
[----:B------:R1:W-:Y:S01]  /*15230*/  STL.64 [R1+0x208], R54 ;  /* 0x0002083601007387 */ /* 0x0003e20000100a00 */
[----:B------:R-:W-:Y:S01]  /*15240*/  IMAD.MOV.U32 R100, RZ, RZ, R167 ;  /* 0x000000ffff647224 */ /* 0x000fe200078e00a7 */
[----:B------:R-:W-:Y:S01]  /*15250*/  MOV R102, R157 ;  /* 0x0000009d00667202 */ /* 0x000fe20000000f00 */
[----:B------:R-:W-:Y:S02]  /*15260*/  IMAD.MOV.U32 R101, RZ, RZ, R166 ;  /* 0x000000ffff657224 */ /* 0x000fe400078e00a6 */
[----:B------:R-:W-:Y:S02]  /*15270*/  IMAD.MOV.U32 R103, RZ, RZ, R156 ;  /* 0x000000ffff677224 */ /* 0x000fe400078e009c */
[----:B------:R-:W-:-:S02]  /*15280*/  IMAD.MOV.U32 R104, RZ, RZ, R163 ;  /* 0x000000ffff687224 */ /* 0x000fc400078e00a3 */
[----:B------:R-:W-:Y:S01]  /*15290*/  IMAD.MOV.U32 R105, RZ, RZ, R162 ;  /* 0x000000ffff697224 */ /* 0x000fe200078e00a2 */
[----:B------:R-:W-:Y:S01]  /*152a0*/  MOV R106, R240 ;  /* 0x000000f0006a7202 */ /* 0x000fe20000000f00 */
[----:B------:R-:W-:Y:S01]  /*152b0*/  IMAD.MOV.U32 R107, RZ, RZ, R241 ;  /* 0x000000ffff6b7224 */ /* 0x000fe200078e00f1 */
[----:B-1----:R-:W-:Y:S01]  /*152c0*/  HMMA.1688.F32.TF32 R52, R148, R6, R140 ;  /* 0x000000069434723c */ /* 0x002fe2000008108c */
[----:B------:R-:W-:Y:S04]  /*152d0*/  STL.64 [R1+0x170], R60 ;  /* 0x0001703c01007387 */ /* 0x000fe80000100a00 */
[----:B------:R1:W-:Y:S04]  /*152e0*/  STL.64 [R1+0x178], R62 ;  /* 0x0001783e01007387 */ /* 0x0003e80000100a00 */
[----:B------:R-:W-:Y:S04]  /*152f0*/  STL.64 [R1+0x160], R56 ;  /* 0x0001603801007387 */ /* 0x000fe80000100a00 */
[----:B------:R2:W-:Y:S04]  /*15300*/  STL.64 [R1+0x168], R58 ;  /* 0x0001683a01007387 */ /* 0x0005e80000100a00 */
[----:B------:R-:W3:Y:S01]  /*15310*/  LDL.LU R171, [R1+0x920] ;  /* 0x0009200001ab7983 */ /* 0x000ee20000300800 */
[----:B------:R-:W-:Y:S01]  /*15320*/  IMAD.MOV.U32 R76, RZ, RZ, R242 ;  /* 0x000000ffff4c7224 */ /* 0x000fe200078e00f2 */
[----:B------:R-:W-:Y:S01]  /*15330*/  MOV R78, R236 ;  /* 0x000000ec004e7202 */ /* 0x000fe20000000f00 */
[----:B------:R-:W-:-:S02]  /*15340*/  IMAD.MOV.U32 R77, RZ, RZ, R243 ;  /* 0x000000ffff4d7224 */ /* 0x000fc400078e00f3 */
[----:B------:R-:W-:Y:S01]  /*15350*/  IMAD.MOV.U32 R79, RZ, RZ, R237 ;  /* 0x000000ffff4f7224 */ /* 0x000fe200078e00ed */
[----:B------:R-:W-:Y:S04]  /*15360*/  STL.64 [R1+0x150], R52 ;  /* 0x0001503401007387 */ /* 0x000fe80000100a00 */
[----:B------:R-:W-:Y:S04]  /*15370*/  STL.64 [R1+0x158], R54 ;  /* 0x0001583601007387 */ /* 0x000fe80000100a00 */
[----:B------:R-:W5:Y:S04]  /*15380*/  LDL.LU R170, [R1+0x91c] ;  /* 0x00091c0001aa7983 */ /* 0x000f680000300800 */
[----:B------:R-:W2:Y:S04]  /*15390*/  LDL.LU R161, [R1+0x918] ;  /* 0x0009180001a17983 */ /* 0x000ea80000300800 */
[----:B------:R-:W1:Y:S04]  /*153a0*/  LDL.LU R160, [R1+0x914] ;  /* 0x0009140001a07983 */ /* 0x000e680000300800 */
[----:B------:R-:W2:Y:S04]  /*153b0*/  LDL.LU R167, [R1+0x910] ;  /* 0x0009100001a77983 */ /* 0x000ea80000300800 */
        /* <DEDUP_REMOVED lines=29> */
[----:B------:R-:W-:Y:S03]  /*15590*/  HMMA.1688.F32.TF32 R80, R152, R18, R80 ;  /* 0x000000129850723c */ /* 0x000fe60000081050 */
[----:B------:R-:W4:Y:S01]  /*155a0*/  LDL.LU R181, [R1+0x8c4] ;  /* 0x0008c40001b57983 */ /* 0x000f220000300800 */
[----:B------:R-:W-:-:S03]  /*155b0*/  IMAD.MOV.U32 R111, RZ, RZ, R177 ;  /* 0x000000ffff6f7224 */ /* 0x000fc600078e00b1 */
[----:B------:R-:W4:Y:S01]  /*155c0*/  LDL.LU R182, [R1+0x8c0] ;  /* 0x0008c00001b67983 */ /* 0x000f220000300800 */
[C---:B------:R-:W-:Y:S03]  /*155d0*/  HMMA.1688.F32.TF32 R84, R152.reuse, R14, R84 ;  /* 0x0000000e9854723c */ /* 0x040fe60000081054 */
[----:B------:R-:W4:Y:S04]  /*155e0*/  LDL.LU R183, [R1+0x8bc] ;  /* 0x0008bc0001b77983 */ /* 0x000f280000300800 */
[----:B------:R-:W4:Y:S01]  /*155f0*/  LDL.LU R176, [R1+0x8b8] ;  /* 0x0008b80001b07983 */ /* 0x000f220000300800 */
[C---:B------:R-:W-:Y:S03]  /*15600*/  HMMA.1688.F32.TF32 R88, R152.reuse, R42, R88 ;  /* 0x0000002a9858723c */ /* 0x040fe60000081058 */
[----:B------:R-:W4:Y:S05]  /*15610*/  LDL.LU R177, [R1+0x8b4] ;  /* 0x0008b40001b17983 */ /* 0x000f2a0000300800 */
[----:B------:R-:W-:Y:S01]  /*15620*/  HMMA.1688.F32.TF32 R184, R152, R22, R92 ;  /* 0x0000001698b8723c */ /* 0x000fe2000008105c */
[----:B------:R-:W-:-:S07]  /*15630*/  MOV R142, R164 ;  /* 0x000000a4008e7202 */ /* 0x000fce0000000f00 */
[----:B------:R-:W-:Y:S01]  /*15640*/  HMMA.1688.F32.TF32 R188, R148, R50, R128 ;  /* 0x0000003294bc723c */ /* 0x000fe20000081080 */
[----:B------:R-:W-:Y:S01]  /*15650*/  IMAD.MOV.U32 R152, RZ, RZ, R178 ;  /* 0x000000ffff987224 */ /* 0x000fe200078e00b2 */
[----:B------:R-:W-:Y:S01]  /*15660*/  LDS R52, [R3+0x1c300] ;  /* 0x01c3000003347984 */ /* 0x000fe20000000800 */
[----:B------:R-:W-:-:S03]  /*15670*/  IMAD.MOV.U32 R153, RZ, RZ, R179 ;  /* 0x000000ffff997224 */ /* 0x000fc600078e00b3 */
[----:B------:R-:W4:Y:S01]  /*15680*/  LDL.LU R178, [R1+0x8b0] ;  /* 0x0008b00001b27983 */ /* 0x000f220000300800 */
[----:B------:R-:W-:-:S03]  /*15690*/  MOV R154, R172 ;  /* 0x000000ac009a7202 */ /* 0x000fc60000000f00 */
[----:B------:R-:W4:Y:S01]  /*156a0*/  LDL.LU R179, [R1+0x8ac] ;  /* 0x0008ac0001b37983 */ /* 0x000f220000300800 */
[----:B------:R-:W-:Y:S02]  /*156b0*/  IMAD.MOV.U32 R155, RZ, RZ, R173 ;  /* 0x000000ffff9b7224 */ /* 0x000fe400078e00ad */
[----:B------:R-:W-:Y:S01]  /*156c0*/  IMAD.MOV.U32 R128, RZ, RZ, R174 ;  /* 0x000000ffff807224 */ /* 0x000fe200078e00ae */
[----:B------:R-:W4:Y:S01]  /*156d0*/  LDL.LU R172, [R1+0x8a8] ;  /* 0x0008a80001ac7983 */ /* 0x000f220000300800 */
[----:B------:R-:W-:Y:S01]  /*156e0*/  IMAD.MOV.U32 R129, RZ, RZ, R175 ;  /* 0x000000ffff817224 */ /* 0x000fe200078e00af */
[----:B------:R-:W-:Y:S02]  /*156f0*/  MOV R130, R168 ;  /* 0x000000a800827202 */ /* 0x000fe40000000f00 */
[----:B------:R-:W4:Y:S01]  /*15700*/  LDL.LU R173, [R1+0x8a4] ;  /* 0x0008a40001ad7983 */ /* 0x000f220000300800 */
[----:B------:R-:W-:-:S03]  /*15710*/  IMAD.MOV.U32 R131, RZ, RZ, R169 ;  /* 0x000000ffff837224 */ /* 0x000fc600078e00a9 */
[----:B------:R-:W4:Y:S04]  /*15720*/  LDL.LU R174, [R1+0x8a0] ;  /* 0x0008a00001ae7983 */ /* 0x000f280000300800 */
[----:B------:R-:W4:Y:S04]  /*15730*/  LDL.LU R175, [R1+0x89c] ;  /* 0x00089c0001af7983 */ /* 0x000f280000300800 */
[----:B------:R-:W4:Y:S01]  /*15740*/  LDL.LU R168, [R1+0x898] ;  /* 0x0008980001a87983 */ /* 0x000f220000300800 */
[----:B------:R-:W-:-:S03]  /*15750*/  IMAD.MOV.U32 R143, RZ, RZ, R165 ;  /* 0x000000ffff8f7224 */ /* 0x000fc600078e00a5 */
[----:B------:R-:W4:Y:S01]  /*15760*/  LDL.LU R169, [R1+0x894] ;  /* 0x0008940001a97983 */ /* 0x000f220000300800 */
[C---:B------:R-:W-:Y:S01]  /*15770*/  HMMA.1688.F32.TF32 R112, R148.reuse, R18, R112 ;  /* 0x000000129470723c */ /* 0x040fe20000081070 */
[----:B------:R-:W-:Y:S02]  /*15780*/  IMAD.MOV.U32 R136, RZ, RZ, R158 ;  /* 0x000000ffff887224 */ /* 0x000fe400078e009e */
[----:B------:R-:W-:Y:S01]  /*15790*/  IMAD.MOV.U32 R137, RZ, RZ, R159 ;  /* 0x000000ffff897224 */ /* 0x000fe200078e009f */
[----:B------:R-:W-:Y:S04]  /*157a0*/  LDS R54, [R3+0x1e300] ;  /* 0x01e3000003367984 */ /* 0x000fe80000000800 */
[C---:B------:R-:W-:Y:S01]  /*157b0*/  HMMA.1688.F32.TF32 R116, R148.reuse, R14, R116 ;  /* 0x0000000e9474723c */ /* 0x040fe20000081074 */
[----:B------:R-:W-:Y:S04]  /*157c0*/  LDS R53, [R2+0x1c300] ;  /* 0x01c3000002357984 */ /* 0x000fe80000000800 */
[----:B------:R-:W1:Y:S03]  /*157d0*/  LDS R55, [R2+0x1e300] ;  /* 0x01e3000002377984 */ /* 0x000e660000000800 */
[C---:B------:R-:W-:Y:S01]  /*157e0*/  HMMA.1688.F32.TF32 R120, R148.reuse, R42, R120 ;  /* 0x0000002a9478723c */ /* 0x040fe20000081078 */
[----:B------:R-:W-:Y:S04]  /*157f0*/  LDS R92, [R3+0x1c500] ;  /* 0x01c50000035c7984 */ /* 0x000fe80000000800 */
[----:B------:R-:W-:Y:S03]  /*15800*/  LDS R94, [R3+0x1e500] ;  /* 0x01e50000035e7984 */ /* 0x000fe60000000800 */
[----:B------:R-:W-:Y:S01]  /*15810*/  HMMA.1688.F32.TF32 R124, R148, R22, R124 ;  /* 0x00000016947c723c */ /* 0x000fe2000008107c */
[----:B------:R-:W-:Y:S04]  /*15820*/  LDS R93, [R2+0x1c500] ;  /* 0x01c50000025d7984 */ /* 0x000fe80000000800 */
[----:B------:R-:W1:Y:S04]  /*15830*/  LDS R95, [R2+0x1e500] ;  /* 0x01e50000025f7984 */ /* 0x000e680000000800 */
[----:B------:R-:W-:Y:S04]  /*15840*/  LDS R132, [R3+0x1c600] ;  /* 0x01c6000003847984 */ /* 0x000fe80000000800 */
[----:B------:R-:W-:Y:S04]  /*15850*/  LDS R134, [R3+0x1e600] ;  /* 0x01e6000003867984 */ /* 0x000fe80000000800 */
[----:B------:R-:W-:Y:S04]  /*15860*/  LDS R133, [R2+0x1c600] ;  /* 0x01c6000002857984 */ /* 0x000fe80000000800 */
[----:B------:R-:W1:Y:S01]  /*15870*/  LDS R135, [R2+0x1e600] ;  /* 0x01e6000002877984 */ /* 0x000e620000000800 */
[----:B---3--:R-:W-:-:S02]  /*15880*/  IMAD.MOV.U32 R141, RZ, RZ, R171 ;  /* 0x000000ffff8d7224 */ /* 0x008fc400078e00ab */
[----:B-----5:R-:W-:Y:S02]  /*15890*/  IMAD.MOV.U32 R140, RZ, RZ, R170 ;  /* 0x000000ffff8c7224 */ /* 0x020fe400078e00aa */
[----:B------:R-:W3:Y:S04]  /*158a0*/  LDL.LU R170, [R1+0x890] ;  /* 0x0008900001aa7983 */ /* 0x000ee80000300800 */
[----:B------:R-:W3:Y:S04]  /*158b0*/  LDL.LU R171, [R1+0x88c] ;  /* 0x00088c0001ab7983 */ /* 0x000ee80000300800 */
[----:B------:R-:W5:Y:S01]  /*158c0*/  LDL.LU R164, [R1+0x888] ;  /* 0x0008880001a47983 */ /* 0x000f620000300800 */
[----:B-1----:R-:W-:Y:S01]  /*158d0*/  MOV R62, R160 ;  /* 0x000000a0003e7202 */ /* 0x002fe20000000f00 */
[----:B--2---:R-:W-:-:S02]  /*158e0*/  IMAD.MOV.U32 R61, RZ, RZ, R167 ;  /* 0x000000ffff3d7224 */ /* 0x004fc400078e00a7 */
[----:B------:R-:W5:Y:S01]  /*158f0*/  LDL.LU R165, [R1+0x884] ;  /* 0x0008840001a57983 */ /* 0x000f620000300800 */
[----:B----4-:R-:W-:-:S03]  /*15900*/  IMAD.MOV.U32 R60, RZ, RZ, R166 ;  /* 0x000000ffff3c7224 */ /* 0x010fc600078e00a6 */
[----:B------:R-:W5:Y:S01]  /*15910*/  LDL.LU R166, [R1+0x880] ;  /* 0x0008800001a67983 */ /* 0x000f620000300800 */
[----:B------:R-:W-:-:S03]  /*15920*/  IMAD.MOV.U32 R63, RZ, RZ, R161 ;  /* 0x000000ffff3f7224 */ /* 0x000fc600078e00a1 */
[----:B------:R-:W5:Y:S04]  /*15930*/  LDL.LU R167, [R1+0x87c] ;  /* 0x00087c0001a77983 */ /* 0x000f680000300800 */
[----:B------:R-:W2:Y:S01]  /*15940*/  LDL.LU R160, [R1+0x878] ;  /* 0x0008780001a07983 */ /* 0x000ea20000300800 */
[----:B------:R-:W-:Y:S01]  /*15950*/  MOV R58, R156 ;  /* 0x0000009c003a7202 */ /* 0x000fe20000000f00 */
[----:B------:R-:W-:Y:S02]  /*15960*/  IMAD.MOV.U32 R57, RZ, RZ, R163 ;  /* 0x000000ffff397224 */ /* 0x000fe400078e00a3 */
[----:B------:R-:W2:Y:S01]  /*15970*/  LDL.LU R161, [R1+0x874] ;  /* 0x0008740001a17983 */ /* 0x000ea20000300800 */
[----:B------:R-:W-:-:S03]  /*15980*/  IMAD.MOV.U32 R56, RZ, RZ, R162 ;  /* 0x000000ffff387224 */ /* 0x000fc600078e00a2 */
[----:B------:R-:W2:Y:S01]  /*15990*/  LDL.LU R162, [R1+0x870] ;  /* 0x0008700001a27983 */ /* 0x000ea20000300800 */
[----:B------:R-:W-:-:S03]  /*159a0*/  IMAD.MOV.U32 R59, RZ, RZ, R157 ;  /* 0x000000ffff3b7224 */ /* 0x000fc600078e009d */
[----:B------:R-:W2:Y:S04]  /*159b0*/  LDL.LU R163, [R1+0x86c] ;  /* 0x00086c0001a37983 */ /* 0x000ea80000300800 */
        /* <DEDUP_REMOVED lines=8> */
[----:B------:R-:W-:Y:S01]  /*15a40*/  MOV R138, R0 ;  /* 0x00000000008a7202 */ /* 0x000fe20000000f00 */
[----:B------:R-:W-:-:S02]  /*15a50*/  IMAD.MOV.U32 R139, RZ, RZ, R252 ;  /* 0x000000ffff8b7224 */ /* 0x000fc400078e00fc */
[----:B------:R-:W4:Y:S04]  /*15a60*/  LDL.LU R0, [R1+0x858] ;  /* 0x0008580001007983 */ /* 0x000f280000300800 */
[----:B------:R-:W4:Y:S01]  /*15a70*/  LDL.LU R252, [R1+0x854] ;  /* 0x0008540001fc7983 */ /* 0x000f220000300800 */
[-C--:B------:R-:W-:Y:S08]  /*15a80*/  HMMA.1688.F32.TF32 R140, R64, R46.reuse, R140 ;  /* 0x0000002e408c723c */ /* 0x080ff0000008108c */
[C---:B------:R-:W-:Y:S08]  /*15a90*/  HMMA.1688.F32.TF32 R176, R52.reuse, R46, R176 ;  /* 0x0000002e34b0723c */ /* 0x040ff000000810b0 */
[C---:B------:R-:W-:Y:S11]  /*15aa0*/  HMMA.1688.F32.TF32 R172, R52.reuse, R50, R172 ;  /* 0x0000003234ac723c */ /* 0x040ff600000810ac */
[----:B------:R-:W-:Y:S04]  /*15ab0*/  @!UPT UIADD3 URZ, URZ, URZ, URZ ;  /* 0x0000003f3f3ff290 */ /* 0x000fe8000fffe03f */
[----:B------:R-:W-:Y:S04]  /*15ac0*/  STL.64 [R1+0x120], R176 ;  /* 0x000120b001007387 */ /* 0x000fe80000100a00 */
[----:B------:R1:W-:Y:S02]  /*15ad0*/  STL.64 [R1+0x128], R178 ;  /* 0x000128b201007387 */ /* 0x0003e40000100a00 */
[----:B-1----:R-:W-:Y:S08]  /*15ae0*/  HMMA.1688.F32.TF32 R176, R52, R10, R180 ;  /* 0x0000000a34b0723c */ /* 0x002ff000000810b4 */
[C---:B------:R-:W-:Y:S08]  /*15af0*/  HMMA.1688.F32.TF32 R104, R92.reuse, R46, R104 ;  /* 0x0000002e5c68723c */ /* 0x040ff00000081068 */
[----:B------:R-:W-:Y:S07]  /*15b00*/  HMMA.1688.F32.TF32 R100, R92, R10, R100 ;  /* 0x0000000a5c64723c */ /* 0x000fee0000081064 */
[----:B------:R-:W-:Y:S04]  /*15b10*/  STL.64 [R1+0x110], R176 ;  /* 0x000110b001007387 */ /* 0x000fe80000100a00 */
[----:B------:R-:W-:Y:S01]  /*15b20*/  STL.64 [R1+0x118], R178 ;  /* 0x000118b201007387 */ /* 0x000fe20000100a00 */
[----:B------:R-:W-:-:S05]  /*15b30*/  IMAD.MOV.U32 R17, RZ, RZ, 0x3f ;  /* 0x0000003fff117424 */ /* 0x000fca00078e00ff */
[----:B------:R-:W-:-:S04]  /*15b40*/  IADD3 R13, R17, c[0x0][0x180], RZ ;  /* 0x00006000110d7a10 */ /* 0x000fc80007ffe0ff */
[----:B------:R-:W-:-:S04]  /*15b50*/  SHF.R.S32.HI R8, RZ, 0x1f, R13 ;  /* 0x0000001fff087819 */ /* 0x000fc8000001140d */
[----:B------:R-:W-:Y:S01]  /*15b60*/  LEA.HI R8, R8, R13, RZ, 0x6 ;  /* 0x0000000d08087211 */ /* 0x000fe200078f30ff */
[----:B------:R-:W-:-:S05]  /*15b70*/  IMAD.MOV.U32 R17, RZ, RZ, c[0x0][0x180] ;  /* 0x00006000ff117624 */ /* 0x000fca00078e00ff */
[----:B------:R-:W-:Y:S01]  /*15b80*/  IADD3 R4, R17, -0x80, RZ ;  /* 0xffffff8011047810 */ /* 0x000fe20007ffe0ff */
[C---:B---3--:R-:W-:Y:S08]  /*15b90*/  HMMA.1688.F32.TF32 R168, R52.reuse, R22, R168 ;  /* 0x0000001634a8723c */ /* 0x048ff000000810a8 */
[C---:B-----5:R-:W-:Y:S08]  /*15ba0*/  HMMA.1688.F32.TF32 R164, R52.reuse, R42, R164 ;  /* 0x0000002a34a4723c */ /* 0x060ff000000810a4 */
[C---:B--2---:R-:W-:Y:S08]  /*15bb0*/  HMMA.1688.F32.TF32 R160, R52.reuse, R14, R160 ;  /* 0x0000000e34a0723c */ /* 0x044ff000000810a0 */
[C---:B----4-:R-:W-:Y:S08]  /*15bc0*/  HMMA.1688.F32.TF32 R156, R52.reuse, R18, R156 ;  /* 0x00000012349c723c */ /* 0x050ff0000008109c */
[----:B------:R-:W-:Y:S11]  /*15bd0*/  HMMA.1688.F32.TF32 R52, R52, R6, R216 ;  /* 0x000000063434723c */ /* 0x000ff600000810d8 */
[----:B------:R-:W-:Y:S11]  /*15be0*/  @!UPT UIADD3 URZ, URZ, URZ, URZ ;  /* 0x0000003f3f3ff290 */ /* 0x000ff6000fffe03f */
[----:B------:R-:W-:Y:S01]  /*15bf0*/  @!UPT UIADD3 URZ, URZ, URZ, URZ ;  /* 0x0000003f3f3ff290 */ /* 0x000fe2000fffe03f */
[----:B------:R-:W-:Y:S04]  /*15c00*/  STL.64 [R1+0x100], R52 ;  /* 0x0001003401007387 */ /* 0x000fe80000100a00 */
[----:B------:R1:W-:Y:S04]  /*15c10*/  STL.64 [R1+0x108], R54 ;  /* 0x0001083601007387 */ /* 0x0003e80000100a00 */
[----:B------:R-:W-:Y:S04]  /*15c20*/  STL.64 [R1+0x60], R140 ;  /* 0x0000608c01007387 */ /* 0x000fe80000100a00 */
[----:B------:R2:W-:Y:S04]  /*15c30*/  STL.64 [R1+0x68], R142 ;  /* 0x0000688e01007387 */ /* 0x0005e80000100a00 */
[----:B------:R-:W3:Y:S01]  /*15c40*/  LDL.LU R16, [R1+0x31c] ;  /* 0x00031c0001107983 */ /* 0x000ee20000300800 */
[----:B-1----:R-:W-:Y:S03]  /*15c50*/  HMMA.1688.F32.TF32 R52, R64, R42, R148 ;  /* 0x0000002a4034723c */ /* 0x002fe60000081094 */
[----:B------:R-:W4:Y:S05]  /*15c60*/  LDL.LU R5, [R1+0x308] ;  /* 0x0003080001057983 */ /* 0x000f2a0000300800 */
[----:B--2---:R-:W-:Y:S01]  /*15c70*/  HMMA.1688.F32.TF32 R140, R132, R46, R204 ;  /* 0x0000002e848c723c */ /* 0x004fe200000810cc */
[----:B------:R-:W-:Y:S04]  /*15c80*/  STL.64 [R1+0x30], R104 ;  /* 0x0000306801007387 */ /* 0x000fe80000100a00 */
[----:B------:R1:W-:Y:S03]  /*15c90*/  STL.64 [R1+0x38], R106 ;  /* 0x0000386a01007387 */ /* 0x0003e60000100a00 */
[C---:B------:R-:W-:Y:S01]  /*15ca0*/  HMMA.1688.F32.TF32 R148, R64.reuse, R10, R136 ;  /* 0x0000000a4094723c */ /* 0x040fe20000081088 */
[----:B------:R-:W-:Y:S04]  /*15cb0*/  STL.64 [R1+0x40], R100 ;  /* 0x0000406401007387 */ /* 0x000fe80000100a00 */
[----:B------:R2:W-:Y:S04]  /*15cc0*/  STL.64 [R1+0x48], R102 ;  /* 0x0000486601007387 */ /* 0x0005e80000100a00 */
[----:B------:R-:W5:Y:S04]  /*15cd0*/  LDL.LU R136, [R1+0x814] ;  /* 0x0008140001887983 */ /* 0x000f680000300800 */
[----:B------:R-:W5:Y:S04]  /*15ce0*/  LDL.LU R9, [R1+0x818] ;  /* 0x0008180001097983 */ /* 0x000f680000300800 */
[----:B------:R-:W-:Y:S04]  /*15cf0*/  STL.64 [R1+0x20], R140 ;  /* 0x0000208c01007387 */ /* 0x000fe80000100a00 */
[----:B------:R-:W-:Y:S04]  /*15d00*/  STL.64 [R1+0x28], R142 ;  /* 0x0000288e01007387 */ /* 0x000fe80000100a00 */
        /* <DEDUP_REMOVED lines=8> */
[----:B------:R-:W1:Y:S01]  /*15d90*/  S2R R49, SR_TID.X ;  /* 0x0000000000317919 */ /* 0x000e620000002100 */
[----:B------:R-:W-:Y:S01]  /*15da0*/  SHF.R.S32.HI R8, RZ, 0x6, R8 ;  /* 0x00000006ff087819 */ /* 0x000fe20000011408 */
[----:B------:R-:W-:Y:S01]  /*15db0*/  HMMA.1688.F32.TF32 R176, R64, R6, R128 ;  /* 0x0000000640b0723c */ /* 0x000fe20000081080 */
[----:B------:R-:W-:-:S02]  /*15dc0*/  MOV R44, c[0x0][0x188] ;  /* 0x00006200002c7a02 */ /* 0x000fc40000000f00 */
[----:B------:R-:W-:-:S05]  /*15dd0*/  IADD3 R8, R8, -0x2, RZ ;  /* 0xfffffffe08087810 */ /* 0x000fca0007ffe0ff */
[----:B------:R-:W-:Y:S01]  /*15de0*/  HMMA.1688.F32.TF32 R236, R64, R18, R236 ;  /* 0x0000001240ec723c */ /* 0x000fe200000810ec */
[----:B------:R-:W-:-:S07]  /*15df0*/  IMAD.SHL.U32 R44, R44, 0x40, RZ ;  /* 0x000000402c2c7824 */ /* 0x000fce00078e00ff */
[C---:B------:R-:W-:Y:S08]  /*15e00*/  HMMA.1688.F32.TF32 R240, R64.reuse, R14, R240 ;  /* 0x0000000e40f0723c */ /* 0x040ff000000810f0 */
[C---:B------:R-:W-:Y:S08]  /*15e10*/  HMMA.1688.F32.TF32 R56, R64.reuse, R22, R56 ;  /* 0x000000164038723c */ /* 0x040ff00000081038 */
[----:B------:R-:W-:Y:S08]  /*15e20*/  HMMA.1688.F32.TF32 R60, R64, R50, R60 ;  /* 0x00000032403c723c */ /* 0x000ff0000008103c */
[----:B------:R-:W-:Y:S01]  /*15e30*/  HMMA.1688.F32.TF32 R128, R92, R18, R152 ;  /* 0x000000125c80723c */ /* 0x000fe20000081098 */
[----:B------:R-:W-:-:S07]  /*15e40*/  IMAD.SHL.U32 R44, R44, 0x4, RZ ;  /* 0x000000042c2c7824 */ /* 0x000fce00078e00ff */
[C---:B------:R-:W-:Y:S08]  /*15e50*/  HMMA.1688.F32.TF32 R64, R92.reuse, R14, R108 ;  /* 0x0000000e5c40723c */ /* 0x040ff0000008106c */
[C---:B------:R-:W-:Y:S08]  /*15e60*/  HMMA.1688.F32.TF32 R68, R92.reuse, R42, R68 ;  /* 0x0000002a5c44723c */ /* 0x040ff00000081044 */
[C---:B------:R-:W-:Y:S08]  /*15e70*/  HMMA.1688.F32.TF32 R72, R92.reuse, R22, R72 ;  /* 0x000000165c48723c */ /* 0x040ff00000081048 */
[C---:B------:R-:W-:Y:S08]  /*15e80*/  HMMA.1688.F32.TF32 R76, R92.reuse, R50, R76 ;  /* 0x000000325c4c723c */ /* 0x040ff0000008104c */
[----:B------:R-:W-:Y:S08]  /*15e90*/  HMMA.1688.F32.TF32 R152, R92, R6, R96 ;  /* 0x000000065c98723c */ /* 0x000ff00000081060 */
[C---:B-1----:R-:W-:Y:S08]  /*15ea0*/  HMMA.1688.F32.TF32 R104, R132.reuse, R50, R200 ;  /* 0x000000328468723c */ /* 0x042ff000000810c8 */
[C---:B------:R-:W-:Y:S08]  /*15eb0*/  HMMA.1688.F32.TF32 R92, R132.reuse, R18, R248 ;  /* 0x00000012845c723c */ /* 0x040ff000000810f8 */
[C---:B------:R-:W-:Y:S08]  /*15ec0*/  HMMA.1688.F32.TF32 R108, R132.reuse, R14, R244 ;  /* 0x0000000e846c723c */ /* 0x040ff000000810f4 */
[C---:B------:R-:W-:Y:S08]  /*15ed0*/  HMMA.1688.F32.TF32 R96, R132.reuse, R42, R192 ;  /* 0x0000002a8460723c */ /* 0x040ff000000810c0 */
[C---:B--2---:R-:W-:Y:S08]  /*15ee0*/  HMMA.1688.F32.TF32 R100, R132.reuse, R22, R196 ;  /* 0x000000168464723c */ /* 0x044ff000000810c4 */
[C---:B------:R-:W-:Y:S08]  /*15ef0*/  HMMA.1688.F32.TF32 R200, R132.reuse, R10, R208 ;  /* 0x0000000a84c8723c */ /* 0x040ff000000810d0 */
[----:B------:R-:W-:Y:S01]  /*15f00*/  HMMA.1688.F32.TF32 R204, R132, R6, R212 ;  /* 0x0000000684cc723c */ /* 0x000fe200000810d4 */
[----:B------:R-:W-:Y:S04]  /*15f10*/  LDS R134, [R3+0x1e700] ;  /* 0x01e7000003867984 */ /* 0x000fe80000000800 */
[----:B------:R1:W-:Y:S04]  /*15f20*/  LDS R132, [R3+0x1c700] ;  /* 0x01c7000003847984 */ /* 0x0003e80000000800 */
[----:B------:R-:W-:Y:S04]  /*15f30*/  LDS R135, [R2+0x1e700] ;  /* 0x01e7000002877984 */ /* 0x000fe80000000800 */
[----:B------:R-:W2:Y:S01]  /*15f40*/  LDS R133, [R2+0x1c700] ;  /* 0x01c7000002857984 */ /* 0x000ea20000000800 */
[----:B------:R-:W-:-:S04]  /*15f50*/  LOP3.LUT R20, R49, 0xff, RZ, 0xc0, !PT ;  /* 0x000000ff31147812 */ /* 0x000fc800078ec0ff */
[----:B------:R-:W-:Y:S01]  /*15f60*/  SHF.L.U32 R41, R20, 0x2, RZ ;  /* 0x0000000214297819 */ /* 0x000fe200000006ff */
[C---:B---3--:R-:W-:Y:S01]  /*15f70*/  IMAD R4, R16.reuse, -0x40, R4 ;  /* 0xffffffc010047824 */ /* 0x048fe200078e0204 */
[----:B------:R-:W-:-:S04]  /*15f80*/  ISETP.GE.AND P1, PT, R16, R8, PT ;  /* 0x000000081000720c */ /* 0x000fc80003f26270 */
[----:B------:R-:W-:-:S04]  /*15f90*/  ISETP.GT.AND P0, PT, R4, RZ, PT ;  /* 0x000000ff0400720c */ /* 0x000fc80003f04270 */
[----:B------:R-:W-:Y:S02]  /*15fa0*/  SEL R8, RZ, 0x4, !P0 ;  /* 0x00000004ff087807 */ /* 0x000fe40004000000 */
[----:B----4-:R-:W-:Y:S02]  /*15fb0*/  IADD3 R5, R5, 0x1, RZ ;  /* 0x0000000105057810 */ /* 0x010fe40007ffe0ff */
[----:B------:R-:W-:Y:S02]  /*15fc0*/  SEL R8, R8, RZ, !P1 ;  /* 0x000000ff08087207 */ /* 0x000fe40004800000 */
[C---:B------:R-:W-:Y:S02]  /*15fd0*/  ISETP.GT.AND P2, PT, R5.reuse, 0x1, PT ;  /* 0x000000010500780c */ /* 0x040fe40003f44270 */
[----:B------:R-:W-:Y:S02]  /*15fe0*/  ISETP.NE.U32.AND P0, PT, R8, RZ, PT ;  /* 0x000000ff0800720c */ /* 0x000fe40003f05070 */
[----:B------:R-:W-:-:S02]  /*15ff0*/  SEL R40, R5, RZ, !P2 ;  /* 0x000000ff05287207 */ /* 0x000fc40005000000 */
[----:B-----5:R-:W-:-:S05]  /*16000*/  IADD3 R9, P3, R9, R44, RZ ;  /* 0x0000002c09097210 */ /* 0x020fca0007f7e0ff */
[----:B------:R-:W-:Y:S01]  /*16010*/  IMAD.X R136, R136, 0x1, R0, P3 ;  /* 0x0000000188887824 */ /* 0x000fe200018e0600 */
[----:B------:R3:W-:Y:S01]  /*16020*/  STL [R1+0x818], R9 ;  /* 0x0008180901007387 */ /* 0x0007e20000100800 */
[----:B------:R-:W-:Y:S01]  /*16030*/  IMAD.MOV.U32 R8, RZ, RZ, R9 ;  /* 0x000000ffff087224 */ /* 0x000fe200078e0009 */
[----:B------:R-:W-:Y:S01]  /*16040*/  ISETP.GT.AND P2, PT, R4, 0x4, PT ;  /* 0x000000040400780c */ /* 0x000fe20003f44270 */
[----:B-1----:R-:W-:Y:S01]  /*16050*/  IMAD R3, R40, 0x20000, R41 ;  /* 0x0002000028037824 */ /* 0x002fe200078e0229 */
[----:B------:R1:W-:Y:S01]  /*16060*/  STL [R1+0x814], R136 ;  /* 0x0008148801007387 */ /* 0x0003e20000100800 */
[----:B------:R-:W-:Y:S01]  /*16070*/  IADD3 R48, P3, R48, R44, RZ ;  /* 0x0000002c30307210 */ /* 0x000fe20007f7e0ff */
[----:B---3--:R-:W-:Y:S02]  /*16080*/  IMAD.MOV.U32 R9, RZ, RZ, R136 ;  /* 0x000000ffff097224 */ /* 0x008fe400078e0088 */
[----:B------:R-:W-:Y:S01]  /*16090*/  BAR.SYNC.DEFER_BLOCKING 0x0 ;  /* 0x0000000000007b1d */ /* 0x000fe20000010000 */
[----:B------:R-:W-:-:S05]  /*160a0*/  IADD3.X R137, R137, R0, RZ, P3, !PT ;  /* 0x0000000089897210 */ /* 0x000fca0001ffe4ff */
[----:B------:R-:W-:Y:S01]  /*160b0*/  STL [R1+0x308], R40 ;  /* 0x0003082801007387 */ /* 0x000fe20000100800 */
[----:B------:R-:W-:-:S03]  /*160c0*/  IADD3 R13, P4, R13, R44, RZ ;  /* 0x0000002c0d0d7210 */ /* 0x000fc60007f9e0ff */
[----:B-1----:R-:W3:Y:S01]  /*160d0*/  LDL.LU R136, [R1+0x794] ;  /* 0x0007940001887983 */ /* 0x002ee20000300800 */
[----:B------:R-:W-:-:S03]  /*160e0*/  SEL R2, RZ, 0x4, !P2 ;  /* 0x00000004ff027807 */ /* 0x000fc60005000000 */
[----:B------:R-:W4:Y:S04]  /*160f0*/  LDL.LU R5, [R1+0x73c] ;  /* 0x00073c0001057983 */ /* 0x000f280000300800 */
[----:B------:R-:W-:Y:S04]  /*16100*/  STL [R1+0x820], R48 ;  /* 0x0008203001007387 */ /* 0x000fe80000100800 */
[----:B------:R1:W-:Y:S04]  /*16110*/  STL [R1+0x81c], R137 ;  /* 0x00081c8901007387 */ /* 0x0003e80000100800 */
[----:B------:R-:W-:Y:S01]  /*16120*/  @!PT LDS RZ, [RZ] ;  /* 0x00000000fffff984 */ /* 0x000fe20000000800 */
[----:B------:R-:W-:Y:S01]  /*16130*/  @!PT LDS RZ, [RZ] ;  /* 0x00000000fffff984 */ /* 0x000fe20000000800 */
[----:B------:R-:W-:Y:S01]  /*16140*/  @!PT LDS RZ, [RZ] ;  /* 0x00000000fffff984 */ /* 0x000fe20000000800 */
[----:B------:R5:W-:Y:S01]  /*16150*/  LDGSTS.E [R3], [R8.64], P0 ;  /* 0x0000000008037fae */ /* 0x000be20008121844 */
[----:B------:R-:W-:-:S03]  /*16160*/  SEL R2, R2, RZ, !P1 ;  /* 0x000000ff02027207 */ /* 0x000fc60004800000 */
[----:B------:R1:W-:Y:S01]  /*16170*/  STL [R1+0x7cc], R13 ;  /* 0x0007cc0d01007387 */ /* 0x0003e20000100800 */
[----:B------:R-:W-:Y:S02]  /*16180*/  IMAD.X R138, R138, 0x1, R0, P4 ;  /* 0x000000018a8a7824 */ /* 0x000fe400020e0600 */
[----:B-----5:R-:W-:Y:S02]  /*16190*/  IMAD.MOV.U32 R9, RZ, RZ, R137 ;  /* 0x000000ffff097224 */ /* 0x020fe400078e0089 */
[----:B-1----:R-:W5:Y:S01]  /*161a0*/  LDL.LU R137, [R1+0x790] ;  /* 0x0007900001897983 */ /* 0x002f620000300800 */
[----:B------:R-:W-:Y:S01]  /*161b0*/  ISETP.NE.U32.AND P2, PT, R2, RZ, PT ;  /* 0x000000ff0200720c */ /* 0x000fe20003f45070 */
[----:B------:R-:W-:Y:S02]  /*161c0*/  IMAD.MOV.U32 R8, RZ, RZ, R48 ;  /* 0x000000ffff087224 */ /* 0x000fe400078e0030 */
[----:B------:R-:W-:Y:S01]  /*161d0*/  STL [R1+0x7c8], R138 ;  /* 0x0007c88a01007387 */ /* 0x000fe20000100800 */
[----:B------:R-:W-:-:S03]  /*161e0*/  IADD3 R21, P3, R21, R44, RZ ;  /* 0x0000002c15157210 */ /* 0x000fc60007f7e0ff */
[----:B------:R-:W2:Y:S01]  /*161f0*/  LDL.LU R48, [R1+0x738] ;  /* 0x0007380001307983 */ /* 0x000ea20000300800 */
[----:B------:R-:W-:Y:S01]  /*16200*/  IADD3 R12, P4, R12, R44, RZ ;  /* 0x0000002c0c0c7210 */ /* 0x000fe20007f9e0ff */
[--C-:B------:R-:W-:Y:S02]  /*16210*/  IMAD.X R45, R45, 0x1, R0.reuse, P3 ;  /* 0x000000012d2d7824 */ /* 0x100fe400018e0600 */
[----:B------:R1:W-:Y:S04]  /*16220*/  LDGSTS.E [R3+0x400], [R8.64], P0 ;  /* 0x0040000008037fae */ /* 0x0003e80008121844 */
[----:B------:R-:W2:Y:S01]  /*16230*/  LDL.LU R139, [R1+0x744] ;  /* 0x00074400018b7983 */ /* 0x000ea20000300800 */
[----:B------:R-:W-:Y:S01]  /*16240*/  IMAD.X R17, R17, 0x1, R0, P4 ;  /* 0x0000000111117824 */ /* 0x000fe200020e0600 */
[----:B-1----:R-:W-:Y:S01]  /*16250*/  MOV R8, R13 ;  /* 0x0000000d00087202 */ /* 0x002fe20000000f00 */
[----:B------:R-:W-:Y:S01]  /*16260*/  IMAD.MOV.U32 R9, RZ, RZ, R138 ;  /* 0x000000ffff097224 */ /* 0x000fe200078e008a */
[----:B------:R-:W2:Y:S04]  /*16270*/  LDL.LU R13, [R1+0x6fc] ;  /* 0x0006fc00010d7983 */ /* 0x000ea80000300800 */
[----:B------:R1:W-:Y:S04]  /*16280*/  STL [R1+0x7d4], R21 ;  /* 0x0007d41501007387 */ /* 0x0003e80000100800 */
[----:B------:R1:W-:Y:S04]  /*16290*/  LDGSTS.E [R3+0x2000], [R8.64], P2 ;  /* 0x0200000008037fae */ /* 0x0003e80009121844 */
[----:B------:R1:W-:Y:S04]  /*162a0*/  STL [R1+0x7d0], R45 ;  /* 0x0007d02d01007387 */ /* 0x0003e80000100800 */
[----:B------:R-:W-:Y:S01]  /*162b0*/  STL [R1+0x78c], R12 ;  /* 0x00078c0c01007387 */ /* 0x000fe20000100800 */
[----:B-1----:R-:W-:Y:S01]  /*162c0*/  MOV R8, R21 ;  /* 0x0000001500087202 */ /* 0x002fe20000000f00 */
[----:B------:R-:W-:-:S02]  /*162d0*/  IMAD.MOV.U32 R9, RZ, RZ, R45 ;  /* 0x000000ffff097224 */ /* 0x000fc400078e002d */
[----:B------:R-:W2:Y:S04]  /*162e0*/  LDL.LU R140, [R1+0x740] ;  /* 0x00074000018c7983 */ /* 0x000ea80000300800 */
[----:B------:R1:W-:Y:S04]  /*162f0*/  STL [R1+0x788], R17 ;  /* 0x0007881101007387 */ /* 0x0003e80000100800 */
[----:B------:R-:W2:Y:S04]  /*16300*/  LDL.LU R21, [R1+0x6f8] ;  /* 0x0006f80001157983 */ /* 0x000ea80000300800 */
[----:B------:R1:W-:Y:S04]  /*16310*/  LDGSTS.E [R3+0x2400], [R8.64], P2 ;  /* 0x0240000008037fae */ /* 0x0003e80009121844 */
[----:B------:R-:W2:Y:S01]  /*16320*/  LDL.LU R45, [R1+0x700] ;  /* 0x00070000012d7983 */ /* 0x000ea20000300800 */
[----:B-1----:R-:W-:-:S03]  /*16330*/  IMAD.MOV.U32 R9, RZ, RZ, R17 ;  /* 0x000000ffff097224 */ /* 0x002fc600078e0011 */
[----:B------:R-:W2:Y:S01]  /*16340*/  LDL.LU R17, [R1+0x704] ;  /* 0x0007040001117983 */ /* 0x000ea20000300800 */
[----:B------:R-:W-:-:S03]  /*16350*/  IMAD.MOV.U32 R8, RZ, RZ, R12 ;  /* 0x000000ffff087224 */ /* 0x000fc600078e000c */
[----:B------:R-:W2:Y:S04]  /*16360*/  LDL.LU R138, [R1+0x32c] ;  /* 0x00032c00018a7983 */ /* 0x000ea80000300800 */
[----:B------:R-:W2:Y:S01]  /*16370*/  LDL.LU R12, [R1+0x330] ;  /* 0x00033000010c7983 */ /* 0x000ea20000300800 */
[----:B------:R-:W-:-:S04]  /*16380*/  ISETP.GT.AND P0, PT, R4, 0x8, PT ;  /* 0x000000080400780c */ /* 0x000fc80003f04270 */
[----:B------:R-:W-:-:S04]  /*16390*/  SEL R2, RZ, 0x4, !P0 ;  /* 0x00000004ff027807 */ /* 0x000fc80004000000 */
[----:B------:R-:W-:-:S04]  /*163a0*/  SEL R2, R2, RZ, !P1 ;  /* 0x000000ff02027207 */ /* 0x000fc80004800000 */
[----:B------:R-:W-:Y:S02]  /*163b0*/  ISETP.NE.U32.AND P0, PT, R2, RZ, PT ;  /* 0x000000ff0200720c */ /* 0x000fe40003f05070 */
[----:B------:R-:W-:-:S04]  /*163c0*/  ISETP.GT.AND P2, PT, R4, 0xc, PT ;  /* 0x0000000c0400780c */ /* 0x000fc80003f44270 */
[----:B------:R-:W-:-:S04]  /*163d0*/  SEL R2, RZ, 0x4, !P2 ;  /* 0x00000004ff027807 */ /* 0x000fc80005000000 */
[----:B------:R-:W-:-:S03]  /*163e0*/  SEL R2, R2, RZ, !P1 ;  /* 0x000000ff02027207 */ /* 0x000fc60004800000 */
[----:B------:R1:W-:Y:S01]  /*163f0*/  LDGSTS.E [R3+0x4000], [R8.64], P0 ;  /* 0x0400000008037fae */ /* 0x0003e20008121844 */
[----:B------:R-:W-:Y:S02]  /*16400*/  ISETP.NE.U32.AND P2, PT, R2, RZ, PT ;  /* 0x000000ff0200720c */ /* 0x000fe40003f45070 */
[-C--:B---3--:R-:W-:Y:S02]  /*16410*/  IADD3 R136, P3, R136, R44.reuse, RZ ;  /* 0x0000002c88887210 */ /* 0x088fe40007f7e0ff */
[----:B----4-:R-:W-:-:S03]  /*16420*/  IADD3 R5, P4, R5, R44, RZ ;  /* 0x0000002c05057210 */ /* 0x010fc60007f9e0ff */
[----:B-1----:R-:W-:Y:S01]  /*16430*/  IMAD.MOV.U32 R8, RZ, RZ, R136 ;  /* 0x000000ffff087224 */ /* 0x002fe200078e0088 */
[----:B------:R-:W-:Y:S01]  /*16440*/  STL [R1+0x794], R136 ;  /* 0x0007948801007387 */ /* 0x000fe20000100800 */
[----:B-----5:R-:W-:-:S05]  /*16450*/  IADD3.X R137, R137, R0, RZ, P3, !PT ;  /* 0x0000000089897210 */ /* 0x020fca0001ffe4ff */
[----:B------:R-:W-:Y:S02]  /*16460*/  IMAD.MOV.U32 R9, RZ, RZ, R137 ;  /* 0x000000ffff097224 */ /* 0x000fe400078e0089 */
[----:B--2---:R-:W-:Y:S01]  /*16470*/  IMAD.X R48, R48, 0x1, R0, P4 ;  /* 0x0000000130307824 */ /* 0x004fe200020e0600 */
[----:B------:R1:W-:Y:S04]  /*16480*/  STL [R1+0x790], R137 ;  /* 0x0007908901007387 */ /* 0x0003e80000100800 */
[----:B------:R2:W-:Y:S01]  /*16490*/  LDGSTS.E [R3+0x4400], [R8.64], P0 ;  /* 0x0440000008037fae */ /* 0x0005e20008121844 */
[----:B------:R-:W-:-:S03]  /*164a0*/  ISETP.GT.AND P0, PT, R4, 0x10, PT ;  /* 0x000000100400780c */ /* 0x000fc60003f04270 */
[----:B------:R-:W-:Y:S01]  /*164b0*/  STL [R1+0x73c], R5 ;  /* 0x00073c0501007387 */ /* 0x000fe20000100800 */
[----:B------:R-:W-:-:S03]  /*164c0*/  SEL R2, RZ, 0x4, !P0 ;  /* 0x00000004ff027807 */ /* 0x000fc60004000000 */
[----:B------:R3:W-:Y:S01]  /*164d0*/  STL [R1+0x738], R48 ;  /* 0x0007383001007387 */ /* 0x0007e20000100800 */
[----:B------:R-:W-:-:S03]  /*164e0*/  IADD3 R139, P3, R139, R44, RZ ;  /* 0x0000002c8b8b7210 */ /* 0x000fc60007f7e0ff */
[----:B-1----:R-:W4:Y:S04]  /*164f0*/  LDL.LU R137, [R1+0x334] ;  /* 0x0003340001897983 */ /* 0x002f280000300800 */
[----:B------:R-:W5:Y:S01]  /*16500*/  LDL.LU R136, [R1+0x338] ;  /* 0x0003380001887983 */ /* 0x000f620000300800 */
[----:B--2---:R-:W-:Y:S01]  /*16510*/  MOV R8, R5 ;  /* 0x0000000500087202 */ /* 0x004fe20000000f00 */
[----:B------:R-:W-:Y:S01]  /*16520*/  IMAD.MOV.U32 R9, RZ, RZ, R48 ;  /* 0x000000ffff097224 */ /* 0x000fe200078e0030 */
[----:B------:R-:W-:Y:S01]  /*16530*/  SEL R2, R2, RZ, !P1 ;  /* 0x000000ff02027207 */ /* 0x000fe20004800000 */
[----:B---3--:R-:W2:Y:S01]  /*16540*/  LDL.LU R48, [R1+0x36c] ;  /* 0x00036c0001307983 */ /* 0x008ea20000300800 */
[----:B------:R-:W-:-:S03]  /*16550*/  IADD3 R13, P4, R13, R44, RZ ;  /* 0x0000002c0d0d7210 */ /* 0x000fc60007f9e0ff */
[----:B------:R-:W3:Y:S01]  /*16560*/  LDL.LU R5, [R1+0x370] ;  /* 0x0003700001057983 */ /* 0x000ee20000300800 */
[----:B------:R-:W-:-:S03]  /*16570*/  ISETP.NE.U32.AND P0, PT, R2, RZ, PT ;  /* 0x000000ff0200720c */ /* 0x000fc60003f05070 */
[----:B------:R1:W-:Y:S01]  /*16580*/  LDGSTS.E [R3+0x6000], [R8.64], P2 ;  /* 0x0600000008037fae */ /* 0x0003e20009121844 */
[----:B------:R-:W-:-:S03]  /*16590*/  IMAD.X R140, R140, 0x1, R0, P3 ;  /* 0x000000018c8c7824 */ /* 0x000fc600018e0600 */
[----:B------:R-:W-:Y:S01]  /*165a0*/  STL [R1+0x744], R139 ;  /* 0x0007448b01007387 */ /* 0x000fe20000100800 */
[----:B-1----:R-:W-:Y:S01]  /*165b0*/  MOV R8, R139 ;  /* 0x0000008b00087202 */ /* 0x002fe20000000f00 */
[----:B------:R-:W-:Y:S02]  /*165c0*/  IMAD.MOV.U32 R9, RZ, RZ, R140 ;  /* 0x000000ffff097224 */ /* 0x000fe400078e008c */
[----:B------:R-:W-:Y:S01]  /*165d0*/  IMAD.X R21, R21, 0x1, R0, P4 ;  /* 0x0000000115157824 */ /* 0x000fe200020e0600 */
[----:B------:R-:W-:Y:S04]  /*165e0*/  STL [R1+0x740], R140 ;  /* 0x0007408c01007387 */ /* 0x000fe80000100800 */
[----:B------:R1:W-:Y:S04]  /*165f0*/  LDGSTS.E [R3+0x6400], [R8.64], P2 ;  /* 0x0640000008037fae */ /* 0x0003e80009121844 */
[----:B------:R-:W-:Y:S04]  /*16600*/  STL [R1+0x6fc], R13 ;  /* 0x0006fc0d01007387 */ /* 0x000fe80000100800 */
[----:B------:R1:W-:Y:S01]  /*16610*/  STL [R1+0x6f8], R21 ;  /* 0x0006f81501007387 */ /* 0x0003e20000100800 */
[----:B------:R-:W-:Y:S01]  /*16620*/  IADD3 R17, P3, R17, R44, RZ ;  /* 0x0000002c11117210 */ /* 0x000fe20007f7e0ff */
[----:B-1----:R-:W-:-:S02]  /*16630*/  IMAD.MOV.U32 R8, RZ, RZ, R13 ;  /* 0x000000ffff087224 */ /* 0x002fc400078e000d */
[----:B------:R-:W-:Y:S01]  /*16640*/  IMAD.MOV.U32 R9, RZ, RZ, R21 ;  /* 0x000000ffff097224 */ /* 0x000fe200078e0015 */
[----:B------:R-:W-:Y:S01]  /*16650*/  IADD3.X R45, R45, R0, RZ, P3, !PT ;  /* 0x000000002d2d7210 */ /* 0x000fe20001ffe4ff */
[----:B------:R-:W2:Y:S01]  /*16660*/  LDL.LU R21, [R1+0x378] ;  /* 0x0003780001157983 */ /* 0x000ea20000300800 */
[----:B------:R-:W-:-:S03]  /*16670*/  IADD3 R12, P4, R12, R44, RZ ;  /* 0x0000002c0c0c7210 */ /* 0x000fc60007f9e0ff */
[----:B------:R-:W2:Y:S02]  /*16680*/  LDL.LU R13, [R1+0x3b0] ;  /* 0x0003b000010d7983 */ /* 0x000ea40000300800 */
[----:B------:R-:W-:Y:S02]  /*16690*/  IMAD.X R138, R138, 0x1, R0, P4 ;  /* 0x000000018a8a7824 */ /* 0x000fe400020e0600 */
[----:B------:R-:W-:Y:S04]  /*166a0*/  STL [R1+0x704], R17 ;  /* 0x0007041101007387 */ /* 0x000fe80000100800 */
[----:B------:R1:W-:Y:S04]  /*166b0*/  LDGSTS.E [R3+0x8000], [R8.64], P0 ;  /* 0x0800000008037fae */ /* 0x0003e80008121844 */
[----:B------:R1:W-:Y:S04]  /*166c0*/  STL [R1+0x700], R45 ;  /* 0x0007002d01007387 */ /* 0x0003e80000100800 */
[----:B------:R1:W-:Y:S02]  /*166d0*/  STL [R1+0x330], R12 ;  /* 0x0003300c01007387 */ /* 0x0003e40000100800 */
[----:B-1----:R-:W-:-:S02]  /*166e0*/  IMAD.MOV.U32 R9, RZ, RZ, R45 ;  /* 0x000000ffff097224 */ /* 0x002fc400078e002d */
[----:B------:R-:W2:Y:S01]  /*166f0*/  LDL.LU R45, [R1+0x374] ;  /* 0x00037400012d7983 */ /* 0x000ea20000300800 */
[----:B------:R-:W-:-:S03]  /*16700*/  IMAD.MOV.U32 R8, RZ, RZ, R17 ;  /* 0x000000ffff087224 */ /* 0x000fc600078e0011 */
[----:B------:R-:W-:Y:S04]  /*16710*/  STL [R1+0x32c], R138 ;  /* 0x00032c8a01007387 */ /* 0x000fe80000100800 */
[----:B------:R-:W2:Y:S01]  /*16720*/  LDL.LU R17, [R1+0x3ac] ;  /* 0x0003ac0001117983 */ /* 0x000ea20000300800 */
[----:B------:R-:W-:-:S03]  /*16730*/  ISETP.GT.AND P2, PT, R4, 0x14, PT ;  /* 0x000000140400780c */ /* 0x000fc60003f44270 */
[----:B------:R1:W-:Y:S01]  /*16740*/  LDGSTS.E [R3+0x8400], [R8.64], P0 ;  /* 0x0840000008037fae */ /* 0x0003e20008121844 */
[----:B------:R-:W-:-:S03]  /*16750*/  SEL R2, RZ, 0x4, !P2 ;  /* 0x00000004ff027807 */ /* 0x000fc60005000000 */
[----:B------:R-:W2:Y:S01]  /*16760*/  LDL.LU R139, [R1+0x3b8] ;  /* 0x0003b800018b7983 */ /* 0x000ea20000300800 */
[----:B------:R-:W-:Y:S02]  /*16770*/  SEL R2, R2, RZ, !P1 ;  /* 0x000000ff02027207 */ /* 0x000fe40004800000 */
[----:B------:R-:W-:Y:S02]  /*16780*/  ISETP.GT.AND P0, PT, R4, 0x18, PT ;  /* 0x000000180400780c */ /* 0x000fe40003f04270 */
[----:B------:R-:W-:Y:S02]  /*16790*/  ISETP.NE.U32.AND P2, PT, R2, RZ, PT ;  /* 0x000000ff0200720c */ /* 0x000fe40003f45070 */
[----:B------:R-:W-:Y:S02]  /*167a0*/  SEL R2, RZ, 0x4, !P0 ;  /* 0x00000004ff027807 */ /* 0x000fe40004000000 */
[----:B-1----:R-:W-:Y:S02]  /*167b0*/  MOV R8, R12 ;  /* 0x0000000c00087202 */ /* 0x002fe40000000f00 */
[----:B------:R-:W2:Y:S01]  /*167c0*/  LDL.LU R12, [R1+0x3f0] ;  /* 0x0003f000010c7983 */ /* 0x000ea20000300800 */
[----:B------:R-:W-:Y:S01]  /*167d0*/  IMAD.MOV.U32 R9, RZ, RZ, R138 ;  /* 0x000000ffff097224 */ /* 0x000fe200078e008a */
[----:B------:R-:W-:-:S04]  /*167e0*/  SEL R2, R2, RZ, !P1 ;  /* 0x000000ff02027207 */ /* 0x000fc80004800000 */
[----:B------:R-:W-:Y:S01]  /*167f0*/  ISETP.NE.U32.AND P0, PT, R2, RZ, PT ;  /* 0x000000ff0200720c */ /* 0x000fe20003f05070 */
[----:B------:R1:W-:Y:S01]  /*16800*/  LDGSTS.E [R3+0xa000], [R8.64], P2 ;  /* 0x0a00000008037fae */ /* 0x0003e20009121844 */
[----:B-----5:R-:W-:-:S05]  /*16810*/  IADD3 R136, P3, R136, R44, RZ ;  /* 0x0000002c88887210 */ /* 0x020fca0007f7e0ff */
[--C-:B----4-:R-:W-:Y:S01]  /*16820*/  IMAD.X R137, R137, 0x1, R0.reuse, P3 ;  /* 0x0000000189897824 */ /* 0x110fe200018e0600 */
[----:B---3--:R-:W-:Y:S01]  /*16830*/  IADD3 R5, P4, R5, R44, RZ ;  /* 0x0000002c05057210 */ /* 0x008fe20007f9e0ff */
[----:B------:R-:W-:Y:S04]  /*16840*/  STL [R1+0x338], R136 ;  /* 0x0003388801007387 */ /* 0x000fe80000100800 */
[----:B------:R3:W-:Y:S01]  /*16850*/  STL [R1+0x334], R137 ;  /* 0x0003348901007387 */ /* 0x0007e20000100800 */
[----:B--2---:R-:W-:-:S03]  /*16860*/  IMAD.X R48, R48, 0x1, R0, P4 ;  /* 0x0000000130307824 */ /* 0x004fc600020e0600 */
[----:B------:R-:W-:Y:S04]  /*16870*/  STL [R1+0x370], R5 ;  /* 0x0003700501007387 */ /* 0x000fe80000100800 */
[----:B------:R-:W2:Y:S01]  /*16880*/  LDL.LU R140, [R1+0x3b4] ;  /* 0x0003b400018c7983 */ /* 0x000ea20000300800 */
[----:B-1----:R-:W-:Y:S01]  /*16890*/  MOV R8, R136 ;  /* 0x0000008800087202 */ /* 0x002fe20000000f00 */
[----:B------:R-:W-:Y:S02]  /*168a0*/  IMAD.MOV.U32 R9, RZ, RZ, R137 ;  /* 0x000000ffff097224 */ /* 0x000fe400078e0089 */
[----:B------:R1:W-:Y:S04]  /*168b0*/  STL [R1+0x36c], R48 ;  /* 0x00036c3001007387 */ /* 0x0003e80000100800 */
[----:B---3--:R-:W3:Y:S04]  /*168c0*/  LDL.LU R137, [R1+0x3ec] ;  /* 0x0003ec0001897983 */ /* 0x008ee80000300800 */
[----:B------:R-:W4:Y:S04]  /*168d0*/  LDL.LU R138, [R1+0x3f4] ;  /* 0x0003f400018a7983 */ /* 0x000f280000300800 */
[----:B------:R-:W5:Y:S04]  /*168e0*/  LDL.LU R136, [R1+0x3f8] ;  /* 0x0003f80001887983 */ /* 0x000f680000300800 */
[----:B------:R1:W-:Y:S01]  /*168f0*/  LDGSTS.E [R3+0xa400], [R8.64], P2 ;  /* 0x0a40000008037fae */ /* 0x0003e20009121844 */
[----:B------:R-:W-:-:S02]  /*16900*/  IADD3 R21, P3, R21, R44, RZ ;  /* 0x0000002c15157210 */ /* 0x000fc40007f7e0ff */
[----:B------:R-:W-:Y:S01]  /*16910*/  IADD3 R13, P4, R13, R44, RZ ;  /* 0x0000002c0d0d7210 */ /* 0x000fe20007f9e0ff */
[----:B-1----:R-:W-:Y:S02]  /*16920*/  IMAD.MOV.U32 R9, RZ, RZ, R48 ;  /* 0x000000ffff097224 */ /* 0x002fe400078e0030 */
[----:B------:R-:W-:Y:S01]  /*16930*/  IMAD.MOV.U32 R8, RZ, RZ, R5 ;  /* 0x000000ffff087224 */ /* 0x000fe200078e0005 */
[----:B------:R-:W4:Y:S04]  /*16940*/  LDL.LU R48, [R1+0x42c] ;  /* 0x00042c0001307983 */ /* 0x000f280000300800 */
[----:B------:R-:W4:Y:S04]  /*16950*/  LDL.LU R5, [R1+0x430] ;  /* 0x0004300001057983 */ /* 0x000f280000300800 */
[----:B------:R-:W-:Y:S04]  /*16960*/  STL [R1+0x378], R21 ;  /* 0x0003781501007387 */ /* 0x000fe80000100800 */
[----:B------:R1:W-:Y:S01]  /*16970*/  LDGSTS.E [R3+0xc000], [R8.64], P0 ;  /* 0x0c00000008037fae */ /* 0x0003e20008121844 */
[----:B------:R-:W-:-:S05]  /*16980*/  IADD3.X R45, R45, R0, RZ, P3, !PT ;  /* 0x000000002d2d7210 */ /* 0x000fca0001ffe4ff */
[----:B------:R1:W-:Y:S01]  /*16990*/  STL [R1+0x374], R45 ;  /* 0x0003742d01007387 */ /* 0x0003e20000100800 */
[----:B------:R-:W-:-:S03]  /*169a0*/  IMAD.X R17, R17, 0x1, R0, P4 ;  /* 0x0000000111117824 */ /* 0x000fc600020e0600 */
[----:B------:R-:W-:Y:S01]  /*169b0*/  STL [R1+0x3b0], R13 ;  /* 0x0003b00d01007387 */ /* 0x000fe20000100800 */
[----:B-1----:R-:W-:Y:S02]  /*169c0*/  IMAD.MOV.U32 R8, RZ, RZ, R21 ;  /* 0x000000ffff087224 */ /* 0x002fe400078e0015 */
[----:B------:R-:W-:Y:S01]  /*169d0*/  IMAD.MOV.U32 R9, RZ, RZ, R45 ;  /* 0x000000ffff097224 */ /* 0x000fe200078e002d */
[----:B------:R1:W-:Y:S04]  /*169e0*/  STL [R1+0x3ac], R17 ;  /* 0x0003ac1101007387 */ /* 0x0003e80000100800 */
[----:B------:R-:W4:Y:S04]  /*169f0*/  LDL.LU R45, [R1+0x434] ;  /* 0x00043400012d7983 */ /* 0x000f280000300800 */
[----:B------:R-:W4:Y:S04]  /*16a00*/  LDL.LU R21, [R1+0x438] ;  /* 0x0004380001157983 */ /* 0x000f280000300800 */
[----:B------:R1:W-:Y:S02]  /*16a10*/  LDGSTS.E [R3+0xc400], [R8.64], P0 ;  /* 0x0c40000008037fae */ /* 0x0003e40008121844 */
[----:B-1----:R-:W-:Y:S01]  /*16a20*/  IMAD.MOV.U32 R9, RZ, RZ, R17 ;  /* 0x000000ffff097224 */ /* 0x002fe200078e0011 */
[----:B------:R-:W-:Y:S01]  /*16a30*/  MOV R8, R13 ;  /* 0x0000000d00087202 */ /* 0x000fe20000000f00 */
[----:B------:R-:W4:Y:S04]  /*16a40*/  LDL.LU R17, [R1+0x46c] ;  /* 0x00046c0001117983 */ /* 0x000f280000300800 */
[----:B------:R-:W4:Y:S01]  /*16a50*/  LDL.LU R13, [R1+0x470] ;  /* 0x00047000010d7983 */ /* 0x000f220000300800 */
[----:B------:R-:W-:-:S04]  /*16a60*/  ISETP.GT.AND P2, PT, R4, 0x1c, PT ;  /* 0x0000001c0400780c */ /* 0x000fc80003f44270 */
[----:B------:R-:W-:-:S04]  /*16a70*/  SEL R2, RZ, 0x4, !P2 ;  /* 0x00000004ff027807 */ /* 0x000fc80005000000 */
[----:B------:R-:W-:Y:S02]  /*16a80*/  SEL R2, R2, RZ, !P1 ;  /* 0x000000ff02027207 */ /* 0x000fe40004800000 */
[----:B------:R-:W-:Y:S02]  /*16a90*/  ISETP.GT.AND P0, PT, R4, 0x20, PT ;  /* 0x000000200400780c */ /* 0x000fe40003f04270 */
[----:B------:R-:W-:Y:S02]  /*16aa0*/  ISETP.NE.U32.AND P2, PT, R2, RZ, PT ;  /* 0x000000ff0200720c */ /* 0x000fe40003f45070 */
[----:B------:R-:W-:Y:S02]  /*16ab0*/  IADD3 R139, P3, R139, R44, RZ ;  /* 0x0000002c8b8b7210 */ /* 0x000fe40007f7e0ff */
[----:B------:R-:W-:-:S04]  /*16ac0*/  SEL R2, RZ, 0x4, !P0 ;  /* 0x00000004ff027807 */ /* 0x000fc80004000000 */
[----:B------:R-:W-:Y:S02]  /*16ad0*/  SEL R2, R2, RZ, !P1 ;  /* 0x000000ff02027207 */ /* 0x000fe40004800000 */
[----:B------:R-:W-:Y:S02]  /*16ae0*/  IADD3 R12, P4, R12, R44, RZ ;  /* 0x0000002c0c0c7210 */ /* 0x000fe40007f9e0ff */
[----:B------:R-:W-:Y:S01]  /*16af0*/  ISETP.NE.U32.AND P0, PT, R2, RZ, PT ;  /* 0x000000ff0200720c */ /* 0x000fe20003f05070 */
[----:B------:R1:W-:Y:S04]  /*16b00*/  LDGSTS.E [R3+0xe000], [R8.64], P2 ;  /* 0x0e00000008037fae */ /* 0x0003e80009121844 */
[----:B------:R-:W-:Y:S01]  /*16b10*/  STL [R1+0x3b8], R139 ;  /* 0x0003b88b01007387 */ /* 0x000fe20000100800 */
[----:B-1----:R-:W-:Y:S01]  /*16b20*/  MOV R8, R139 ;  /* 0x0000008b00087202 */ /* 0x002fe20000000f00 */
[----:B--2---:R-:W-:-:S04]  /*16b30*/  IMAD.X R140, R140, 0x1, R0, P3 ;  /* 0x000000018c8c7824 */ /* 0x004fc800018e0600 */
[----:B------:R-:W-:Y:S01]  /*16b40*/  IMAD.MOV.U32 R9, RZ, RZ, R140 ;  /* 0x000000ffff097224 */ /* 0x000fe200078e008c */
[----:B------:R-:W-:Y:S01]  /*16b50*/  STL [R1+0x3b4], R140 ;  /* 0x0003b48c01007387 */ /* 0x000fe20000100800 */
[----:B---3--:R-:W-:-:S03]  /*16b60*/  IMAD.X R137, R137, 0x1, R0, P4 ;  /* 0x0000000189897824 */ /* 0x008fc600020e0600 */
[----:B------:R1:W-:Y:S01]  /*16b70*/  LDGSTS.E [R3+0xe400], [R8.64], P2 ;  /* 0x0e40000008037fae */ /* 0x0003e20009121844 */
[----:B------:R-:W-:Y:S02]  /*16b80*/  ISETP.GT.AND P2, PT, R4, 0x24, PT ;  /* 0x000000240400780c */ /* 0x000fe40003f44270 */
[----:B-----5:R-:W-:Y:S01]  /*16b90*/  IADD3 R136, P3, R136, R44, RZ ;  /* 0x0000002c88887210 */ /* 0x020fe20007f7e0ff */
[----:B------:R-:W-:Y:S01]  /*16ba0*/  STL [R1+0x3f0], R12 ;  /* 0x0003f00c01007387 */ /* 0x000fe20000100800 */
[----:B------:R-:W-:Y:S02]  /*16bb0*/  SEL R2, RZ, 0x4, !P2 ;  /* 0x00000004ff027807 */ /* 0x000fe40005000000 */
[----:B----4-:R-:W-:Y:S01]  /*16bc0*/  IADD3.X R138, R138, R0, RZ, P3, !PT ;  /* 0x000000008a8a7210 */ /* 0x010fe20001ffe4ff */
[----:B-1----:R-:W-:Y:S01]  /*16bd0*/  IMAD.MOV.U32 R8, RZ, RZ, R12 ;  /* 0x000000ffff087224 */ /* 0x002fe200078e000c */
[----:B------:R1:W-:Y:S01]  /*16be0*/  STL [R1+0x3ec], R137 ;  /* 0x0003ec8901007387 */ /* 0x0003e20000100800 */
[----:B------:R-:W-:Y:S01]  /*16bf0*/  IMAD.MOV.U32 R9, RZ, RZ, R137 ;  /* 0x000000ffff097224 */ /* 0x000fe200078e0089 */
[----:B------:R-:W-:-:S04]  /*16c00*/  SEL R2, R2, RZ, !P1 ;  /* 0x000000ff02027207 */ /* 0x000fc80004800000 */
[----:B------:R2:W-:Y:S04]  /*16c10*/  LDGSTS.E [R3+0x10000], [R8.64], P0 ;  /* 0x1000000008037fae */ /* 0x0005e80008121844 */
[----:B-1----:R-:W3:Y:S04]  /*16c20*/  LDL.LU R137, [R1+0x478] ;  /* 0x0004780001897983 */ /* 0x002ee80000300800 */
[----:B------:R-:W4:Y:S01]  /*16c30*/  LDL.LU R12, [R1+0x4b0] ;  /* 0x0004b000010c7983 */ /* 0x000f220000300800 */
[----:B------:R-:W-:-:S03]  /*16c40*/  IADD3 R5, P4, R5, R44, RZ ;  /* 0x0000002c05057210 */ /* 0x000fc60007f9e0ff */
[----:B------:R-:W-:Y:S01]  /*16c50*/  STL [R1+0x3f8], R136 ;  /* 0x0003f88801007387 */ /* 0x000fe20000100800 */
[----:B--2---:R-:W-:-:S03]  /*16c60*/  IMAD.MOV.U32 R9, RZ, RZ, R138 ;  /* 0x000000ffff097224 */ /* 0x004fc600078e008a */
[----:B------:R1:W-:Y:S01]  /*16c70*/  STL [R1+0x3f4], R138 ;  /* 0x0003f48a01007387 */ /* 0x0003e20000100800 */
[----:B------:R-:W-:-:S03]  /*16c80*/  IMAD.X R48, R48, 0x1, R0, P4 ;  /* 0x0000000130307824 */ /* 0x000fc600020e0600 */
[----:B------:R2:W-:Y:S01]  /*16c90*/  STL [R1+0x430], R5 ;  /* 0x0004300501007387 */ /* 0x0005e20000100800 */
[----:B------:R-:W-:Y:S01]  /*16ca0*/  IMAD.MOV.U32 R8, RZ, RZ, R136 ;  /* 0x000000ffff087224 */ /* 0x000fe200078e0088 */
[----:B------:R-:W-:Y:S02]  /*16cb0*/  ISETP.NE.U32.AND P2, PT, R2, RZ, PT ;  /* 0x000000ff0200720c */ /* 0x000fe40003f45070 */
[----:B-1----:R-:W5:Y:S04]  /*16cc0*/  LDL.LU R138, [R1+0x474] ;  /* 0x00047400018a7983 */ /* 0x002f680000300800 */
[----:B------:R-:W-:Y:S04]  /*16cd0*/  STL [R1+0x42c], R48 ;  /* 0x00042c3001007387 */ /* 0x000fe80000100800 */
[----:B------:R-:W5:Y:S04]  /*16ce0*/  LDL.LU R136, [R1+0x4ac] ;  /* 0x0004ac0001887983 */ /* 0x000f680000300800 */
[----:B------:R1:W-:Y:S04]  /*16cf0*/  LDGSTS.E [R3+0x10400], [R8.64], P0 ;  /* 0x1040000008037fae */ /* 0x0003e80008121844 */
[----:B------:R-:W5:Y:S01]  /*16d00*/  LDL.LU R139, [R1+0x4b8] ;  /* 0x0004b800018b7983 */ /* 0x000f620000300800 */
[----:B------:R-:W-:-:S02]  /*16d10*/  IADD3 R21, P3, R21, R44, RZ ;  /* 0x0000002c15157210 */ /* 0x000fc40007f7e0ff */
[----:B-1----:R-:W-:-:S03]  /*16d20*/  MOV R8, R5 ;  /* 0x0000000500087202 */ /* 0x002fc60000000f00 */
[----:B------:R-:W-:Y:S01]  /*16d30*/  IMAD.X R45, R45, 0x1, R0, P3 ;  /* 0x000000012d2d7824 */ /* 0x000fe200018e0600 */
[----:B--2---:R-:W2:Y:S01]  /*16d40*/  LDL.LU R5, [R1+0x4f0] ;  /* 0x0004f00001057983 */ /* 0x004ea20000300800 */
[----:B------:R-:W-:-:S03]  /*16d50*/  IMAD.MOV.U32 R9, RZ, RZ, R48 ;  /* 0x000000ffff097224 */ /* 0x000fc600078e0030 */
[----:B------:R-:W-:Y:S04]  /*16d60*/  STL [R1+0x438], R21 ;  /* 0x0004381501007387 */ /* 0x000fe80000100800 */
[----:B------:R1:W-:Y:S04]  /*16d70*/  STL [R1+0x434], R45 ;  /* 0x0004342d01007387 */ /* 0x0003e80000100800 */
[----:B------:R1:W-:Y:S01]  /*16d80*/  LDGSTS.E [R3+0x12000], [R8.64], P2 ;  /* 0x1200000008037fae */ /* 0x0003e20009121844 */
[----:B------:R-:W-:-:S05]  /*16d90*/  IADD3 R13, P4, R13, R44, RZ ;  /* 0x0000002c0d0d7210 */ /* 0x000fca0007f9e0ff */
[----:B------:R-:W-:Y:S01]  /*16da0*/  IMAD.X R17, R17, 0x1, R0, P4 ;  /* 0x0000000111117824 */ /* 0x000fe200020e0600 */
[----:B------:R-:W-:Y:S04]  /*16db0*/  STL [R1+0x470], R13 ;  /* 0x0004700d01007387 */ /* 0x000fe80000100800 */
[----:B------:R-:W2:Y:S01]  /*16dc0*/  LDL.LU R140, [R1+0x4b4] ;  /* 0x0004b400018c7983 */ /* 0x000ea20000300800 */
[----:B-1----:R-:W-:-:S03]  /*16dd0*/  IMAD.MOV.U32 R9, RZ, RZ, R45 ;  /* 0x000000ffff097224 */ /* 0x002fc600078e002d */
[----:B------:R1:W-:Y:S01]  /*16de0*/  STL [R1+0x46c], R17 ;  /* 0x00046c1101007387 */ /* 0x0003e20000100800 */
[----:B------:R-:W-:-:S03]  /*16df0*/  MOV R8, R21 ;  /* 0x0000001500087202 */ /* 0x000fc60000000f00 */
[----:B------:R-:W2:Y:S04]  /*16e00*/  LDL.LU R45, [R1+0x4ec] ;  /* 0x0004ec00012d7983 */ /* 0x000ea80000300800 */
[----:B------:R1:W-:Y:S02]  /*16e10*/  LDGSTS.E [R3+0x12400], [R8.64], P2 ;  /* 0x1240000008037fae */ /* 0x0003e40009121844 */
[----:B-1----:R-:W-:Y:S02]  /*16e20*/  IMAD.MOV.U32 R9, RZ, RZ, R17 ;  /* 0x000000ffff097224 */ /* 0x002fe400078e0011 */
[----:B------:R-:W-:Y:S01]  /*16e30*/  IMAD.MOV.U32 R8, RZ, RZ, R13 ;  /* 0x000000ffff087224 */ /* 0x000fe200078e000d */
[----:B------:R-:W2:Y:S04]  /*16e40*/  LDL.LU R17, [R1+0x4f4] ;  /* 0x0004f40001117983 */ /* 0x000ea80000300800 */
[----:B------:R-:W2:Y:S04]  /*16e50*/  LDL.LU R13, [R1+0x4f8] ;  /* 0x0004f800010d7983 */ /* 0x000ea80000300800 */
[----:B------:R-:W2:Y:S04]  /*16e60*/  LDL.LU R48, [R1+0x52c] ;  /* 0x00052c0001307983 */ /* 0x000ea80000300800 */
[----:B------:R-:W2:Y:S01]  /*16e70*/  LDL.LU R21, [R1+0x530] ;  /* 0x0005300001157983 */ /* 0x000ea20000300800 */
[----:B------:R-:W-:-:S04]  /*16e80*/  ISETP.GT.AND P0, PT, R4, 0x28, PT ;  /* 0x000000280400780c */ /* 0x000fc80003f04270 */
[----:B------:R-:W-:-:S04]  /*16e90*/  SEL R2, RZ, 0x4, !P0 ;  /* 0x00000004ff027807 */ /* 0x000fc80004000000 */
[----:B------:R-:W-:Y:S02]  /*16ea0*/  SEL R2, R2, RZ, !P1 ;  /* 0x000000ff02027207 */ /* 0x000fe40004800000 */
[----:B------:R-:W-:Y:S02]  /*16eb0*/  ISETP.GT.AND P2, PT, R4, 0x2c, PT ;  /* 0x0000002c0400780c */ /* 0x000fe40003f44270 */
[----:B------:R-:W-:Y:S02]  /*16ec0*/  ISETP.NE.U32.AND P0, PT, R2, RZ, PT ;  /* 0x000000ff0200720c */ /* 0x000fe40003f05070 */
[----:B------:R-:W-:-:S04]  /*16ed0*/  SEL R2, RZ, 0x4, !P2 ;  /* 0x00000004ff027807 */ /* 0x000fc80005000000 */
[----:B------:R-:W-:-:S04]  /*16ee0*/  SEL R2, R2, RZ, !P1 ;  /* 0x000000ff02027207 */ /* 0x000fc80004800000 */
[----:B------:R-:W-:-:S03]  /*16ef0*/  ISETP.NE.U32.AND P2, PT, R2, RZ, PT ;  /* 0x000000ff0200720c */ /* 0x000fc60003f45070 */
[----:B------:R1:W-:Y:S01]  /*16f00*/  LDGSTS.E [R3+0x14000], [R8.64], P0 ;  /* 0x1400000008037fae */ /* 0x0003e20008121844 */
[-C--:B---3--:R-:W-:Y:S02]  /*16f10*/  IADD3 R137, P3, R137, R44.reuse, RZ ;  /* 0x0000002c89897210 */ /* 0x088fe40007f7e0ff */
[----:B----4-:R-:W-:-:S03]  /*16f20*/  IADD3 R12, P4, R12, R44, RZ ;  /* 0x0000002c0c0c7210 */ /* 0x010fc60007f9e0ff */
[----:B-1----:R-:W-:Y:S01]  /*16f30*/  IMAD.MOV.U32 R8, RZ, RZ, R137 ;  /* 0x000000ffff087224 */ /* 0x002fe200078e0089 */
[----:B------:R-:W-:Y:S01]  /*16f40*/  STL [R1+0x478], R137 ;  /* 0x0004788901007387 */ /* 0x000fe20000100800 */
[----:B-----5:R-:W-:-:S05]  /*16f50*/  IADD3.X R138, R138, R0, RZ, P3, !PT ;  /* 0x000000008a8a7210 */ /* 0x020fca0001ffe4ff */
[----:B------:R-:W-:Y:S02]  /*16f60*/  IMAD.MOV.U32 R9, RZ, RZ, R138 ;  /* 0x000000ffff097224 */ /* 0x000fe400078e008a */
[----:B------:R-:W-:Y:S01]  /*16f70*/  IMAD.X R136, R136, 0x1, R0, P4 ;  /* 0x0000000188887824 */ /* 0x000fe200020e0600 */
[----:B------:R1:W-:Y:S04]  /*16f80*/  STL [R1+0x474], R138 ;  /* 0x0004748a01007387 */ /* 0x0003e80000100800 */
[----:B------:R-:W-:Y:S01]  /*16f90*/  STL [R1+0x4b0], R12 ;  /* 0x0004b00c01007387 */ /* 0x000fe20000100800 */
[----:B------:R-:W-:-:S03]  /*16fa0*/  IADD3 R139, P3, R139, R44, RZ ;  /* 0x0000002c8b8b7210 */ /* 0x000fc60007f7e0ff */
[----:B------:R3:W-:Y:S01]  /*16fb0*/  LDGSTS.E [R3+0x14400], [R8.64], P0 ;  /* 0x1440000008037fae */ /* 0x0007e20008121844 */
[----:B------:R-:W-:-:S03]  /*16fc0*/  ISETP.GT.AND P0, PT, R4, 0x30, PT ;  /* 0x000000300400780c */ /* 0x000fc60003f04270 */
[----:B------:R4:W-:Y:S04]  /*16fd0*/  STL [R1+0x4ac], R136 ;  /* 0x0004ac8801007387 */ /* 0x0009e80000100800 */
[----:B-1----:R-:W5:Y:S01]  /*16fe0*/  LDL.LU R138, [R1+0x534] ;  /* 0x00053400018a7983 */ /* 0x002f620000300800 */
[----:B--2---:R-:W-:Y:S02]  /*16ff0*/  IADD3 R5, P4, R5, R44, RZ ;  /* 0x0000002c05057210 */ /* 0x004fe40007f9e0ff */
[----:B---3--:R-:W-:Y:S01]  /*17000*/  MOV R8, R12 ;  /* 0x0000000c00087202 */ /* 0x008fe20000000f00 */
[----:B------:R-:W-:Y:S01]  /*17010*/  IMAD.MOV.U32 R9, RZ, RZ, R136 ;  /* 0x000000ffff097224 */ /* 0x000fe200078e0088 */
[----:B------:R-:W2:Y:S01]  /*17020*/  LDL.LU R137, [R1+0x538] ;  /* 0x0005380001897983 */ /* 0x000ea20000300800 */
[----:B------:R-:W-:-:S03]  /*17030*/  SEL R2, RZ, 0x4, !P0 ;  /* 0x00000004ff027807 */ /* 0x000fc60004000000 */
[----:B------:R1:W-:Y:S01]  /*17040*/  LDGSTS.E [R3+0x16000], [R8.64], P2 ;  /* 0x1600000008037fae */ /* 0x0003e20009121844 */
[----:B------:R-:W-:-:S03]  /*17050*/  SEL R2, R2, RZ, !P1 ;  /* 0x000000ff02027207 */ /* 0x000fc60004800000 */
[----:B----4-:R-:W3:Y:S04]  /*17060*/  LDL.LU R136, [R1+0x56c] ;  /* 0x00056c0001887983 */ /* 0x010ee80000300800 */
[----:B------:R-:W4:Y:S01]  /*17070*/  LDL.LU R12, [R1+0x570] ;  /* 0x00057000010c7983 */ /* 0x000f220000300800 */
[----:B-1----:R-:W-:Y:S01]  /*17080*/  MOV R8, R139 ;  /* 0x0000008b00087202 */ /* 0x002fe20000000f00 */
[----:B------:R-:W-:Y:S02]  /*17090*/  IMAD.X R140, R140, 0x1, R0, P3 ;  /* 0x000000018c8c7824 */ /* 0x000fe400018e0600 */
[----:B------:R-:W-:Y:S02]  /*170a0*/  STL [R1+0x4b8], R139 ;  /* 0x0004b88b01007387 */ /* 0x000fe40000100800 */
[----:B------:R-:W-:-:S02]  /*170b0*/  IMAD.MOV.U32 R9, RZ, RZ, R140 ;  /* 0x000000ffff097224 */ /* 0x000fc400078e008c */
[----:B------:R-:W-:Y:S01]  /*170c0*/  STL [R1+0x4b4], R140 ;  /* 0x0004b48c01007387 */ /* 0x000fe20000100800 */
[----:B------:R-:W-:-:S03]  /*170d0*/  IMAD.X R45, R45, 0x1, R0, P4 ;  /* 0x000000012d2d7824 */ /* 0x000fc600020e0600 */
[----:B------:R-:W-:Y:S01]  /*170e0*/  STL [R1+0x4f0], R5 ;  /* 0x0004f00501007387 */ /* 0x000fe20000100800 */
[----:B------:R-:W-:-:S03]  /*170f0*/  ISETP.NE.U32.AND P0, PT, R2, RZ, PT ;  /* 0x000000ff0200720c */ /* 0x000fc60003f05070 */
[----:B------:R1:W-:Y:S04]  /*17100*/  LDGSTS.E [R3+0x16400], [R8.64], P2 ;  /* 0x1640000008037fae */ /* 0x0003e80009121844 */
[----:B------:R1:W-:Y:S02]  /*17110*/  STL [R1+0x4ec], R45 ;  /* 0x0004ec2d01007387 */ /* 0x0003e40000100800 */
[----:B-1----:R-:W-:Y:S02]  /*17120*/  IMAD.MOV.U32 R9, RZ, RZ, R45 ;  /* 0x000000ffff097224 */ /* 0x002fe400078e002d */
[----:B------:R-:W-:Y:S01]  /*17130*/  IMAD.MOV.U32 R8, RZ, RZ, R5 ;  /* 0x000000ffff087224 */ /* 0x000fe200078e0005 */
[----:B------:R-:W3:Y:S04]  /*17140*/  LDL.LU R45, [R1+0x574] ;  /* 0x00057400012d7983 */ /* 0x000ee80000300800 */
[----:B------:R-:W3:Y:S01]  /*17150*/  LDL.LU R5, [R1+0x578] ;  /* 0x0005780001057983 */ /* 0x000ee20000300800 */
[----:B------:R-:W-:-:S03]  /*17160*/  IADD3 R13, P3, R13, R44, RZ ;  /* 0x0000002c0d0d7210 */ /* 0x000fc60007f7e0ff */
[----:B------:R1:W-:Y:S01]  /*17170*/  LDGSTS.E [R3+0x18000], [R8.64], P0 ;  /* 0x1800000008037fae */ /* 0x0003e20008121844 */
[----:B------:R-:W-:Y:S02]  /*17180*/  IADD3.X R17, R17, R0, RZ, P3, !PT ;  /* 0x0000000011117210 */ /* 0x000fe40001ffe4ff */
[----:B------:R-:W-:Y:S01]  /*17190*/  IADD3 R21, P4, R21, R44, RZ ;  /* 0x0000002c15157210 */ /* 0x000fe20007f9e0ff */
[----:B------:R1:W-:Y:S04]  /*171a0*/  STL [R1+0x4f8], R13 ;  /* 0x0004f80d01007387 */ /* 0x0003e80000100800 */
[----:B------:R1:W-:Y:S02]  /*171b0*/  STL [R1+0x4f4], R17 ;  /* 0x0004f41101007387 */ /* 0x0003e40000100800 */
[----:B-1----:R-:W-:-:S02]  /*171c0*/  IMAD.MOV.U32 R8, RZ, RZ, R13 ;  /* 0x000000ffff087224 */ /* 0x002fc400078e000d */
[----:B------:R-:W-:Y:S04]  /*171d0*/  STL [R1+0x530], R21 ;  /* 0x0005301501007387 */ /* 0x000fe80000100800 */
[----:B------:R-:W3:Y:S01]  /*171e0*/  LDL.LU R13, [R1+0x5b0] ;  /* 0x0005b000010d7983 */ /* 0x000ee20000300800 */
[----:B------:R-:W-:Y:S02]  /*171f0*/  IMAD.X R48, R48, 0x1, R0, P4 ;  /* 0x0000000130307824 */ /* 0x000fe400020e0600 */
[----:B------:R-:W-:-:S03]  /*17200*/  IMAD.MOV.U32 R9, RZ, RZ, R17 ;  /* 0x000000ffff097224 */ /* 0x000fc600078e0011 */
[----:B------:R1:W-:Y:S04]  /*17210*/  STL [R1+0x52c], R48 ;  /* 0x00052c3001007387 */ /* 0x0003e80000100800 */
[----:B------:R1:W-:Y:S04]  /*17220*/  LDGSTS.E [R3+0x18400], [R8.64], P0 ;  /* 0x1840000008037fae */ /* 0x0003e80008121844 */
[----:B------:R-:W3:Y:S01]  /*17230*/  LDL.LU R17, [R1+0x5b8] ;  /* 0x0005b80001117983 */ /* 0x000ee20000300800 */
[----:B-1----:R-:W-:-:S03]  /*17240*/  IMAD.MOV.U32 R9, RZ, RZ, R48 ;  /* 0x000000ffff097224 */ /* 0x002fc600078e0030 */
[----:B------:R-:W3:Y:S01]  /*17250*/  LDL.LU R48, [R1+0x5ac] ;  /* 0x0005ac0001307983 */ /* 0x000ee20000300800 */
[----:B------:R-:W-:-:S03]  /*17260*/  MOV R8, R21 ;  /* 0x0000001500087202 */ /* 0x000fc60000000f00 */
[----:B------:R-:W3:Y:S01]  /*17270*/  LDL.LU R21, [R1+0x5b4] ;  /* 0x0005b40001157983 */ /* 0x000ee20000300800 */
        /* <DEDUP_REMOVED lines=9> */
[----:B--2---:R-:W-:-:S05]  /*17310*/  IADD3 R137, P3, R137, R44, RZ ;  /* 0x0000002c89897210 */ /* 0x004fca0007f7e0ff */
[----:B-----5:R-:W-:Y:S01]  /*17320*/  IMAD.X R138, R138, 0x1, R0, P3 ;  /* 0x000000018a8a7824 */ /* 0x020fe200018e0600 */
[----:B-1----:R-:W-:-:S03]  /*17330*/  MOV R8, R137 ;  /* 0x0000008900087202 */ /* 0x002fc60000000f00 */
[----:B------:R-:W-:Y:S01]  /*17340*/  IMAD.MOV.U32 R9, RZ, RZ, R138 ;  /* 0x000000ffff097224 */ /* 0x000fe200078e008a */
[----:B----4-:R-:W-:-:S04]  /*17350*/  IADD3 R12, P4, R12, R44, RZ ;  /* 0x0000002c0c0c7210 */ /* 0x010fc80007f9e0ff */
[----:B------:R1:W-:Y:S01]  /*17360*/  LDGSTS.E [R3+0x1a400], [R8.64], P2 ;  /* 0x1a40000008037fae */ /* 0x0003e20009121844 */
[----:B---3--:R-:W-:-:S03]  /*17370*/  IMAD.X R136, R136, 0x1, R0, P4 ;  /* 0x0000000188887824 */ /* 0x008fc600020e0600 */
[----:B------:R-:W-:Y:S01]  /*17380*/  STL [R1+0x538], R137 ;  /* 0x0005388901007387 */ /* 0x000fe20000100800 */
[----:B-1----:R-:W-:Y:S02]  /*17390*/  IMAD.MOV.U32 R8, RZ, RZ, R12 ;  /* 0x000000ffff087224 */ /* 0x002fe400078e000c */
[----:B------:R-:W-:Y:S01]  /*173a0*/  IMAD.MOV.U32 R9, RZ, RZ, R136 ;  /* 0x000000ffff097224 */ /* 0x000fe200078e0088 */
[----:B------:R-:W-:Y:S04]  /*173b0*/  STL [R1+0x534], R138 ;  /* 0x0005348a01007387 */ /* 0x000fe80000100800 */
[----:B------:R1:W-:Y:S04]  /*173c0*/  LDGSTS.E [R3+0x1c000], [R8.64], P0 ;  /* 0x1c00000008037fae */ /* 0x0003e80008121844 */
[----:B------:R-:W-:Y:S04]  /*173d0*/  STL [R1+0x570], R12 ;  /* 0x0005700c01007387 */ /* 0x000fe80000100800 */
[----:B------:R2:W-:Y:S01]  /*173e0*/  STL [R1+0x56c], R136 ;  /* 0x00056c8801007387 */ /* 0x0005e20000100800 */
[----:B------:R-:W-:-:S03]  /*173f0*/  IADD3 R5, P3, R5, R44, RZ ;  /* 0x0000002c05057210 */ /* 0x000fc60007f7e0ff */
[----:B--2---:R-:W2:Y:S01]  /*17400*/  LDL.LU R136, [R1+0x80c] ;  /* 0x00080c0001887983 */ /* 0x004ea20000300800 */
[----:B------:R-:W-:Y:S01]  /*17410*/  IADD3.X R45, R45, R0, RZ, P3, !PT ;  /* 0x000000002d2d7210 */ /* 0x000fe20001ffe4ff */
[----:B-1----:R-:W-:Y:S02]  /*17420*/  IMAD.MOV.U32 R8, RZ, RZ, R5 ;  /* 0x000000ffff087224 */ /* 0x002fe400078e0005 */
[----:B------:R-:W3:Y:S02]  /*17430*/  LDL.LU R12, [R1+0x824] ;  /* 0x00082400010c7983 */ /* 0x000ee40000300800 */
[----:B------:R-:W-:Y:S02]  /*17440*/  IMAD.MOV.U32 R9, RZ, RZ, R45 ;  /* 0x000000ffff097224 */ /* 0x000fe400078e002d */
[----:B------:R-:W-:Y:S01]  /*17450*/  STL [R1+0x578], R5 ;  /* 0x0005780501007387 */ /* 0x000fe20000100800 */
[----:B------:R-:W-:-:S03]  /*17460*/  ISETP.GT.AND P2, PT, R4, 0x3c, PT ;  /* 0x0000003c0400780c */ /* 0x000fc60003f44270 */
[----:B------:R1:W-:Y:S04]  /*17470*/  LDGSTS.E [R3+0x1c400], [R8.64], P0 ;  /* 0x1c40000008037fae */ /* 0x0003e80008121844 */
[----:B------:R4:W-:Y:S01]  /*17480*/  STL [R1+0x574], R45 ;  /* 0x0005742d01007387 */ /* 0x0009e20000100800 */
[----:B------:R-:W-:-:S03]  /*17490*/  IADD3 R13, P0, R13, R44, RZ ;  /* 0x0000002c0d0d7210 */ /* 0x000fc60007f1e0ff */
[----:B------:R-:W5:Y:S01]  /*174a0*/  LDL.LU R137, [R1+0x804] ;  /* 0x0008040001897983 */ /* 0x000f620000300800 */
[----:B------:R-:W-:-:S03]  /*174b0*/  SEL R2, RZ, 0x4, !P2 ;  /* 0x00000004ff027807 */ /* 0x000fc60005000000 */
[----:B----4-:R-:W4:Y:S01]  /*174c0*/  LDL.LU R45, [R1+0x810] ;  /* 0x00081000012d7983 */ /* 0x010f220000300800 */
[----:B-1----:R-:W-:-:S03]  /*174d0*/  IMAD.MOV.U32 R8, RZ, RZ, R13 ;  /* 0x000000ffff087224 */ /* 0x002fc600078e000d */
[----:B------:R-:W5:Y:S04]  /*174e0*/  LDL.LU R138, [R1+0x7d8] ;  /* 0x0007d800018a7983 */ /* 0x000f680000300800 */
[----:B------:R-:W5:Y:S01]  /*174f0*/  LDL.LU R5, [R1+0x7dc] ;  /* 0x0007dc0001057983 */ /* 0x000f620000300800 */
[----:B------:R-:W-:-:S03]  /*17500*/  SEL R2, R2, RZ, !P1 ;  /* 0x000000ff02027207 */ /* 0x000fc60004800000 */
[----:B------:R1:W-:Y:S01]  /*17510*/  STL [R1+0x5b0], R13 ;  /* 0x0005b00d01007387 */ /* 0x0003e20000100800 */
[----:B------:R-:W-:-:S03]  /*17520*/  ISETP.NE.U32.AND P2, PT, R2, RZ, PT ;  /* 0x000000ff0200720c */ /* 0x000fc60003f45070 */
[----:B-1----:R-:W1:Y:S01]  /*17530*/  S2R R13, SR_TID.X ;  /* 0x00000000000d7919 */ /* 0x002e620000002100 */
[----:B------:R-:W-:Y:S01]  /*17540*/  IADD3 R17, P3, R17, R44, RZ ;  /* 0x0000002c11117210 */ /* 0x000fe20007f7e0ff */
[----:B------:R-:W-:-:S03]  /*17550*/  IMAD.X R48, R48, 0x1, R0, P0 ;  /* 0x0000000130307824 */ /* 0x000fc600000e0600 */
[----:B------:R-:W-:Y:S01]  /*17560*/  IADD3.X R21, R21, R0, RZ, P3, !PT ;  /* 0x0000000015157210 */ /* 0x000fe20001ffe4ff */
[----:B------:R-:W-:Y:S01]  /*17570*/  IMAD.MOV.U32 R9, RZ, RZ, R48 ;  /* 0x000000ffff097224 */ /* 0x000fe200078e0030 */
[----:B------:R1:W-:Y:S04]  /*17580*/  STL [R1+0x5ac], R48 ;  /* 0x0005ac3001007387 */ /* 0x0003e80000100800 */
[----:B------:R1:W-:Y:S04]  /*17590*/  STL [R1+0x5b8], R17 ;  /* 0x0005b81101007387 */ /* 0x0003e80000100800 */
[----:B------:R1:W-:Y:S04]  /*175a0*/  LDGSTS.E [R3+0x1e000], [R8.64], P2 ;  /* 0x1e00000008037fae */ /* 0x0003e80009121844 */
[----:B------:R1:W-:Y:S04]  /*175b0*/  STL [R1+0x5b4], R21 ;  /* 0x0005b41501007387 */ /* 0x0003e80000100800 */
[----:B-1----:R-:W5:Y:S01]  /*175c0*/  LDL.LU R48, [R1+0x7e0] ;  /* 0x0007e00001307983 */ /* 0x002f620000300800 */
[----:B------:R-:W-:-:S03]  /*175d0*/  IMAD.MOV.U32 R8, RZ, RZ, R17 ;  /* 0x000000ffff087224 */ /* 0x000fc600078e0011 */
[----:B------:R-:W5:Y:S01]  /*175e0*/  LDL.LU R17, [R1+0x7e4] ;  /* 0x0007e40001117983 */ /* 0x000f620000300800 */
[----:B------:R-:W-:Y:S02]  /*175f0*/  MOV R9, R21 ;  /* 0x0000001500097202 */ /* 0x000fe40000000f00 */
[----:B------:R-:W-:Y:S01]  /*17600*/  LOP3.LUT R139, R13, 0xff, RZ, 0xc0, !PT ;  /* 0x000000ff0d8b7812 */ /* 0x000fe200078ec0ff */
[----:B------:R-:W5:Y:S04]  /*17610*/  LDL.LU R21, [R1+0x798] ;  /* 0x0007980001157983 */ /* 0x000f680000300800 */
[----:B------:R-:W5:Y:S01]  /*17620*/  LDL.LU R13, [R1+0x79c] ;  /* 0x00079c00010d7983 */ /* 0x000f620000300800 */
[----:B------:R-:W-:-:S03]  /*17630*/  ISETP.GT.AND P0, PT, R4, 0x1, PT ;  /* 0x000000010400780c */ /* 0x000fc60003f04270 */
[----:B------:R1:W-:Y:S01]  /*17640*/  LDGSTS.E [R3+0x1e400], [R8.64], P2 ;  /* 0x1e40000008037fae */ /* 0x0003e20009121844 */
[----:B------:R-:W-:Y:S01]  /*17650*/  SEL R2, RZ, 0x4, !P0 ;  /* 0x00000004ff027807 */ /* 0x000fe20004000000 */
[----:B------:R-:W-:-:S03]  /*17660*/  IMAD.SHL.U32 R139, R139, 0x4, RZ ;  /* 0x000000048b8b7824 */ /* 0x000fc600078e00ff */
[----:B------:R-:W-:-:S04]  /*17670*/  SEL R2, R2, RZ, !P1 ;  /* 0x000000ff02027207 */ /* 0x000fc80004800000 */
[----:B------:R-:W-:Y:S02]  /*17680*/  ISETP.NE.U32.AND P2, PT, R2, RZ, PT ;  /* 0x000000ff0200720c */ /* 0x000fe40003f45070 */
[----:B------:R-:W-:-:S05]  /*17690*/  LOP3.LUT R139, R139, 0x20, RZ, 0x3c, !PT ;  /* 0x000000208b8b7812 */ /* 0x000fca00078e3cff */
[----:B------:R-:W-:Y:S01]  /*176a0*/  IMAD R2, R40, 0x20000, R139 ;  /* 0x0002000028027824 */ /* 0x000fe200078e028b */
[----:B---3--:R-:W-:-:S05]  /*176b0*/  IADD3 R12, P0, R12, R44, RZ ;  /* 0x0000002c0c0c7210 */ /* 0x008fca0007f1e0ff */
[----:B--2---:R-:W-:Y:S01]  /*176c0*/  IMAD.X R136, R136, 0x1, R0, P0 ;  /* 0x0000000188887824 */ /* 0x004fe200000e0600 */
[----:B------:R-:W-:Y:S01]  /*176d0*/  ISETP.GT.AND P0, PT, R4, 0x5, PT ;  /* 0x000000050400780c */ /* 0x000fe20003f04270 */
[----:B------:R-:W-:Y:S01]  /*176e0*/  STL [R1+0x824], R12 ;  /* 0x0008240c01007387 */ /* 0x000fe20000100800 */
[----:B-1----:R-:W-:Y:S01]  /*176f0*/  MOV R8, R12 ;  /* 0x0000000c00087202 */ /* 0x002fe20000000f00 */
[----:B------:R-:W-:Y:S01]  /*17700*/  IMAD.MOV.U32 R9, RZ, RZ, R136 ;  /* 0x000000ffff097224 */ /* 0x000fe200078e0088 */
[----:B------:R-:W-:Y:S01]  /*17710*/  SEL R3, RZ, 0x4, !P0 ;  /* 0x00000004ff037807 */ /* 0x000fe20004000000 */
[----:B------:R1:W-:Y:S01]  /*17720*/  STL [R1+0x80c], R136 ;  /* 0x00080c8801007387 */ /* 0x0003e20000100800 */
[----:B----4-:R-:W-:-:S03]  /*17730*/  IADD3 R45, P3, R45, R44, RZ ;  /* 0x0000002c2d2d7210 */ /* 0x010fc60007f7e0ff */
[----:B-1----:R-:W2:Y:S02]  /*17740*/  LDL.LU R136, [R1+0x7a4] ;  /* 0x0007a40001887983 */ /* 0x002ea40000300800 */
[----:B-----5:R-:W-:Y:S02]  /*17750*/  IMAD.X R137, R137, 0x1, R0, P3 ;  /* 0x0000000189897824 */ /* 0x020fe400018e0600 */
[----:B------:R-:W3:Y:S01]  /*17760*/  LDL.LU R12, [R1+0x74c] ;  /* 0x00074c00010c7983 */ /* 0x000ee20000300800 */
[----:B------:R-:W-:-:S03]  /*17770*/  IADD3 R5, P4, R5, R44, RZ ;  /* 0x0000002c05057210 */ /* 0x000fc60007f9e0ff */
[----:B------:R-:W-:Y:S01]  /*17780*/  STL [R1+0x810], R45 ;  /* 0x0008102d01007387 */ /* 0x000fe20000100800 */
[----:B------:R-:W-:-:S03]  /*17790*/  SEL R3, R3, RZ, !P1 ;  /* 0x000000ff03037207 */ /* 0x000fc60004800000 */
[----:B------:R1:W-:Y:S04]  /*177a0*/  LDGSTS.E [R2+0x800], [R8.64], P2 ;  /* 0x0080000008027fae */ /* 0x0003e80009121844 */
[----:B------:R4:W-:Y:S04]  /*177b0*/  STL [R1+0x804], R137 ;  /* 0x0008048901007387 */ /* 0x0009e80000100800 */
[----:B------:R5:W-:Y:S01]  /*177c0*/  STL [R1+0x7dc], R5 ;  /* 0x0007dc0501007387 */ /* 0x000be20000100800 */
[----:B-1----:R-:W-:-:S03]  /*177d0*/  IMAD.MOV.U32 R9, RZ, RZ, R137 ;  /* 0x000000ffff097224 */ /* 0x002fc600078e0089 */
[----:B----4-:R-:W4:Y:S01]  /*177e0*/  LDL.LU R137, [R1+0x7a0] ;  /* 0x0007a00001897983 */ /* 0x010f220000300800 */
[----:B------:R-:W-:Y:S01]  /*177f0*/  ISETP.NE.U32.AND P0, PT, R3, RZ, PT ;  /* 0x000000ff0300720c */ /* 0x000fe20003f05070 */
[----:B------:R-:W-:Y:S01]  /*17800*/  IMAD.X R138, R138, 0x1, R0, P4 ;  /* 0x000000018a8a7824 */ /* 0x000fe200020e0600 */
[----:B------:R-:W-:-:S04]  /*17810*/  MOV R8, R45 ;  /* 0x0000002d00087202 */ /* 0x000fc80000000f00 */
[----:B------:R-:W-:Y:S04]  /*17820*/  STL [R1+0x7d8], R138 ;  /* 0x0007d88a01007387 */ /* 0x000fe80000100800 */
[----:B------:R-:W4:Y:S04]  /*17830*/  LDL.LU R45, [R1+0x748] ;  /* 0x00074800012d7983 */ /* 0x000f280000300800 */
[----:B------:R1:W-:Y:S04]  /*17840*/  LDGSTS.E [R2+0xc00], [R8.64], P2 ;  /* 0x00c0000008027fae */ /* 0x0003e80009121844 */
[----:B------:R-:W4:Y:S01]  /*17850*/  LDL.LU R139, [R1+0x754] ;  /* 0x00075400018b7983 */ /* 0x000f220000300800 */
[----:B------:R-:W-:Y:S01]  /*17860*/  IADD3 R17, P3, R17, R44, RZ ;  /* 0x0000002c11117210 */ /* 0x000fe20007f7e0ff */
[----:B-1----:R-:W-:-:S03]  /*17870*/  IMAD.MOV.U32 R8, RZ, RZ, R5 ;  /* 0x000000ffff087224 */ /* 0x002fc600078e0005 */
[----:B------:R-:W-:Y:S01]  /*17880*/  IADD3.X R48, R48, R0, RZ, P3, !PT ;  /* 0x0000000030307210 */ /* 0x000fe20001ffe4ff */
[----:B------:R-:W-:Y:S01]  /*17890*/  IMAD.MOV.U32 R9, RZ, RZ, R138 ;  /* 0x000000ffff097224 */ /* 0x000fe200078e008a */
[----:B-----5:R-:W5:Y:S01]  /*178a0*/  LDL.LU R5, [R1+0x70c] ;  /* 0x00070c0001057983 */ /* 0x020f620000300800 */
[----:B------:R-:W-:-:S03]  /*178b0*/  IADD3 R13, P4, R13, R44, RZ ;  /* 0x0000002c0d0d7210 */ /* 0x000fc60007f9e0ff */
[----:B------:R1:W-:Y:S02]  /*178c0*/  LDGSTS.E [R2+0x2800], [R8.64], P0 ;  /* 0x0280000008027fae */ /* 0x0003e40008121844 */
[----:B------:R-:W-:Y:S02]  /*178d0*/  IMAD.X R21, R21, 0x1, R0, P4 ;  /* 0x0000000115157824 */ /* 0x000fe400020e0600 */
[----:B------:R1:W-:Y:S04]  /*178e0*/  STL [R1+0x7e4], R17 ;  /* 0x0007e41101007387 */ /* 0x0003e80000100800 */
[----:B------:R-:W-:Y:S01]  /*178f0*/  STL [R1+0x7e0], R48 ;  /* 0x0007e03001007387 */ /* 0x000fe20000100800 */
[----:B-1----:R-:W-:-:S03]  /*17900*/  IMAD.MOV.U32 R8, RZ, RZ, R17 ;  /* 0x000000ffff087224 */ /* 0x002fc600078e0011 */
[----:B------:R-:W-:Y:S01]  /*17910*/  STL [R1+0x79c], R13 ;  /* 0x00079c0d01007387 */ /* 0x000fe20000100800 */
[----:B------:R-:W-:-:S03]  /*17920*/  IMAD.MOV.U32 R9, RZ, RZ, R48 ;  /* 0x000000ffff097224 */ /* 0x000fc600078e0030 */
[----:B------:R-:W5:Y:S04]  /*17930*/  LDL.LU R140, [R1+0x750] ;  /* 0x00075000018c7983 */ /* 0x000f680000300800 */
[----:B------:R1:W-:Y:S04]  /*17940*/  STL [R1+0x798], R21 ;  /* 0x0007981501007387 */ /* 0x0003e80000100800 */
[----:B------:R1:W-:Y:S04]  /*17950*/  LDGSTS.E [R2+0x2c00], [R8.64], P0 ;  /* 0x02c0000008027fae */ /* 0x0003e80008121844 */
[----:B------:R-:W5:Y:S01]  /*17960*/  LDL.LU R17, [R1+0x708] ;  /* 0x0007080001117983 */ /* 0x000f620000300800 */
[----:B-1----:R-:W-:Y:S01]  /*17970*/  IMAD.MOV.U32 R9, RZ, RZ, R21 ;  /* 0x000000ffff097224 */ /* 0x002fe200078e0015 */
[----:B------:R-:W-:-:S02]  /*17980*/  MOV R8, R13 ;  /* 0x0000000d00087202 */ /* 0x000fc40000000f00 */
[----:B------:R-:W5:Y:S04]  /*17990*/  LDL.LU R21, [R1+0x710] ;  /* 0x0007100001157983 */ /* 0x000f680000300800 */
[----:B------:R-:W5:Y:S04]  /*179a0*/  LDL.LU R13, [R1+0x714] ;  /* 0x00071400010d7983 */ /* 0x000f680000300800 */
[----:B------:R-:W5:Y:S04]  /*179b0*/  LDL.LU R138, [R1+0x33c] ;  /* 0x00033c00018a7983 */ /* 0x000f680000300800 */
[----:B------:R-:W5:Y:S01]  /*179c0*/  LDL.LU R48, [R1+0x340] ;  /* 0x0003400001307983 */ /* 0x000f620000300800 */
        /* <DEDUP_REMOVED lines=9> */
[----:B--2---:R-:W-:-:S04]  /*17a60*/  IADD3 R136, P3, R136, R44, RZ ;  /* 0x0000002c88887210 */ /* 0x004fc80007f7e0ff */
[----:B-1----:R-:W-:Y:S02]  /*17a70*/  MOV R8, R136 ;  /* 0x0000008800087202 */ /* 0x002fe40000000f00 */
[----:B---3--:R-:W-:Y:S01]  /*17a80*/  IADD3 R12, P4, R12, R44, RZ ;  /* 0x0000002c0c0c7210 */ /* 0x008fe20007f9e0ff */
[----:B------:R-:W-:Y:S01]  /*17a90*/  STL [R1+0x7a4], R136 ;  /* 0x0007a48801007387 */ /* 0x000fe20000100800 */
[----:B----4-:R-:W-:-:S04]  /*17aa0*/  IMAD.X R137, R137, 0x1, R0, P3 ;  /* 0x0000000189897824 */ /* 0x010fc800018e0600 */
[----:B------:R-:W-:Y:S01]  /*17ab0*/  IMAD.MOV.U32 R9, RZ, RZ, R137 ;  /* 0x000000ffff097224 */ /* 0x000fe200078e0089 */
[----:B------:R1:W-:Y:S04]  /*17ac0*/  STL [R1+0x7a0], R137 ;  /* 0x0007a08901007387 */ /* 0x0003e80000100800 */
[----:B------:R2:W-:Y:S01]  /*17ad0*/  LDGSTS.E [R2+0x4c00], [R8.64], P2 ;  /* 0x04c0000008027fae */ /* 0x0005e20009121844 */
[----:B------:R-:W-:Y:S01]  /*17ae0*/  ISETP.GT.AND P2, PT, R4, 0x11, PT ;  /* 0x000000110400780c */ /* 0x000fe20003f44270 */
[----:B------:R-:W-:Y:S02]  /*17af0*/  IMAD.X R45, R45, 0x1, R0, P4 ;  /* 0x000000012d2d7824 */ /* 0x000fe400020e0600 */
[----:B------:R-:W-:Y:S01]  /*17b00*/  STL [R1+0x74c], R12 ;  /* 0x00074c0c01007387 */ /* 0x000fe20000100800 */
[----:B------:R-:W-:-:S03]  /*17b10*/  SEL R3, RZ, 0x4, !P2 ;  /* 0x00000004ff037807 */ /* 0x000fc60005000000 */
[----:B------:R3:W-:Y:S01]  /*17b20*/  STL [R1+0x748], R45 ;  /* 0x0007482d01007387 */ /* 0x0007e20000100800 */
[----:B------:R-:W-:-:S03]  /*17b30*/  IADD3 R139, P3, R139, R44, RZ ;  /* 0x0000002c8b8b7210 */ /* 0x000fc60007f7e0ff */
[----:B-1----:R-:W4:Y:S01]  /*17b40*/  LDL.LU R137, [R1+0x344] ;  /* 0x0003440001897983 */ /* 0x002f220000300800 */
[----:B--2---:R-:W-:Y:S01]  /*17b50*/  IMAD.MOV.U32 R8, RZ, RZ, R12 ;  /* 0x000000ffff087224 */ /* 0x004fe200078e000c */
[----:B------:R-:W-:Y:S01]  /*17b60*/  SEL R3, R3, RZ, !P1 ;  /* 0x000000ff03037207 */ /* 0x000fe20004800000 */
[----:B------:R-:W-:Y:S01]  /*17b70*/  IMAD.MOV.U32 R9, RZ, RZ, R45 ;  /* 0x000000ffff097224 */ /* 0x000fe200078e002d */
[----:B------:R-:W2:Y:S02]  /*17b80*/  LDL.LU R136, [R1+0x348] ;  /* 0x0003480001887983 */ /* 0x000ea40000300800 */
[----:B------:R-:W-:Y:S02]  /*17b90*/  ISETP.NE.U32.AND P2, PT, R3, RZ, PT ;  /* 0x000000ff0300720c */ /* 0x000fe40003f45070 */
[----:B---3--:R-:W3:Y:S01]  /*17ba0*/  LDL.LU R45, [R1+0x37c] ;  /* 0x00037c00012d7983 */ /* 0x008ee20000300800 */
[----:B-----5:R-:W-:-:S03]  /*17bb0*/  IADD3 R5, P4, R5, R44, RZ ;  /* 0x0000002c05057210 */ /* 0x020fc60007f9e0ff */
[----:B------:R-:W5:Y:S04]  /*17bc0*/  LDL.LU R12, [R1+0x380] ;  /* 0x00038000010c7983 */ /* 0x000f680000300800 */
[----:B------:R1:W-:Y:S04]  /*17bd0*/  LDGSTS.E [R2+0x6800], [R8.64], P0 ;  /* 0x0680000008027fae */ /* 0x0003e80008121844 */
[----:B------:R-:W-:Y:S01]  /*17be0*/  STL [R1+0x754], R139 ;  /* 0x0007548b01007387 */ /* 0x000fe20000100800 */
[----:B------:R-:W-:Y:S01]  /*17bf0*/  IADD3.X R140, R140, R0, RZ, P3, !PT ;  /* 0x000000008c8c7210 */ /* 0x000fe20001ffe4ff */
[----:B-1----:R-:W-:-:S04]  /*17c00*/  IMAD.MOV.U32 R8, RZ, RZ, R139 ;  /* 0x000000ffff087224 */ /* 0x002fc800078e008b */
[----:B------:R-:W-:Y:S01]  /*17c10*/  IMAD.MOV.U32 R9, RZ, RZ, R140 ;  /* 0x000000ffff097224 */ /* 0x000fe200078e008c */
[----:B------:R-:W-:Y:S04]  /*17c20*/  STL [R1+0x750], R140 ;  /* 0x0007508c01007387 */ /* 0x000fe80000100800 */
[----:B------:R1:W-:Y:S01]  /*17c30*/  LDGSTS.E [R2+0x6c00], [R8.64], P0 ;  /* 0x06c0000008027fae */ /* 0x0003e20008121844 */
[----:B------:R-:W-:-:S03]  /*17c40*/  IMAD.X R17, R17, 0x1, R0, P4 ;  /* 0x0000000111117824 */ /* 0x000fc600020e0600 */
[----:B------:R-:W-:Y:S04]  /*17c50*/  STL [R1+0x70c], R5 ;  /* 0x00070c0501007387 */ /* 0x000fe80000100800 */
[----:B------:R1:W-:Y:S01]  /*17c60*/  STL [R1+0x708], R17 ;  /* 0x0007081101007387 */ /* 0x0003e20000100800 */
[----:B------:R-:W-:Y:S01]  /*17c70*/  IADD3 R13, P3, R13, R44, RZ ;  /* 0x0000002c0d0d7210 */ /* 0x000fe20007f7e0ff */
[----:B-1----:R-:W-:Y:S01]  /*17c80*/  IMAD.MOV.U32 R9, RZ, RZ, R17 ;  /* 0x000000ffff097224 */ /* 0x002fe200078e0011 */
[----:B------:R-:W-:Y:S01]  /*17c90*/  MOV R8, R5 ;  /* 0x0000000500087202 */ /* 0x000fe20000000f00 */
[----:B------:R-:W3:Y:S02]  /*17ca0*/  LDL.LU R17, [R1+0x388] ;  /* 0x0003880001117983 */ /* 0x000ee40000300800 */
[----:B------:R-:W-:-:S02]  /*17cb0*/  IMAD.X R21, R21, 0x1, R0, P3 ;  /* 0x0000000115157824 */ /* 0x000fc400018e0600 */
[----:B------:R-:W3:Y:S01]  /*17cc0*/  LDL.LU R5, [R1+0x3c0] ;  /* 0x0003c00001057983 */ /* 0x000ee20000300800 */
[----:B------:R-:W-:-:S03]  /*17cd0*/  IADD3 R48, P4, R48, R44, RZ ;  /* 0x0000002c30307210 */ /* 0x000fc60007f9e0ff */
[----:B------:R-:W-:Y:S02]  /*17ce0*/  STL [R1+0x714], R13 ;  /* 0x0007140d01007387 */ /* 0x000fe40000100800 */
[----:B------:R-:W-:Y:S02]  /*17cf0*/  IMAD.X R138, R138, 0x1, R0, P4 ;  /* 0x000000018a8a7824 */ /* 0x000fe400020e0600 */
[----:B------:R1:W-:Y:S04]  /*17d00*/  LDGSTS.E [R2+0x8800], [R8.64], P2 ;  /* 0x0880000008027fae */ /* 0x0003e80009121844 */
[----:B------:R1:W-:Y:S04]  /*17d10*/  STL [R1+0x710], R21 ;  /* 0x0007101501007387 */ /* 0x0003e80000100800 */
[----:B------:R1:W-:Y:S02]  /*17d20*/  STL [R1+0x340], R48 ;  /* 0x0003403001007387 */ /* 0x0003e40000100800 */
[----:B-1----:R-:W-:Y:S01]  /*17d30*/  IMAD.MOV.U32 R9, RZ, RZ, R21 ;  /* 0x000000ffff097224 */ /* 0x002fe200078e0015 */
[----:B------:R-:W-:Y:S01]  /*17d40*/  MOV R8, R13 ;  /* 0x0000000d00087202 */ /* 0x000fe20000000f00 */
[----:B------:R-:W3:Y:S04]  /*17d50*/  LDL.LU R21, [R1+0x384] ;  /* 0x0003840001157983 */ /* 0x000ee80000300800 */
[----:B------:R-:W-:Y:S04]  /*17d60*/  STL [R1+0x33c], R138 ;  /* 0x00033c8a01007387 */ /* 0x000fe80000100800 */
[----:B------:R-:W3:Y:S01]  /*17d70*/  LDL.LU R13, [R1+0x3bc] ;  /* 0x0003bc00010d7983 */ /* 0x000ee20000300800 */
[----:B------:R-:W-:-:S03]  /*17d80*/  ISETP.GT.AND P0, PT, R4, 0x15, PT ;  /* 0x000000150400780c */ /* 0x000fc60003f04270 */
[----:B------:R1:W-:Y:S01]  /*17d90*/  LDGSTS.E [R2+0x8c00], [R8.64], P2 ;  /* 0x08c0000008027fae */ /* 0x0003e20009121844 */
[----:B------:R-:W-:-:S03]  /*17da0*/  SEL R3, RZ, 0x4, !P0 ;  /* 0x00000004ff037807 */ /* 0x000fc60004000000 */
[----:B------:R-:W3:Y:S01]  /*17db0*/  LDL.LU R139, [R1+0x3c8] ;  /* 0x0003c800018b7983 */ /* 0x000ee20000300800 */
[----:B------:R-:W-:Y:S02]  /*17dc0*/  SEL R3, R3, RZ, !P1 ;  /* 0x000000ff03037207 */ /* 0x000fe40004800000 */
[----:B------:R-:W-:Y:S02]  /*17dd0*/  ISETP.GT.AND P2, PT, R4, 0x19, PT ;  /* 0x000000190400780c */ /* 0x000fe40003f44270 */
[----:B------:R-:W-:Y:S02]  /*17de0*/  ISETP.NE.U32.AND P0, PT, R3, RZ, PT ;  /* 0x000000ff0300720c */ /* 0x000fe40003f05070 */
[----:B------:R-:W-:Y:S01]  /*17df0*/  SEL R3, RZ, 0x4, !P2 ;  /* 0x00000004ff037807 */ /* 0x000fe20005000000 */
[----:B-1----:R-:W-:Y:S02]  /*17e00*/  IMAD.MOV.U32 R8, RZ, RZ, R48 ;  /* 0x000000ffff087224 */ /* 0x002fe400078e0030 */
[----:B------:R-:W3:Y:S01]  /*17e10*/  LDL.LU R48, [R1+0x400] ;  /* 0x0004000001307983 */ /* 0x000ee20000300800 */
[----:B------:R-:W-:Y:S01]  /*17e20*/  IMAD.MOV.U32 R9, RZ, RZ, R138 ;  /* 0x000000ffff097224 */ /* 0x000fe200078e008a */
[----:B------:R-:W-:-:S04]  /*17e30*/  SEL R3, R3, RZ, !P1 ;  /* 0x000000ff03037207 */ /* 0x000fc80004800000 */
[----:B------:R-:W-:Y:S02]  /*17e40*/  ISETP.NE.U32.AND P2, PT, R3, RZ, PT ;  /* 0x000000ff0300720c */ /* 0x000fe40003f45070 */
[----:B------:R1:W-:Y:S01]  /*17e50*/  LDGSTS.E [R2+0xa800], [R8.64], P0 ;  /* 0x0a80000008027fae */ /* 0x0003e20008121844 */
[----:B--2---:R-:W-:-:S04]  /*17e60*/  IADD3 R136, P3, R136, R44, RZ ;  /* 0x0000002c88887210 */ /* 0x004fc80007f7e0ff */
[----:B----4-:R-:W-:Y:S02]  /*17e70*/  IADD3.X R137, R137, R0, RZ, P3, !PT ;  /* 0x0000000089897210 */ /* 0x010fe40001ffe4ff */
[----:B-----5:R-:W-:Y:S01]  /*17e80*/  IADD3 R12, P4, R12, R44, RZ ;  /* 0x0000002c0c0c7210 */ /* 0x020fe20007f9e0ff */
[----:B------:R-:W-:Y:S04]  /*17e90*/  STL [R1+0x348], R136 ;  /* 0x0003488801007387 */ /* 0x000fe80000100800 */
[----:B---3--:R-:W-:Y:S01]  /*17ea0*/  IMAD.X R45, R45, 0x1, R0, P4 ;  /* 0x000000012d2d7824 */ /* 0x008fe200020e0600 */
[----:B------:R2:W-:Y:S04]  /*17eb0*/  STL [R1+0x344], R137 ;  /* 0x0003448901007387 */ /* 0x0005e80000100800 */
[----:B------:R-:W-:Y:S01]  /*17ec0*/  STL [R1+0x380], R12 ;  /* 0x0003800c01007387 */ /* 0x000fe20000100800 */
[----:B-1----:R-:W-:-:S03]  /*17ed0*/  IMAD.MOV.U32 R8, RZ, RZ, R136 ;  /* 0x000000ffff087224 */ /* 0x002fc600078e0088 */
[----:B------:R-:W3:Y:S01]  /*17ee0*/  LDL.LU R140, [R1+0x3c4] ;  /* 0x0003c400018c7983 */ /* 0x000ee20000300800 */
[----:B------:R-:W-:-:S03]  /*17ef0*/  IMAD.MOV.U32 R9, RZ, RZ, R137 ;  /* 0x000000ffff097224 */ /* 0x000fc600078e0089 */
[----:B------:R1:W-:Y:S04]  /*17f00*/  STL [R1+0x37c], R45 ;  /* 0x00037c2d01007387 */ /* 0x0003e80000100800 */
[----:B--2---:R-:W2:Y:S04]  /*17f10*/  LDL.LU R137, [R1+0x3fc] ;  /* 0x0003fc0001897983 */ /* 0x004ea80000300800 */
[----:B------:R-:W4:Y:S04]  /*17f20*/  LDL.LU R138, [R1+0x404] ;  /* 0x00040400018a7983 */ /* 0x000f280000300800 */
[----:B------:R-:W5:Y:S04]  /*17f30*/  LDL.LU R136, [R1+0x408] ;  /* 0x0004080001887983 */ /* 0x000f680000300800 */
[----:B------:R1:W-:Y:S01]  /*17f40*/  LDGSTS.E [R2+0xac00], [R8.64], P0 ;  /* 0x0ac0000008027fae */ /* 0x0003e20008121844 */
[-C--:B------:R-:W-:Y:S01]  /*17f50*/  IADD3 R17, P3, R17, R44.reuse, RZ ;  /* 0x0000002c11117210 */ /* 0x080fe20007f7e0ff */
[----:B-1----:R-:W-:Y:S01]  /*17f60*/  IMAD.MOV.U32 R9, RZ, RZ, R45 ;  /* 0x000000ffff097224 */ /* 0x002fe200078e002d */
[----:B------:R-:W-:Y:S01]  /*17f70*/  IADD3 R5, P4, R5, R44, RZ ;  /* 0x0000002c05057210 */ /* 0x000fe20007f9e0ff */
[----:B------:R-:W4:Y:S01]  /*17f80*/  LDL.LU R45, [R1+0x43c] ;  /* 0x00043c00012d7983 */ /* 0x000f220000300800 */
[----:B------:R-:W-:-:S03]  /*17f90*/  MOV R8, R12 ;  /* 0x0000000c00087202 */ /* 0x000fc60000000f00 */
[----:B------:R-:W4:Y:S04]  /*17fa0*/  LDL.LU R12, [R1+0x440] ;  /* 0x00044000010c7983 */ /* 0x000f280000300800 */
[----:B------:R-:W-:Y:S04]  /*17fb0*/  STL [R1+0x388], R17 ;  /* 0x0003881101007387 */ /* 0x000fe80000100800 */
[----:B------:R1:W-:Y:S01]  /*17fc0*/  LDGSTS.E [R2+0xc800], [R8.64], P2 ;  /* 0x0c80000008027fae */ /* 0x0003e20009121844 */
[----:B------:R-:W-:Y:S01]  /*17fd0*/  IMAD.X R21, R21, 0x1, R0, P3 ;  /* 0x0000000115157824 */ /* 0x000fe200018e0600 */
[----:B-1----:R-:W-:-:S03]  /*17fe0*/  MOV R8, R17 ;  /* 0x0000001100087202 */ /* 0x002fc60000000f00 */
[----:B------:R-:W-:Y:S01]  /*17ff0*/  IMAD.MOV.U32 R9, RZ, RZ, R21 ;  /* 0x000000ffff097224 */ /* 0x000fe200078e0015 */
[----:B------:R1:W-:Y:S01]  /*18000*/  STL [R1+0x384], R21 ;  /* 0x0003841501007387 */ /* 0x0003e20000100800 */
[----:B------:R-:W-:-:S03]  /*18010*/  IMAD.X R13, R13, 0x1, R0, P4 ;  /* 0x000000010d0d7824 */ /* 0x000fc600020e0600 */
[----:B------:R-:W-:Y:S04]  /*18020*/  STL [R1+0x3c0], R5 ;  /* 0x0003c00501007387 */ /* 0x000fe80000100800 */
[----:B------:R1:W-:Y:S04]  /*18030*/  STL [R1+0x3bc], R13 ;  /* 0x0003bc0d01007387 */ /* 0x0003e80000100800 */
[----:B-1----:R-:W4:Y:S04]  /*18040*/  LDL.LU R21, [R1+0x444] ;  /* 0x0004440001157983 */ /* 0x002f280000300800 */
[----:B------:R-:W4:Y:S04]  /*18050*/  LDL.LU R17, [R1+0x448] ;  /* 0x0004480001117983 */ /* 0x000f280000300800 */
[----:B------:R1:W-:Y:S02]  /*18060*/  LDGSTS.E [R2+0xcc00], [R8.64], P2 ;  /* 0x0cc0000008027fae */ /* 0x0003e40009121844 */
[----:B-1----:R-:W-:-:S02]  /*18070*/  IMAD.MOV.U32 R9, RZ, RZ, R13 ;  /* 0x000000ffff097224 */ /* 0x002fc400078e000d */
[----:B------:R-:W-:Y:S01]  /*18080*/  IMAD.MOV.U32 R8, RZ, RZ, R5 ;  /* 0x000000ffff087224 */ /* 0x000fe200078e0005 */
[----:B------:R-:W4:Y:S04]  /*18090*/  LDL.LU R13, [R1+0x47c] ;  /* 0x00047c00010d7983 */ /* 0x000f280000300800 */
[----:B------:R-:W4:Y:S01]  /*180a0*/  LDL.LU R5, [R1+0x480] ;  /* 0x0004800001057983 */ /* 0x000f220000300800 */
[----:B------:R-:W-:-:S04]  /*180b0*/  ISETP.GT.AND P0, PT, R4, 0x1d, PT ;  /* 0x0000001d0400780c */ /* 0x000fc80003f04270 */
[----:B------:R-:W-:-:S04]  /*180c0*/  SEL R3, RZ, 0x4, !P0 ;  /* 0x00000004ff037807 */ /* 0x000fc80004000000 */
[----:B------:R-:W-:Y:S02]  /*180d0*/  SEL R3, R3, RZ, !P1 ;  /* 0x000000ff03037207 */ /* 0x000fe40004800000 */
[----:B------:R-:W-:Y:S02]  /*180e0*/  ISETP.GT.AND P2, PT, R4, 0x21, PT ;  /* 0x000000210400780c */ /* 0x000fe40003f44270 */
[----:B------:R-:W-:Y:S02]  /*180f0*/  ISETP.NE.U32.AND P0, PT, R3, RZ, PT ;  /* 0x000000ff0300720c */ /* 0x000fe40003f05070 */
[----:B------:R-:W-:Y:S02]  /*18100*/  SEL R3, RZ, 0x4, !P2 ;  /* 0x00000004ff037807 */ /* 0x000fe40005000000 */
[----:B------:R-:W-:Y:S02]  /*18110*/  IADD3 R139, P3, R139, R44, RZ ;  /* 0x0000002c8b8b7210 */ /* 0x000fe40007f7e0ff */
[----:B------:R-:W-:-:S02]  /*18120*/  SEL R3, R3, RZ, !P1 ;  /* 0x000000ff03037207 */ /* 0x000fc40004800000 */
[----:B------:R-:W-:Y:S02]  /*18130*/  IADD3 R48, P4, R48, R44, RZ ;  /* 0x0000002c30307210 */ /* 0x000fe40007f9e0ff */
[----:B------:R-:W-:-:S03]  /*18140*/  ISETP.NE.U32.AND P2, PT, R3, RZ, PT ;  /* 0x000000ff0300720c */ /* 0x000fc60003f45070 */
[----:B------:R1:W-:Y:S04]  /*18150*/  LDGSTS.E [R2+0xe800], [R8.64], P0 ;  /* 0x0e80000008027fae */ /* 0x0003e80008121844 */
[----:B------:R-:W-:Y:S01]  /*18160*/  STL [R1+0x3c8], R139 ;  /* 0x0003c88b01007387 */ /* 0x000fe20000100800 */
[----:B-1----:R-:W-:Y:S01]  /*18170*/  IMAD.MOV.U32 R8, RZ, RZ, R139 ;  /* 0x000000ffff087224 */ /* 0x002fe200078e008b */
[----:B---3--:R-:W-:-:S05]  /*18180*/  IADD3.X R140, R140, R0, RZ, P3, !PT ;  /* 0x000000008c8c7210 */ /* 0x008fca0001ffe4ff */
[----:B------:R-:W-:Y:S02]  /*18190*/  IMAD.MOV.U32 R9, RZ, RZ, R140 ;  /* 0x000000ffff097224 */ /* 0x000fe400078e008c */
[----:B--2---:R-:W-:Y:S01]  /*181a0*/  IMAD.X R137, R137, 0x1, R0, P4 ;  /* 0x0000000189897824 */ /* 0x004fe200020e0600 */
[----:B------:R-:W-:Y:S04]  /*181b0*/  STL [R1+0x3c4], R140 ;  /* 0x0003c48c01007387 */ /* 0x000fe80000100800 */
[----:B------:R1:W-:Y:S01]  /*181c0*/  LDGSTS.E [R2+0xec00], [R8.64], P0 ;  /* 0x0ec0000008027fae */ /* 0x0003e20008121844 */
[----:B-----5:R-:W-:-:S03]  /*181d0*/  IADD3 R136, P3, R136, R44, RZ ;  /* 0x0000002c88887210 */ /* 0x020fc60007f7e0ff */
[----:B------:R-:W-:Y:S02]  /*181e0*/  STL [R1+0x400], R48 ;  /* 0x0004003001007387 */ /* 0x000fe40000100800 */
[----:B----4-:R-:W-:Y:S02]  /*181f0*/  IMAD.X R138, R138, 0x1, R0, P3 ;  /* 0x000000018a8a7824 */ /* 0x010fe400018e0600 */
[----:B------:R2:W-:Y:S01]  /*18200*/  STL [R1+0x3fc], R137 ;  /* 0x0003fc8901007387 */ /* 0x0005e20000100800 */
[----:B-1----:R-:W-:Y:S01]  /*18210*/  MOV R8, R48 ;  /* 0x0000003000087202 */ /* 0x002fe20000000f00 */
[----:B------:R-:W-:Y:S01]  /*18220*/  IMAD.MOV.U32 R9, RZ, RZ, R137 ;  /* 0x000000ffff097224 */ /* 0x000fe200078e0089 */
[----:B------:R-:W-:-:S04]  /*18230*/  ISETP.GT.AND P0, PT, R4, 0x25, PT ;  /* 0x000000250400780c */ /* 0x000fc80003f04270 */
[----:B------:R1:W-:Y:S04]  /*18240*/  LDGSTS.E [R2+0x10800], [R8.64], P2 ;  /* 0x1080000008027fae */ /* 0x0003e80009121844 */
[----:B--2---:R-:W2:Y:S04]  /*18250*/  LDL.LU R137, [R1+0x488] ;  /* 0x0004880001897983 */ /* 0x004ea80000300800 */
[----:B------:R-:W3:Y:S01]  /*18260*/  LDL.LU R48, [R1+0x4c0] ;  /* 0x0004c00001307983 */ /* 0x000ee20000300800 */
[----:B------:R-:W-:-:S03]  /*18270*/  IADD3 R12, P4, R12, R44, RZ ;  /* 0x0000002c0c0c7210 */ /* 0x000fc60007f9e0ff */
[----:B------:R-:W-:Y:S01]  /*18280*/  STL [R1+0x408], R136 ;  /* 0x0004088801007387 */ /* 0x000fe20000100800 */
[----:B-1----:R-:W-:Y:S01]  /*18290*/  IMAD.MOV.U32 R9, RZ, RZ, R138 ;  /* 0x000000ffff097224 */ /* 0x002fe200078e008a */
[----:B------:R-:W-:Y:S02]  /*182a0*/  MOV R8, R136 ;  /* 0x0000008800087202 */ /* 0x000fe40000000f00 */
[----:B------:R1:W-:Y:S01]  /*182b0*/  STL [R1+0x404], R138 ;  /* 0x0004048a01007387 */ /* 0x0003e20000100800 */
[----:B------:R-:W-:-:S03]  /*182c0*/  IMAD.X R45, R45, 0x1, R0, P4 ;  /* 0x000000012d2d7824 */ /* 0x000fc600020e0600 */
[----:B------:R4:W-:Y:S01]  /*182d0*/  STL [R1+0x440], R12 ;  /* 0x0004400c01007387 */ /* 0x0009e20000100800 */
[----:B------:R-:W-:-:S03]  /*182e0*/  SEL R3, RZ, 0x4, !P0 ;  /* 0x00000004ff037807 */ /* 0x000fc60004000000 */
[----:B------:R5:W-:Y:S04]  /*182f0*/  LDGSTS.E [R2+0x10c00], [R8.64], P2 ;  /* 0x10c0000008027fae */ /* 0x000be80009121844 */
[----:B-1----:R-:W3:Y:S01]  /*18300*/  LDL.LU R138, [R1+0x484] ;  /* 0x00048400018a7983 */ /* 0x002ee20000300800 */
[----:B------:R-:W-:-:S03]  /*18310*/  SEL R3, R3, RZ, !P1 ;  /* 0x000000ff03037207 */ /* 0x000fc60004800000 */
[----:B------:R1:W-:Y:S04]  /*18320*/  STL [R1+0x43c], R45 ;  /* 0x00043c2d01007387 */ /* 0x0003e80000100800 */
[----:B------:R-:W3:Y:S01]  /*18330*/  LDL.LU R136, [R1+0x4bc] ;  /* 0x0004bc0001887983 */ /* 0x000ee20000300800 */
[----:B-----5:R-:W-:-:S03]  /*18340*/  IMAD.MOV.U32 R8, RZ, RZ, R12 ;  /* 0x000000ffff087224 */ /* 0x020fc600078e000c */
[----:B------:R-:W5:Y:S04]  /*18350*/  LDL.LU R139, [R1+0x4c8] ;  /* 0x0004c800018b7983 */ /* 0x000f680000300800 */
[----:B----4-:R-:W4:Y:S01]  /*18360*/  LDL.LU R12, [R1+0x500] ;  /* 0x00050000010c7983 */ /* 0x010f220000300800 */
[----:B------:R-:W-:-:S04]  /*18370*/  IADD3 R17, P3, R17, R44, RZ ;  /* 0x0000002c11117210 */ /* 0x000fc80007f7e0ff */
[----:B------:R-:W-:Y:S01]  /*18380*/  IADD3.X R21, R21, R0, RZ, P3, !PT ;  /* 0x0000000015157210 */ /* 0x000fe20001ffe4ff */
[----:B------:R1:W-:Y:S01]  /*18390*/  STL [R1+0x448], R17 ;  /* 0x0004481101007387 */ /* 0x0003e20000100800 */
[----:B------:R-:W-:-:S03]  /*183a0*/  ISETP.NE.U32.AND P0, PT, R3, RZ, PT ;  /* 0x000000ff0300720c */ /* 0x000fc60003f05070 */
[----:B------:R-:W-:Y:S01]  /*183b0*/  STL [R1+0x444], R21 ;  /* 0x0004441501007387 */ /* 0x000fe20000100800 */
[----:B------:R-:W-:-:S09]  /*183c0*/  IMAD.MOV.U32 R9, RZ, RZ, R45 ;  /* 0x000000ffff097224 */ /* 0x000fd200078e002d */
[----:B------:R1:W-:Y:S01]  /*183d0*/  LDGSTS.E [R2+0x12800], [R8.64], P0 ;  /* 0x1280000008027fae */ /* 0x0003e20008121844 */
[----:B------:R-:W-:-:S05]  /*183e0*/  IADD3 R5, P4, R5, R44, RZ ;  /* 0x0000002c05057210 */ /* 0x000fca0007f9e0ff */
[----:B------:R1:W-:Y:S01]  /*183f0*/  STL [R1+0x480], R5 ;  /* 0x0004800501007387 */ /* 0x0003e20000100800 */
[----:B------:R-:W-:-:S03]  /*18400*/  IMAD.X R13, R13, 0x1, R0, P4 ;  /* 0x000000010d0d7824 */ /* 0x000fc600020e0600 */
[----:B------:R-:W4:Y:S04]  /*18410*/  LDL.LU R140, [R1+0x4c4] ;  /* 0x0004c400018c7983 */ /* 0x000f280000300800 */
[----:B------:R1:W-:Y:S04]  /*18420*/  STL [R1+0x47c], R13 ;  /* 0x00047c0d01007387 */ /* 0x0003e80000100800 */
[----:B-1----:R-:W4:Y:S01]  /*18430*/  LDL.LU R45, [R1+0x4fc] ;  /* 0x0004fc00012d7983 */ /* 0x002f220000300800 */
[----:B------:R-:W-:Y:S02]  /*18440*/  IMAD.MOV.U32 R8, RZ, RZ, R17 ;  /* 0x000000ffff087224 */ /* 0x000fe400078e0011 */
[----:B------:R-:W-:Y:S01]  /*18450*/  IMAD.MOV.U32 R9, RZ, RZ, R21 ;  /* 0x000000ffff097224 */ /* 0x000fe200078e0015 */
[----:B------:R-:W4:Y:S04]  /*18460*/  LDL.LU R17, [R1+0x504] ;  /* 0x0005040001117983 */ /* 0x000f280000300800 */
[----:B------:R1:W-:Y:S02]  /*18470*/  LDGSTS.E [R2+0x12c00], [R8.64], P0 ;  /* 0x12c0000008027fae */ /* 0x0003e40008121844 */
[----:B-1----:R-:W-:-:S02]  /*18480*/  MOV R8, R5 ;  /* 0x0000000500087202 */ /* 0x002fc40000000f00 */
[----:B------:R-:W4:Y:S01]  /*18490*/  LDL.LU R5, [R1+0x508] ;  /* 0x0005080001057983 */ /* 0x000f220000300800 */
[----:B------:R-:W-:-:S03]  /*184a0*/  IMAD.MOV.U32 R9, RZ, RZ, R13 ;  /* 0x000000ffff097224 */ /* 0x000fc600078e000d */
[----:B------:R-:W4:Y:S04]  /*184b0*/  LDL.LU R21, [R1+0x53c] ;  /* 0x00053c0001157983 */ /* 0x000f280000300800 */
[----:B------:R-:W4:Y:S01]  /*184c0*/  LDL.LU R13, [R1+0x540] ;  /* 0x00054000010d7983 */ /* 0x000f220000300800 */
        /* <DEDUP_REMOVED lines=9> */
[-C--:B--2---:R-:W-:Y:S02]  /*18560*/  IADD3 R137, P3, R137, R44.reuse, RZ ;  /* 0x0000002c89897210 */ /* 0x084fe40007f7e0ff */
[----:B---3--:R-:W-:Y:S02]  /*18570*/  IADD3 R48, P4, R48, R44, RZ ;  /* 0x0000002c30307210 */ /* 0x008fe40007f9e0ff */
[----:B-1----:R-:W-:Y:S01]  /*18580*/  MOV R8, R137 ;  /* 0x0000008900087202 */ /* 0x002fe20000000f00 */
[----:B------:R-:W-:Y:S01]  /*18590*/  STL [R1+0x488], R137 ;  /* 0x0004888901007387 */ /* 0x000fe20000100800 */
[----:B------:R-:W-:-:S04]  /*185a0*/  IMAD.X R138, R138, 0x1, R0, P3 ;  /* 0x000000018a8a7824 */ /* 0x000fc800018e0600 */
[----:B------:R-:W-:Y:S02]  /*185b0*/  IMAD.MOV.U32 R9, RZ, RZ, R138 ;  /* 0x000000ffff097224 */ /* 0x000fe400078e008a */
[----:B------:R-:W-:-:S03]  /*185c0*/  IMAD.X R136, R136, 0x1, R0, P4 ;  /* 0x0000000188887824 */ /* 0x000fc600020e0600 */
[----:B------:R1:W-:Y:S01]  /*185d0*/  LDGSTS.E [R2+0x14c00], [R8.64], P2 ;  /* 0x14c0000008027fae */ /* 0x0003e20009121844 */
[----:B-----5:R-:W-:-:S03]  /*185e0*/  IADD3 R139, P3, R139, R44, RZ ;  /* 0x0000002c8b8b7210 */ /* 0x020fc60007f7e0ff */
[----:B------:R2:W-:Y:S01]  /*185f0*/  STL [R1+0x484], R138 ;  /* 0x0004848a01007387 */ /* 0x0005e20000100800 */
[----:B----4-:R-:W-:-:S03]  /*18600*/  IADD3 R12, P4, R12, R44, RZ ;  /* 0x0000002c0c0c7210 */ /* 0x010fc60007f9e0ff */
[----:B------:R-:W-:Y:S01]  /*18610*/  STL [R1+0x4c0], R48 ;  /* 0x0004c03001007387 */ /* 0x000fe20000100800 */
[----:B-1----:R-:W-:Y:S02]  /*18620*/  IMAD.MOV.U32 R8, RZ, RZ, R48 ;  /* 0x000000ffff087224 */ /* 0x002fe400078e0030 */
[----:B------:R-:W-:Y:S01]  /*18630*/  IMAD.MOV.U32 R9, RZ, RZ, R136 ;  /* 0x000000ffff097224 */ /* 0x000fe200078e0088 */
[----:B------:R1:W-:Y:S01]  /*18640*/  STL [R1+0x4bc], R136 ;  /* 0x0004bc8801007387 */ /* 0x0003e20000100800 */
[----:B------:R-:W-:-:S03]  /*18650*/  ISETP.GT.AND P2, PT, R4, 0x31, PT ;  /* 0x000000310400780c */ /* 0x000fc60003f44270 */
[----:B--2---:R-:W2:Y:S04]  /*18660*/  LDL.LU R138, [R1+0x544] ;  /* 0x00054400018a7983 */ /* 0x004ea80000300800 */
[----:B------:R-:W3:Y:S04]  /*18670*/  LDL.LU R137, [R1+0x548] ;  /* 0x0005480001897983 */ /* 0x000ee80000300800 */
[----:B------:R4:W-:Y:S04]  /*18680*/  LDGSTS.E [R2+0x16800], [R8.64], P0 ;  /* 0x1680000008027fae */ /* 0x0009e80008121844 */
[----:B-1----:R-:W5:Y:S01]  /*18690*/  LDL.LU R136, [R1+0x57c] ;  /* 0x00057c0001887983 */ /* 0x002f620000300800 */
[----:B------:R-:W-:-:S03]  /*186a0*/  SEL R3, RZ, 0x4, !P2 ;  /* 0x00000004ff037807 */ /* 0x000fc60005000000 */
[----:B------:R-:W5:Y:S01]  /*186b0*/  LDL.LU R48, [R1+0x580] ;  /* 0x0005800001307983 */ /* 0x000f620000300800 */
[----:B----4-:R-:W-:Y:S01]  /*186c0*/  IMAD.MOV.U32 R8, RZ, RZ, R139 ;  /* 0x000000ffff087224 */ /* 0x010fe200078e008b */
[----:B------:R-:W-:Y:S02]  /*186d0*/  IADD3.X R140, R140, R0, RZ, P3, !PT ;  /* 0x000000008c8c7210 */ /* 0x000fe40001ffe4ff */
[----:B------:R-:W-:Y:S03]  /*186e0*/  STL [R1+0x4c8], R139 ;  /* 0x0004c88b01007387 */ /* 0x000fe60000100800 */
[----:B------:R-:W-:Y:S02]  /*186f0*/  IMAD.MOV.U32 R9, RZ, RZ, R140 ;  /* 0x000000ffff097224 */ /* 0x000fe400078e008c */
[----:B------:R-:W-:Y:S01]  /*18700*/  IMAD.X R45, R45, 0x1, R0, P4 ;  /* 0x000000012d2d7824 */ /* 0x000fe200020e0600 */
[----:B------:R-:W-:Y:S01]  /*18710*/  STL [R1+0x4c4], R140 ;  /* 0x0004c48c01007387 */ /* 0x000fe20000100800 */
[----:B------:R-:W-:-:S03]  /*18720*/  SEL R3, R3, RZ, !P1 ;  /* 0x000000ff03037207 */ /* 0x000fc60004800000 */
[----:B------:R-:W-:Y:S04]  /*18730*/  STL [R1+0x500], R12 ;  /* 0x0005000c01007387 */ /* 0x000fe80000100800 */
[----:B------:R1:W-:Y:S04]  /*18740*/  LDGSTS.E [R2+0x16c00], [R8.64], P0 ;  /* 0x16c0000008027fae */ /* 0x0003e80008121844 */
[----:B------:R4:W-:Y:S01]  /*18750*/  STL [R1+0x4fc], R45 ;  /* 0x0004fc2d01007387 */ /* 0x0009e20000100800 */
[----:B------:R-:W-:Y:S01]  /*18760*/  ISETP.NE.U32.AND P2, PT, R3, RZ, PT ;  /* 0x000000ff0300720c */ /* 0x000fe20003f45070 */
[----:B-1----:R-:W-:Y:S01]  /*18770*/  IMAD.MOV.U32 R9, RZ, RZ, R45 ;  /* 0x000000ffff097224 */ /* 0x002fe200078e002d */
[----:B------:R-:W-:Y:S01]  /*18780*/  MOV R8, R12 ;  /* 0x0000000c00087202 */ /* 0x000fe20000000f00 */
[----:B----4-:R-:W4:Y:S04]  /*18790*/  LDL.LU R45, [R1+0x584] ;  /* 0x00058400012d7983 */ /* 0x010f280000300800 */
[----:B------:R-:W4:Y:S01]  /*187a0*/  LDL.LU R12, [R1+0x588] ;  /* 0x00058800010c7983 */ /* 0x000f220000300800 */
[----:B------:R-:W-:-:S02]  /*187b0*/  IADD3 R5, P3, R5, R44, RZ ;  /* 0x0000002c05057210 */ /* 0x000fc40007f7e0ff */
[----:B------:R-:W-:-:S03]  /*187c0*/  IADD3 R13, P4, R13, R44, RZ ;  /* 0x0000002c0d0d7210 */ /* 0x000fc60007f9e0ff */
[----:B------:R1:W-:Y:S01]  /*187d0*/  LDGSTS.E [R2+0x18800], [R8.64], P2 ;  /* 0x1880000008027fae */ /* 0x0003e20009121844 */
[--C-:B------:R-:W-:Y:S02]  /*187e0*/  IMAD.X R17, R17, 0x1, R0.reuse, P3 ;  /* 0x0000000111117824 */ /* 0x100fe400018e0600 */
[----:B------:R-:W-:Y:S01]  /*187f0*/  IMAD.X R21, R21, 0x1, R0, P4 ;  /* 0x0000000115157824 */ /* 0x000fe200020e0600 */
[----:B------:R-:W-:Y:S04]  /*18800*/  STL [R1+0x508], R5 ;  /* 0x0005080501007387 */ /* 0x000fe80000100800 */
[----:B------:R1:W-:Y:S02]  /*18810*/  STL [R1+0x504], R17 ;  /* 0x0005041101007387 */ /* 0x0003e40000100800 */
[----:B-1----:R-:W-:Y:S01]  /*18820*/  MOV R8, R5 ;  /* 0x0000000500087202 */ /* 0x002fe20000000f00 */
[----:B------:R-:W-:Y:S01]  /*18830*/  IMAD.MOV.U32 R9, RZ, RZ, R17 ;  /* 0x000000ffff097224 */ /* 0x000fe200078e0011 */
[----:B------:R-:W-:Y:S04]  /*18840*/  STL [R1+0x540], R13 ;  /* 0x0005400d01007387 */ /* 0x000fe80000100800 */
[----:B------:R1:W-:Y:S04]  /*18850*/  LDGSTS.E [R2+0x18c00], [R8.64], P2 ;  /* 0x18c0000008027fae */ /* 0x0003e80009121844 */
[----:B------:R-:W4:Y:S04]  /*18860*/  LDL.LU R17, [R1+0x5c0] ;  /* 0x0005c00001117983 */ /* 0x000f280000300800 */
[----:B------:R1:W-:Y:S04]  /*18870*/  STL [R1+0x53c], R21 ;  /* 0x00053c1501007387 */ /* 0x0003e80000100800 */
[----:B------:R-:W4:Y:S01]  /*18880*/  LDL.LU R5, [R1+0x5c8] ;  /* 0x0005c80001057983 */ /* 0x000f220000300800 */
        /* <DEDUP_REMOVED lines=13> */
[----:B---3--:R-:W-:-:S04]  /*18960*/  IADD3 R137, P3, R137, R44, RZ ;  /* 0x0000002c89897210 */ /* 0x008fc80007f7e0ff */
[----:B--2---:R-:W-:Y:S01]  /*18970*/  IADD3.X R138, R138, R0, RZ, P3, !PT ;  /* 0x000000008a8a7210 */ /* 0x004fe20001ffe4ff */
[----:B------:R-:W-:Y:S01]  /*18980*/  STL [R1+0x548], R137 ;  /* 0x0005488901007387 */ /* 0x000fe20000100800 */
[----:B-----5:R-:W-:-:S03]  /*18990*/  IADD3 R48, P4, R48, R44, RZ ;  /* 0x0000002c30307210 */ /* 0x020fc60007f9e0ff */
[----:B------:R2:W-:Y:S02]  /*189a0*/  STL [R1+0x544], R138 ;  /* 0x0005448a01007387 */ /* 0x0005e40000100800 */
[----:B------:R-:W-:Y:S02]  /*189b0*/  IMAD.X R136, R136, 0x1, R0, P4 ;  /* 0x0000000188887824 */ /* 0x000fe400020e0600 */
[----:B------:R-:W-:Y:S01]  /*189c0*/  STL [R1+0x580], R48 ;  /* 0x0005803001007387 */ /* 0x000fe20000100800 */
[----:B-1----:R-:W-:Y:S02]  /*189d0*/  IMAD.MOV.U32 R8, RZ, RZ, R137 ;  /* 0x000000ffff087224 */ /* 0x002fe400078e0089 */
[----:B------:R-:W-:Y:S01]  /*189e0*/  IMAD.MOV.U32 R9, RZ, RZ, R138 ;  /* 0x000000ffff097224 */ /* 0x000fe200078e008a */
[----:B------:R1:W-:Y:S04]  /*189f0*/  STL [R1+0x57c], R136 ;  /* 0x00057c8801007387 */ /* 0x0003e80000100800 */
[----:B------:R-:W3:Y:S04]  /*18a00*/  LDL.LU R139, [R1+0x7fc] ;  /* 0x0007fc00018b7983 */ /* 0x000ee80000300800 */
[----:B--2---:R-:W2:Y:S04]  /*18a10*/  LDL.LU R138, [R1+0x808] ;  /* 0x00080800018a7983 */ /* 0x004ea80000300800 */
[----:B------:R5:W-:Y:S01]  /*18a20*/  LDGSTS.E [R2+0x1ac00], [R8.64], P0 ;  /* 0x1ac0000008027fae */ /* 0x000be20008121844 */
[----:B------:R-:W-:-:S02]  /*18a30*/  ISETP.GT.AND P0, PT, R4, 0x3d, PT ;  /* 0x0000003d0400780c */ /* 0x000fc40003f04270 */
[----:B-----5:R-:W-:Y:S01]  /*18a40*/  MOV R8, R48 ;  /* 0x0000003000087202 */ /* 0x020fe20000000f00 */
[----:B------:R-:W-:Y:S01]  /*18a50*/  IMAD.MOV.U32 R9, RZ, RZ, R136 ;  /* 0x000000ffff097224 */ /* 0x000fe200078e0088 */
[----:B----4-:R-:W-:-:S04]  /*18a60*/  IADD3 R12, P3, R12, R44, RZ ;  /* 0x0000002c0c0c7210 */ /* 0x010fc80007f7e0ff */
[----:B------:R4:W-:Y:S01]  /*18a70*/  LDGSTS.E [R2+0x1c800], [R8.64], P2 ;  /* 0x1c80000008027fae */ /* 0x0009e20009121844 */
[----:B------:R-:W-:-:S03]  /*18a80*/  IMAD.X R45, R45, 0x1, R0, P3 ;  /* 0x000000012d2d7824 */ /* 0x000fc600018e0600 */
[----:B------:R-:W-:Y:S04]  /*18a90*/  STL [R1+0x588], R12 ;  /* 0x0005880c01007387 */ /* 0x000fe80000100800 */
[----:B------:R5:W-:Y:S04]  /*18aa0*/  STL [R1+0x584], R45 ;  /* 0x0005842d01007387 */ /* 0x000be80000100800 */
[----:B------:R-:W3:Y:S01]  /*18ab0*/  LDL.LU R137, [R1+0x7f4] ;  /* 0x0007f40001897983 */ /* 0x000ee20000300800 */
[----:B----4-:R-:W-:Y:S01]  /*18ac0*/  IMAD.MOV.U32 R8, RZ, RZ, R12 ;  /* 0x000000ffff087224 */ /* 0x010fe200078e000c */
[----:B------:R-:W-:-:S02]  /*18ad0*/  MOV R9, R45 ;  /* 0x0000002d00097202 */ /* 0x000fc40000000f00 */
[----:B-1----:R-:W4:Y:S01]  /*18ae0*/  LDL.LU R136, [R1+0x800] ;  /* 0x0008000001887983 */ /* 0x002f220000300800 */
[----:B------:R-:W-:-:S03]  /*18af0*/  SEL R3, RZ, 0x4, !P0 ;  /* 0x00000004ff037807 */ /* 0x000fc60004000000 */
[----:B-----5:R-:W5:Y:S04]  /*18b00*/  LDL.LU R45, [R1+0x7bc] ;  /* 0x0007bc00012d7983 */ /* 0x020f680000300800 */
[----:B------:R-:W5:Y:S01]  /*18b10*/  LDL.LU R12, [R1+0x7e8] ;  /* 0x0007e800010c7983 */ /* 0x000f620000300800 */
[----:B------:R-:W-:-:S03]  /*18b20*/  SEL R3, R3, RZ, !P1 ;  /* 0x000000ff03037207 */ /* 0x000fc60004800000 */
[----:B------:R1:W-:Y:S01]  /*18b30*/  LDGSTS.E [R2+0x1cc00], [R8.64], P2 ;  /* 0x1cc0000008027fae */ /* 0x0003e20009121844 */
[-C--:B------:R-:W-:Y:S02]  /*18b40*/  IADD3 R17, P2, R17, R44.reuse, RZ ;  /* 0x0000002c11117210 */ /* 0x080fe40007f5e0ff */
[----:B------:R-:W-:Y:S02]  /*18b50*/  IADD3 R5, P3, R5, R44, RZ ;  /* 0x0000002c05057210 */ /* 0x000fe40007f7e0ff */
[----:B------:R-:W-:Y:S01]  /*18b60*/  ISETP.NE.U32.AND P0, PT, R3, RZ, PT ;  /* 0x000000ff0300720c */ /* 0x000fe20003f05070 */
[--C-:B------:R-:W-:Y:S01]  /*18b70*/  IMAD.X R21, R21, 0x1, R0.reuse, P2 ;  /* 0x0000000115157824 */ /* 0x100fe200010e0600 */
[----:B------:R-:W-:Y:S01]  /*18b80*/  STL [R1+0x5c0], R17 ;  /* 0x0005c01101007387 */ /* 0x000fe20000100800 */
[----:B------:R-:W-:-:S03]  /*18b90*/  IMAD.X R13, R13, 0x1, R0, P3 ;  /* 0x000000010d0d7824 */ /* 0x000fc600018e0600 */
[----:B------:R1:W-:Y:S02]  /*18ba0*/  STL [R1+0x5bc], R21 ;  /* 0x0005bc1501007387 */ /* 0x0003e40000100800 */
[----:B-1----:R-:W-:Y:S01]  /*18bb0*/  IMAD.MOV.U32 R8, RZ, RZ, R17 ;  /* 0x000000ffff087224 */ /* 0x002fe200078e0011 */
[----:B------:R-:W-:Y:S01]  /*18bc0*/  MOV R9, R21 ;  /* 0x0000001500097202 */ /* 0x000fe20000000f00 */
[----:B------:R-:W-:Y:S04]  /*18bd0*/  STL [R1+0x5c8], R5 ;  /* 0x0005c80501007387 */ /* 0x000fe80000100800 */
[----:B------:R1:W-:Y:S04]  /*18be0*/  STL [R1+0x5c4], R13 ;  /* 0x0005c40d01007387 */ /* 0x0003e80000100800 */
[----:B------:R-:W5:Y:S04]  /*18bf0*/  LDL.LU R48, [R1+0x7b4] ;  /* 0x0007b40001307983 */ /* 0x000f680000300800 */
[----:B------:R-:W5:Y:S04]  /*18c00*/  LDL.LU R21, [R1+0x7c0] ;  /* 0x0007c00001157983 */ /* 0x000f680000300800 */
[----:B------:R1:W-:Y:S04]  /*18c10*/  LDGSTS.E [R2+0x1e800], [R8.64], P0 ;  /* 0x1e80000008027fae */ /* 0x0003e80008121844 */
[----:B------:R-:W5:Y:S01]  /*18c20*/  LDL.LU R17, [R1+0x77c] ;  /* 0x00077c0001117983 */ /* 0x000f620000300800 */
[----:B-1----:R-:W-:-:S03]  /*18c30*/  IMAD.MOV.U32 R9, RZ, RZ, R13 ;  /* 0x000000ffff097224 */ /* 0x002fc600078e000d */
[----:B------:R-:W5:Y:S04]  /*18c40*/  LDL.LU R13, [R1+0x7a8] ;  /* 0x0007a800010d7983 */ /* 0x000f680000300800 */
[----:B------:R-:W1:Y:S01]  /*18c50*/  S2R R143, SR_TID.X ;  /* 0x00000000008f7919 */ /* 0x000e620000002100 */
[----:B------:R-:W-:-:S05]  /*18c60*/  IMAD.MOV.U32 R8, RZ, RZ, R5 ;  /* 0x000000ffff087224 */ /* 0x000fca00078e0005 */
[----:B------:R1:W-:Y:S01]  /*18c70*/  LDGSTS.E [R2+0x1ec00], [R8.64], P0 ;  /* 0x1ec0000008027fae */ /* 0x0003e20008121844 */
[----:B------:R-:W-:-:S04]  /*18c80*/  ISETP.GT.AND P0, PT, R4, 0x2, PT ;  /* 0x000000020400780c */ /* 0x000fc80003f04270 */
[----:B-1----:R-:W-:Y:S02]  /*18c90*/  SEL R2, RZ, 0x4, !P0 ;  /* 0x00000004ff027807 */ /* 0x002fe40004000000 */
[----:B------:R-:W-:Y:S02]  /*18ca0*/  LOP3.LUT R143, R143, 0xff, RZ, 0xc0, !PT ;  /* 0x000000ff8f8f7812 */ /* 0x000fe400078ec0ff */
[----:B------:R-:W-:-:S03]  /*18cb0*/  SEL R2, R2, RZ, !P1 ;  /* 0x000000ff02027207 */ /* 0x000fc60004800000 */
[----:B------:R-:W-:Y:S01]  /*18cc0*/  IMAD.SHL.U32 R143, R143, 0x4, RZ ;  /* 0x000000048f8f7824 */ /* 0x000fe200078e00ff */
[----:B------:R-:W-:-:S04]  /*18cd0*/  ISETP.NE.U32.AND P2, PT, R2, RZ, PT ;  /* 0x000000ff0200720c */ /* 0x000fc80003f45070 */
[----:B------:R-:W-:Y:S01]  /*18ce0*/  LOP3.LUT R5, R143, 0x40, RZ, 0x3c, !PT ;  /* 0x000000408f057812 */ /* 0x000fe200078e3cff */
[----:B------:R-:W-:Y:S04]  /*18cf0*/  HMMA.1688.F32.TF32 R144, R132, R18, R144 ;  /* 0x000000128490723c */ /* 0x000fe80000081090 */
[----:B------:R-:W-:-:S04]  /*18d00*/  IMAD R5, R40, 0x20000, R5 ;  /* 0x0002000028057824 */ /* 0x000fc800078e0205 */
[----:B------:R-:W-:Y:S01]  /*18d10*/  HMMA.1688.F32.TF32 R220, R132, R14, R220 ;  /* 0x0000000e84dc723c */ /* 0x000fe200000810dc */
[----:B--2---:R-:W-:-:S04]  /*18d20*/  IADD3 R138, P0, R138, R44, RZ ;  /* 0x0000002c8a8a7210 */ /* 0x004fc80007f1e0ff */
[----:B---3--:R-:W-:Y:S01]  /*18d30*/  IADD3.X R139, R139, R0, RZ, P0, !PT ;  /* 0x000000008b8b7210 */ /* 0x008fe200007fe4ff */
[----:B------:R-:W-:Y:S01]  /*18d40*/  IMAD.MOV.U32 R2, RZ, RZ, R138 ;  /* 0x000000ffff027224 */ /* 0x000fe200078e008a */
[----:B------:R-:W-:Y:S01]  /*18d50*/  STL [R1+0x808], R138 ;  /* 0x0008088a01007387 */ /* 0x000fe20000100800 */
[----:B------:R-:W-:Y:S02]  /*18d60*/  ISETP.GT.AND P0, PT, R4, 0x6, PT ;  /* 0x000000060400780c */ /* 0x000fe40003f04270 */
[----:B------:R-:W-:Y:S01]  /*18d70*/  IMAD.MOV.U32 R3, RZ, RZ, R139 ;  /* 0x000000ffff037224 */ /* 0x000fe200078e008b */
[----:B------:R-:W-:Y:S04]  /*18d80*/  STL [R1+0x7fc], R139 ;  /* 0x0007fc8b01007387 */ /* 0x000fe80000100800 */
[----:B------:R-:W2:Y:S04]  /*18d90*/  LDL.LU R18, [R1+0x780] ;  /* 0x0007800001127983 */ /* 0x000ea80000300800 */
[----:B------:R-:W3:Y:S04]  /*18da0*/  LDL.LU R9, [R1+0x75c] ;  /* 0x00075c0001097983 */ /* 0x000ee80000300800 */
[----:B------:R1:W-:Y:S02]  /*18db0*/  LDGSTS.E [R5+0x1000], [R2.64], P2 ;  /* 0x0100000002057fae */ /* 0x0003e40009121844 */
[----:B-1----:R-:W-:-:S02]  /*18dc0*/  SEL R2, RZ, 0x4, !P0 ;  /* 0x00000004ff027807 */ /* 0x002fc40004000000 */
[----:B----4-:R-:W-:-:S04]  /*18dd0*/  IADD3 R136, P3, R136, R44, RZ ;  /* 0x0000002c88887210 */ /* 0x010fc80007f7e0ff */
[----:B------:R-:W-:Y:S01]  /*18de0*/  IADD3.X R137, R137, R0, RZ, P3, !PT ;  /* 0x0000000089897210 */ /* 0x000fe20001ffe4ff */
[----:B------:R-:W-:Y:S01]  /*18df0*/  STL [R1+0x800], R136 ;  /* 0x0008008801007387 */ /* 0x000fe20000100800 */
[----:B-----5:R-:W-:-:S03]  /*18e00*/  IADD3 R12, P4, R12, R44, RZ ;  /* 0x0000002c0c0c7210 */ /* 0x020fc60007f9e0ff */
[----:B------:R-:W-:Y:S01]  /*18e10*/  STL [R1+0x7f4], R137 ;  /* 0x0007f48901007387 */ /* 0x000fe20000100800 */
[----:B------:R-:W-:-:S03]  /*18e20*/  SEL R2, R2, RZ, !P1 ;  /* 0x000000ff02027207 */ /* 0x000fc60004800000 */
[----:B------:R-:W-:Y:S01]  /*18e30*/  STL [R1+0x7e8], R12 ;  /* 0x0007e80c01007387 */ /* 0x000fe20000100800 */
[----:B------:R-:W-:-:S03]  /*18e40*/  IMAD.X R45, R45, 0x1, R0, P4 ;  /* 0x000000012d2d7824 */ /* 0x000fc600020e0600 */
[----:B------:R-:W4:Y:S01]  /*18e50*/  LDL.LU R19, [R1+0x774] ;  /* 0x0007740001137983 */ /* 0x000f220000300800 */
[----:B------:R-:W-:Y:S01]  /*18e60*/  ISETP.NE.U32.AND P0, PT, R2, RZ, PT ;  /* 0x000000ff0200720c */ /* 0x000fe20003f05070 */
[----:B------:R-:W-:Y:S02]  /*18e70*/  IMAD.MOV.U32 R2, RZ, RZ, R136 ;  /* 0x000000ffff027224 */ /* 0x000fe400078e0088 */
[----:B------:R1:W-:Y:S01]  /*18e80*/  STL [R1+0x7bc], R45 ;  /* 0x0007bc2d01007387 */ /* 0x0003e20000100800 */
[----:B------:R-:W-:-:S03]  /*18e90*/  IMAD.MOV.U32 R3, RZ, RZ, R137 ;  /* 0x000000ffff037224 */ /* 0x000fc600078e0089 */
[----:B------:R-:W5:Y:S04]  /*18ea0*/  LDL.LU R14, [R1+0x758] ;  /* 0x00075800010e7983 */ /* 0x000f680000300800 */
[----:B------:R1:W-:Y:S01]  /*18eb0*/  LDGSTS.E [R5+0x1400], [R2.64], P2 ;  /* 0x0140000002057fae */ /* 0x0003e20009121844 */
[----:B------:R-:W-:Y:S02]  /*18ec0*/  ISETP.GT.AND P2, PT, R4, 0xa, PT ;  /* 0x0000000a0400780c */ /* 0x000fe40003f44270 */
[----:B-1----:R-:W-:Y:S02]  /*18ed0*/  MOV R2, R12 ;  /* 0x0000000c00027202 */ /* 0x002fe40000000f00 */
[----:B------:R-:W-:Y:S01]  /*18ee0*/  IADD3 R21, P3, R21, R44, RZ ;  /* 0x0000002c15157210 */ /* 0x000fe20007f7e0ff */
[----:B------:R-:W-:-:S02]  /*18ef0*/  IMAD.MOV.U32 R3, RZ, RZ, R45 ;  /* 0x000000ffff037224 */ /* 0x000fc400078e002d */
[----:B------:R-:W5:Y:S02]  /*18f00*/  LDL.LU R45, [R1+0x764] ;  /* 0x00076400012d7983 */ /* 0x000f640000300800 */
[----:B------:R-:W-:Y:S02]  /*18f10*/  IMAD.X R48, R48, 0x1, R0, P3 ;  /* 0x0000000130307824 */ /* 0x000fe400018e0600 */
[----:B------:R1:W-:Y:S04]  /*18f20*/  LDGSTS.E [R5+0x3000], [R2.64], P0 ;  /* 0x0300000002057fae */ /* 0x0003e80008121844 */
[----:B------:R-:W5:Y:S04]  /*18f30*/  LDL.LU R12, [R1+0x71c] ;  /* 0x00071c00010c7983 */ /* 0x000f680000300800 */
[----:B------:R-:W-:Y:S01]  /*18f40*/  STL [R1+0x7c0], R21 ;  /* 0x0007c01501007387 */ /* 0x000fe20000100800 */
[----:B------:R-:W-:-:S02]  /*18f50*/  IADD3 R13, P4, R13, R44, RZ ;  /* 0x0000002c0d0d7210 */ /* 0x000fc40007f9e0ff */
[----:B-1----:R-:W-:Y:S01]  /*18f60*/  SEL R2, RZ, 0x4, !P2 ;  /* 0x00000004ff027807 */ /* 0x002fe20005000000 */
[----:B------:R1:W-:Y:S01]  /*18f70*/  STL [R1+0x7b4], R48 ;  /* 0x0007b43001007387 */ /* 0x0003e20000100800 */
[----:B------:R-:W-:Y:S02]  /*18f80*/  IMAD.MOV.U32 R3, RZ, RZ, R48 ;  /* 0x000000ffff037224 */ /* 0x000fe400078e0030 */
[----:B------:R-:W-:Y:S01]  /*18f90*/  SEL R2, R2, RZ, !P1 ;  /* 0x000000ff02027207 */ /* 0x000fe20004800000 */
[----:B------:R-:W-:Y:S01]  /*18fa0*/  STL [R1+0x7a8], R13 ;  /* 0x0007a80d01007387 */ /* 0x000fe20000100800 */
[----:B------:R-:W-:-:S03]  /*18fb0*/  IMAD.X R17, R17, 0x1, R0, P4 ;  /* 0x0000000111117824 */ /* 0x000fc600020e0600 */
[----:B-1----:R-:W5:Y:S01]  /*18fc0*/  LDL.LU R48, [R1+0x760] ;  /* 0x0007600001307983 */ /* 0x002f620000300800 */
[----:B------:R-:W-:Y:S02]  /*18fd0*/  ISETP.NE.U32.AND P2, PT, R2, RZ, PT ;  /* 0x000000ff0200720c */ /* 0x000fe40003f45070 */
[----:B------:R-:W-:Y:S01]  /*18fe0*/  MOV R2, R21 ;  /* 0x0000001500027202 */ /* 0x000fe20000000f00 */
[----:B------:R1:W-:Y:S04]  /*18ff0*/  STL [R1+0x77c], R17 ;  /* 0x00077c1101007387 */ /* 0x0003e80000100800 */
[----:B------:R-:W5:Y:S04]  /*19000*/  LDL.LU R15, [R1+0x718] ;  /* 0x00071800010f7983 */ /* 0x000f680000300800 */
[----:B------:R1:W-:Y:S02]  /*19010*/  LDGSTS.E [R5+0x3400], [R2.64], P0 ;  /* 0x0340000002057fae */ /* 0x0003e40008121844 */
[----:B-1----:R-:W-:-:S02]  /*19020*/  IMAD.MOV.U32 R3, RZ, RZ, R17 ;  /* 0x000000ffff037224 */ /* 0x002fc400078e0011 */
[----:B------:R-:W-:Y:S01]  /*19030*/  IMAD.MOV.U32 R2, RZ, RZ, R13 ;  /* 0x000000ffff027224 */ /* 0x000fe200078e000d */
[----:B------:R-:W5:Y:S04]  /*19040*/  LDL.LU R17, [R1+0x720] ;  /* 0x0007200001117983 */ /* 0x000f680000300800 */
[----:B------:R-:W5:Y:S04]  /*19050*/  LDL.LU R13, [R1+0x724] ;  /* 0x00072400010d7983 */ /* 0x000f680000300800 */
[----:B------:R-:W5:Y:S04]  /*19060*/  LDL.LU R21, [R1+0x34c] ;  /* 0x00034c0001157983 */ /* 0x000f680000300800 */
[----:B------:R-:W5:Y:S01]  /*19070*/  LDL.LU R8, [R1+0x350] ;  /* 0x0003500001087983 */ /* 0x000f620000300800 */
[----:B------:R-:W-:-:S03]  /*19080*/  ISETP.GT.AND P0, PT, R4, 0xe, PT ;  /* 0x0000000e0400780c */ /* 0x000fc60003f04270 */
[----:B------:R1:W-:Y:S02]  /*19090*/  LDGSTS.E [R5+0x5000], [R2.64], P2 ;  /* 0x0500000002057fae */ /* 0x0003e40009121844 */
[----:B-1----:R-:W-:-:S04]  /*190a0*/  SEL R2, RZ, 0x4, !P0 ;  /* 0x00000004ff027807 */ /* 0x002fc80004000000 */
[----:B------:R-:W-:-:S04]  /*190b0*/  SEL R2, R2, RZ, !P1 ;  /* 0x000000ff02027207 */ /* 0x000fc80004800000 */
[----:B------:R-:W-:Y:S02]  /*190c0*/  ISETP.NE.U32.AND P0, PT, R2, RZ, PT ;  /* 0x000000ff0200720c */ /* 0x000fe40003f05070 */
[-C--:B--2---:R-:W-:Y:S02]  /*190d0*/  IADD3 R18, P3, R18, R44.reuse, RZ ;  /* 0x0000002c12127210 */ /* 0x084fe40007f7e0ff */
[----:B---3--:R-:W-:-:S03]  /*190e0*/  IADD3 R9, P4, R9, R44, RZ ;  /* 0x0000002c09097210 */ /* 0x008fc60007f9e0ff */
[----:B------:R-:W-:Y:S01]  /*190f0*/  IMAD.MOV.U32 R2, RZ, RZ, R18 ;  /* 0x000000ffff027224 */ /* 0x000fe200078e0012 */
[----:B------:R-:W-:Y:S01]  /*19100*/  STL [R1+0x780], R18 ;  /* 0x0007801201007387 */ /* 0x000fe20000100800 */
[----:B----4-:R-:W-:-:S05]  /*19110*/  IADD3.X R19, R19, R0, RZ, P3, !PT ;  /* 0x0000000013137210 */ /* 0x010fca0001ffe4ff */
[----:B------:R-:W-:Y:S02]  /*19120*/  IMAD.MOV.U32 R3, RZ, RZ, R19 ;  /* 0x000000ffff037224 */ /* 0x000fe400078e0013 */
[----:B-----5:R-:W-:Y:S01]  /*19130*/  IMAD.X R14, R14, 0x1, R0, P4 ;  /* 0x000000010e0e7824 */ /* 0x020fe200020e0600 */
[----:B------:R1:W-:Y:S04]  /*19140*/  STL [R1+0x774], R19 ;  /* 0x0007741301007387 */ /* 0x0003e80000100800 */
[----:B------:R2:W-:Y:S01]  /*19150*/  LDGSTS.E [R5+0x5400], [R2.64], P2 ;  /* 0x0540000002057fae */ /* 0x0005e20009121844 */
[----:B------:R-:W-:-:S03]  /*19160*/  ISETP.GT.AND P2, PT, R4, 0x12, PT ;  /* 0x000000120400780c */ /* 0x000fc60003f44270 */
[----:B------:R-:W-:Y:S04]  /*19170*/  STL [R1+0x75c], R9 ;  /* 0x00075c0901007387 */ /* 0x000fe80000100800 */
[----:B------:R3:W-:Y:S01]  /*19180*/  STL [R1+0x758], R14 ;  /* 0x0007580e01007387 */ /* 0x0007e20000100800 */
[----:B--2---:R-:W-:Y:S01]  /*19190*/  MOV R2, R9 ;  /* 0x0000000900027202 */ /* 0x004fe20000000f00 */
[----:B------:R-:W-:Y:S02]  /*191a0*/  IMAD.MOV.U32 R3, RZ, RZ, R14 ;  /* 0x000000ffff037224 */ /* 0x000fe400078e000e */
[----:B-1----:R-:W2:Y:S04]  /*191b0*/  LDL.LU R19, [R1+0x354] ;  /* 0x0003540001137983 */ /* 0x002ea80000300800 */
[----:B------:R-:W4:Y:S01]  /*191c0*/  LDL.LU R18, [R1+0x358] ;  /* 0x0003580001127983 */ /* 0x000f220000300800 */
[----:B------:R-:W-:-:S03]  /*191d0*/  IADD3 R45, P3, R45, R44, RZ ;  /* 0x0000002c2d2d7210 */ /* 0x000fc60007f7e0ff */
[----:B------:R1:W-:Y:S04]  /*191e0*/  LDGSTS.E [R5+0x7000], [R2.64], P0 ;  /* 0x0700000002057fae */ /* 0x0003e80008121844 */
[----:B---3--:R-:W3:Y:S04]  /*191f0*/  LDL.LU R14, [R1+0x38c] ;  /* 0x00038c00010e7983 */ /* 0x008ee80000300800 */
[----:B------:R-:W5:Y:S01]  /*19200*/  LDL.LU R9, [R1+0x390] ;  /* 0x0003900001097983 */ /* 0x000f620000300800 */
[----:B-1----:R-:W-:-:S04]  /*19210*/  SEL R2, RZ, 0x4, !P2 ;  /* 0x00000004ff027807 */ /* 0x002fc80005000000 */
[----:B------:R-:W-:Y:S02]  /*19220*/  SEL R2, R2, RZ, !P1 ;  /* 0x000000ff02027207 */ /* 0x000fe40004800000 */
[----:B------:R-:W-:Y:S02]  /*19230*/  IADD3 R12, P4, R12, R44, RZ ;  /* 0x0000002c0c0c7210 */ /* 0x000fe40007f9e0ff */
[----:B------:R-:W-:Y:S01]  /*19240*/  ISETP.NE.U32.AND P2, PT, R2, RZ, PT ;  /* 0x000000ff0200720c */ /* 0x000fe20003f45070 */
[----:B------:R-:W-:Y:S01]  /*19250*/  IMAD.X R48, R48, 0x1, R0, P3 ;  /* 0x0000000130307824 */ /* 0x000fe200018e0600 */
[----:B------:R-:W-:-:S03]  /*19260*/  MOV R2, R45 ;  /* 0x0000002d00027202 */ /* 0x000fc60000000f00 */
[----:B------:R-:W-:Y:S02]  /*19270*/  IMAD.MOV.U32 R3, RZ, RZ, R48 ;  /* 0x000000ffff037224 */ /* 0x000fe400078e0030 */
[----:B------:R-:W-:-:S03]  /*19280*/  IMAD.X R15, R15, 0x1, R0, P4 ;  /* 0x000000010f0f7824 */ /* 0x000fc600020e0600 */
[----:B------:R1:W-:Y:S01]  /*19290*/  LDGSTS.E [R5+0x7400], [R2.64], P0 ;  /* 0x0740000002057fae */ /* 0x0003e20008121844 */
[----:B------:R-:W-:-:S03]  /*192a0*/  ISETP.GT.AND P0, PT, R4, 0x16, PT ;  /* 0x000000160400780c */ /* 0x000fc60003f04270 */
[----:B------:R-:W-:Y:S01]  /*192b0*/  STL [R1+0x764], R45 ;  /* 0x0007642d01007387 */ /* 0x000fe20000100800 */
[----:B-1----:R-:W-:Y:S02]  /*192c0*/  IMAD.MOV.U32 R2, RZ, RZ, R12 ;  /* 0x000000ffff027224 */ /* 0x002fe400078e000c */
[----:B------:R-:W-:Y:S01]  /*192d0*/  IMAD.MOV.U32 R3, RZ, RZ, R15 ;  /* 0x000000ffff037224 */ /* 0x000fe200078e000f */
[----:B------:R-:W-:Y:S04]  /*192e0*/  STL [R1+0x760], R48 ;  /* 0x0007603001007387 */ /* 0x000fe80000100800 */
[----:B------:R1:W-:Y:S01]  /*192f0*/  LDGSTS.E [R5+0x9000], [R2.64], P2 ;  /* 0x0900000002057fae */ /* 0x0003e20009121844 */
[----:B------:R-:W-:-:S03]  /*19300*/  IADD3 R13, P3, R13, R44, RZ ;  /* 0x0000002c0d0d7210 */ /* 0x000fc60007f7e0ff */
[----:B------:R-:W-:Y:S01]  /*19310*/  STL [R1+0x71c], R12 ;  /* 0x00071c0c01007387 */ /* 0x000fe20000100800 */
[----:B------:R-:W-:-:S03]  /*19320*/  IADD3.X R17, R17, R0, RZ, P3, !PT ;  /* 0x0000000011117210 */ /* 0x000fc60001ffe4ff */
[----:B------:R1:W-:Y:S01]  /*19330*/  STL [R1+0x718], R15 ;  /* 0x0007180f01007387 */ /* 0x0003e20000100800 */
[----:B------:R-:W-:Y:S02]  /*19340*/  IADD3 R8, P4, R8, R44, RZ ;  /* 0x0000002c08087210 */ /* 0x000fe40007f9e0ff */
[----:B-1----:R-:W-:-:S03]  /*19350*/  SEL R2, RZ, 0x4, !P0 ;  /* 0x00000004ff027807 */ /* 0x002fc60004000000 */
[----:B------:R-:W-:Y:S01]  /*19360*/  IMAD.X R21, R21, 0x1, R0, P4 ;  /* 0x0000000115157824 */ /* 0x000fe200020e0600 */
[----:B------:R-:W-:Y:S01]  /*19370*/  SEL R2, R2, RZ, !P1 ;  /* 0x000000ff02027207 */ /* 0x000fe20004800000 */
[----:B------:R-:W3:Y:S01]  /*19380*/  LDL.LU R15, [R1+0x398] ;  /* 0x00039800010f7983 */ /* 0x000ee20000300800 */
[----:B------:R-:W-:-:S03]  /*19390*/  IMAD.MOV.U32 R3, RZ, RZ, R17 ;  /* 0x000000ffff037224 */ /* 0x000fc600078e0011 */
[----:B------:R-:W3:Y:S01]  /*193a0*/  LDL.LU R12, [R1+0x3d0] ;  /* 0x0003d000010c7983 */ /* 0x000ee20000300800 */
[----:B------:R-:W-:-:S03]  /*193b0*/  ISETP.NE.U32.AND P0, PT, R2, RZ, PT ;  /* 0x000000ff0200720c */ /* 0x000fc60003f05070 */
[----:B------:R-:W-:Y:S01]  /*193c0*/  STL [R1+0x724], R13 ;  /* 0x0007240d01007387 */ /* 0x000fe20000100800 */
[----:B------:R-:W-:-:S03]  /*193d0*/  IMAD.MOV.U32 R2, RZ, RZ, R13 ;  /* 0x000000ffff027224 */ /* 0x000fc600078e000d */
[----:B------:R1:W-:Y:S04]  /*193e0*/  STL [R1+0x720], R17 ;  /* 0x0007201101007387 */ /* 0x0003e80000100800 */
[----:B------:R1:W-:Y:S04]  /*193f0*/  STL [R1+0x350], R8 ;  /* 0x0003500801007387 */ /* 0x0003e80000100800 */
[----:B------:R1:W-:Y:S04]  /*19400*/  LDGSTS.E [R5+0x9400], [R2.64], P2 ;  /* 0x0940000002057fae */ /* 0x0003e80009121844 */
[----:B-1----:R-:W3:Y:S04]  /*19410*/  LDL.LU R17, [R1+0x394] ;  /* 0x0003940001117983 */ /* 0x002ee80000300800 */
[----:B------:R-:W-:Y:S04]  /*19420*/  STL [R1+0x34c], R21 ;  /* 0x00034c1501007387 */ /* 0x000fe80000100800 */
[----:B------:R-:W3:Y:S01]  /*19430*/  LDL.LU R13, [R1+0x3cc] ;  /* 0x0003cc00010d7983 */ /* 0x000ee20000300800 */
[----:B------:R-:W-:Y:S01]  /*19440*/  MOV R2, R8 ;  /* 0x0000000800027202 */ /* 0x000fe20000000f00 */
[----:B------:R-:W-:Y:S01]  /*19450*/  IMAD.MOV.U32 R3, RZ, RZ, R21 ;  /* 0x000000ffff037224 */ /* 0x000fe200078e0015 */
[----:B------:R-:W-:Y:S01]  /*19460*/  ISETP.GT.AND P2, PT, R4, 0x1a, PT ;  /* 0x0000001a0400780c */ /* 0x000fe20003f44270 */
[----:B------:R-:W3:Y:S04]  /*19470*/  LDL.LU R45, [R1+0x3d8] ;  /* 0x0003d800012d7983 */ /* 0x000ee80000300800 */
[----:B------:R1:W-:Y:S04]  /*19480*/  LDGSTS.E [R5+0xb000], [R2.64], P0 ;  /* 0x0b00000002057fae */ /* 0x0003e80008121844 */
[----:B------:R-:W3:Y:S01]  /*19490*/  LDL.LU R8, [R1+0x410] ;  /* 0x0004100001087983 */ /* 0x000ee20000300800 */
[----:B-1----:R-:W-:-:S04]  /*194a0*/  SEL R2, RZ, 0x4, !P2 ;  /* 0x00000004ff027807 */ /* 0x002fc80005000000 */
[----:B------:R-:W-:-:S04]  /*194b0*/  SEL R2, R2, RZ, !P1 ;  /* 0x000000ff02027207 */ /* 0x000fc80004800000 */
[----:B------:R-:W-:Y:S02]  /*194c0*/  ISETP.NE.U32.AND P2, PT, R2, RZ, PT ;  /* 0x000000ff0200720c */ /* 0x000fe40003f45070 */
[----:B----4-:R-:W-:-:S05]  /*194d0*/  IADD3 R18, P3, R18, R44, RZ ;  /* 0x0000002c12127210 */ /* 0x010fca0007f7e0ff */
[----:B--2---:R-:W-:Y:S01]  /*194e0*/  IMAD.X R19, R19, 0x1, R0, P3 ;  /* 0x0000000113137824 */ /* 0x004fe200018e0600 */
[----:B------:R-:W-:Y:S01]  /*194f0*/  STL [R1+0x358], R18 ;  /* 0x0003581201007387 */ /* 0x000fe20000100800 */
[----:B-----5:R-:W-:-:S03]  /*19500*/  IADD3 R9, P4, R9, R44, RZ ;  /* 0x0000002c09097210 */ /* 0x020fc60007f9e0ff */
[----:B------:R1:W-:Y:S01]  /*19510*/  STL [R1+0x354], R19 ;  /* 0x0003541301007387 */ /* 0x0003e20000100800 */
[----:B------:R-:W-:-:S03]  /*19520*/  MOV R2, R18 ;  /* 0x0000001200027202 */ /* 0x000fc60000000f00 */
[----:B------:R-:W-:Y:S01]  /*19530*/  STL [R1+0x390], R9 ;  /* 0x0003900901007387 */ /* 0x000fe20000100800 */
[----:B---3--:R-:W-:-:S03]  /*19540*/  IMAD.X R14, R14, 0x1, R0, P4 ;  /* 0x000000010e0e7824 */ /* 0x008fc600020e0600 */
[----:B------:R-:W2:Y:S01]  /*19550*/  LDL.LU R48, [R1+0x3d4] ;  /* 0x0003d40001307983 */ /* 0x000ea20000300800 */
[----:B------:R-:W-:-:S03]  /*19560*/  IMAD.MOV.U32 R3, RZ, RZ, R19 ;  /* 0x000000ffff037224 */ /* 0x000fc600078e0013 */
[----:B------:R3:W-:Y:S04]  /*19570*/  STL [R1+0x38c], R14 ;  /* 0x00038c0e01007387 */ /* 0x0007e80000100800 */
[----:B-1----:R-:W4:Y:S04]  /*19580*/  LDL.LU R19, [R1+0x40c] ;  /* 0x00040c0001137983 */ /* 0x002f280000300800 */
[----:B------:R1:W-:Y:S04]  /*19590*/  LDGSTS.E [R5+0xb400], [R2.64], P0 ;  /* 0x0b40000002057fae */ /* 0x0003e80008121844 */
[----:B------:R-:W5:Y:S01]  /*195a0*/  LDL.LU R21, [R1+0x414] ;  /* 0x0004140001157983 */ /* 0x000f620000300800 */
[----:B------:R-:W-:Y:S01]  /*195b0*/  ISETP.GT.AND P0, PT, R4, 0x1e, PT ;  /* 0x0000001e0400780c */ /* 0x000fe20003f04270 */
[----:B-1----:R-:W-:-:S02]  /*195c0*/  IMAD.MOV.U32 R3, RZ, RZ, R14 ;  /* 0x000000ffff037224 */ /* 0x002fc400078e000e */
[----:B---3--:R-:W3:Y:S01]  /*195d0*/  LDL.LU R14, [R1+0x418] ;  /* 0x00041800010e7983 */ /* 0x008ee20000300800 */
[----:B------:R-:W-:-:S03]  /*195e0*/  IMAD.MOV.U32 R2, RZ, RZ, R9 ;  /* 0x000000ffff027224 */ /* 0x000fc600078e0009 */
[----:B------:R-:W5:Y:S04]  /*195f0*/  LDL.LU R18, [R1+0x44c] ;  /* 0x00044c0001127983 */ /* 0x000f680000300800 */
[----:B------:R-:W5:Y:S04]  /*19600*/  LDL.LU R9, [R1+0x450] ;  /* 0x0004500001097983 */ /* 0x000f680000300800 */
[----:B------:R1:W-:Y:S01]  /*19610*/  LDGSTS.E [R5+0xd000], [R2.64], P2 ;  /* 0x0d00000002057fae */ /* 0x0003e20009121844 */
[----:B------:R-:W-:Y:S02]  /*19620*/  IADD3 R15, P3, R15, R44, RZ ;  /* 0x0000002c0f0f7210 */ /* 0x000fe40007f7e0ff */
[----:B-1----:R-:W-:-:S02]  /*19630*/  SEL R2, RZ, 0x4, !P0 ;  /* 0x00000004ff027807 */ /* 0x002fc40004000000 */
[----:B------:R-:W-:Y:S02]  /*19640*/  IADD3 R12, P4, R12, R44, RZ ;  /* 0x0000002c0c0c7210 */ /* 0x000fe40007f9e0ff */
[----:B------:R-:W-:Y:S01]  /*19650*/  SEL R2, R2, RZ, !P1 ;  /* 0x000000ff02027207 */ /* 0x000fe20004800000 */
[----:B------:R-:W-:Y:S03]  /*19660*/  STL [R1+0x398], R15 ;  /* 0x0003980f01007387 */ /* 0x000fe60000100800 */
[----:B------:R-:W-:Y:S01]  /*19670*/  ISETP.NE.U32.AND P0, PT, R2, RZ, PT ;  /* 0x000000ff0200720c */ /* 0x000fe20003f05070 */
[----:B------:R-:W-:Y:S01]  /*19680*/  IMAD.MOV.U32 R2, RZ, RZ, R15 ;  /* 0x000000ffff027224 */ /* 0x000fe200078e000f */
[----:B------:R-:W-:-:S05]  /*19690*/  IADD3.X R17, R17, R0, RZ, P3, !PT ;  /* 0x0000000011117210 */ /* 0x000fca0001ffe4ff */
[----:B------:R1:W-:Y:S01]  /*196a0*/  STL [R1+0x394], R17 ;  /* 0x0003941101007387 */ /* 0x0003e20000100800 */
[----:B------:R-:W-:-:S03]  /*196b0*/  IMAD.X R13, R13, 0x1, R0, P4 ;  /* 0x000000010d0d7824 */ /* 0x000fc600020e0600 */
[----:B------:R-:W-:Y:S01]  /*196c0*/  STL [R1+0x3d0], R12 ;  /* 0x0003d00c01007387 */ /* 0x000fe20000100800 */
[----:B------:R-:W-:-:S03]  /*196d0*/  IMAD.MOV.U32 R3, RZ, RZ, R17 ;  /* 0x000000ffff037224 */ /* 0x000fc600078e0011 */
[----:B------:R1:W-:Y:S04]  /*196e0*/  STL [R1+0x3cc], R13 ;  /* 0x0003cc0d01007387 */ /* 0x0003e80000100800 */
[----:B-1----:R-:W5:Y:S04]  /*196f0*/  LDL.LU R17, [R1+0x454] ;  /* 0x0004540001117983 */ /* 0x002f680000300800 */
[----:B------:R-:W5:Y:S04]  /*19700*/  LDL.LU R15, [R1+0x458] ;  /* 0x00045800010f7983 */ /* 0x000f680000300800 */
[----:B------:R1:W-:Y:S02]  /*19710*/  LDGSTS.E [R5+0xd400], [R2.64], P2 ;  /* 0x0d40000002057fae */ /* 0x0003e40009121844 */
[----:B-1----:R-:W-:Y:S01]  /*19720*/  IMAD.MOV.U32 R3, RZ, RZ, R13 ;  /* 0x000000ffff037224 */ /* 0x002fe200078e000d */
[----:B------:R-:W-:Y:S01]  /*19730*/  MOV R2, R12 ;  /* 0x0000000c00027202 */ /* 0x000fe20000000f00 */
[----:B------:R-:W5:Y:S04]  /*19740*/  LDL.LU R13, [R1+0x48c] ;  /* 0x00048c00010d7983 */ /* 0x000f680000300800 */
[----:B------:R-:W5:Y:S01]  /*19750*/  LDL.LU R12, [R1+0x490] ;  /* 0x00049000010c7983 */ /* 0x000f620000300800 */
[----:B------:R-:W-:-:S03]  /*19760*/  ISETP.GT.AND P2, PT, R4, 0x22, PT ;  /* 0x000000220400780c */ /* 0x000fc60003f44270 */
[----:B------:R1:W-:Y:S01]  /*19770*/  LDGSTS.E [R5+0xf000], [R2.64], P0 ;  /* 0x0f00000002057fae */ /* 0x0003e20008121844 */
[-C--:B------:R-:W-:Y:S02]  /*19780*/  IADD3 R45, P3, R45, R44.reuse, RZ ;  /* 0x0000002c2d2d7210 */ /* 0x080fe40007f7e0ff */
[----:B------:R-:W-:Y:S02]  /*19790*/  IADD3 R8, P4, R8, R44, RZ ;  /* 0x0000002c08087210 */ /* 0x000fe40007f9e0ff */
[----:B-1----:R-:W-:-:S04]  /*197a0*/  SEL R2, RZ, 0x4, !P2 ;  /* 0x00000004ff027807 */ /* 0x002fc80005000000 */
[----:B------:R-:W-:-:S04]  /*197b0*/  SEL R2, R2, RZ, !P1 ;  /* 0x000000ff02027207 */ /* 0x000fc80004800000 */
[----:B------:R-:W-:Y:S02]  /*197c0*/  ISETP.NE.U32.AND P2, PT, R2, RZ, PT ;  /* 0x000000ff0200720c */ /* 0x000fe40003f45070 */
[----:B------:R-:W-:Y:S01]  /*197d0*/  MOV R2, R45 ;  /* 0x0000002d00027202 */ /* 0x000fe20000000f00 */
[----:B------:R-:W-:Y:S01]  /*197e0*/  STL [R1+0x3d8], R45 ;  /* 0x0003d82d01007387 */ /* 0x000fe20000100800 */
[----:B--2---:R-:W-:-:S04]  /*197f0*/  IMAD.X R48, R48, 0x1, R0, P3 ;  /* 0x0000000130307824 */ /* 0x004fc800018e0600 */
[----:B------:R-:W-:Y:S02]  /*19800*/  IMAD.MOV.U32 R3, RZ, RZ, R48 ;  /* 0x000000ffff037224 */ /* 0x000fe400078e0030 */
[----:B----4-:R-:W-:-:S03]  /*19810*/  IMAD.X R19, R19, 0x1, R0, P4 ;  /* 0x0000000113137824 */ /* 0x010fc600020e0600 */
[----:B------:R1:W-:Y:S01]  /*19820*/  LDGSTS.E [R5+0xf400], [R2.64], P0 ;  /* 0x0f40000002057fae */ /* 0x0003e20008121844 */
[----:B------:R-:W-:-:S03]  /*19830*/  ISETP.GT.AND P0, PT, R4, 0x26, PT ;  /* 0x000000260400780c */ /* 0x000fc60003f04270 */
[----:B------:R-:W-:Y:S04]  /*19840*/  STL [R1+0x3d4], R48 ;  /* 0x0003d43001007387 */ /* 0x000fe80000100800 */
[----:B------:R-:W-:Y:S01]  /*19850*/  STL [R1+0x410], R8 ;  /* 0x0004100801007387 */ /* 0x000fe20000100800 */
[----:B-1----:R-:W-:Y:S02]  /*19860*/  IMAD.MOV.U32 R2, RZ, RZ, R8 ;  /* 0x000000ffff027224 */ /* 0x002fe400078e0008 */
[----:B------:R-:W-:Y:S01]  /*19870*/  IMAD.MOV.U32 R3, RZ, RZ, R19 ;  /* 0x000000ffff037224 */ /* 0x000fe200078e0013 */
[----:B---3--:R-:W-:Y:S01]  /*19880*/  IADD3 R14, P3, R14, R44, RZ ;  /* 0x0000002c0e0e7210 */ /* 0x008fe20007f7e0ff */
[----:B------:R1:W-:Y:S03]  /*19890*/  STL [R1+0x40c], R19 ;  /* 0x00040c1301007387 */ /* 0x0003e60000100800 */
[----:B-----5:R-:W-:Y:S01]  /*198a0*/  IADD3.X R21, R21, R0, RZ, P3, !PT ;  /* 0x0000000015157210 */ /* 0x020fe20001ffe4ff */
[----:B------:R2:W-:Y:S01]  /*198b0*/  LDGSTS.E [R5+0x11000], [R2.64], P2 ;  /* 0x1100000002057fae */ /* 0x0005e20009121844 */
[----:B------:R-:W-:-:S03]  /*198c0*/  IADD3 R9, P4, R9, R44, RZ ;  /* 0x0000002c09097210 */ /* 0x000fc60007f9e0ff */
[----:B-1----:R-:W3:Y:S04]  /*198d0*/  LDL.LU R19, [R1+0x498] ;  /* 0x0004980001137983 */ /* 0x002ee80000300800 */
[----:B------:R-:W4:Y:S01]  /*198e0*/  LDL.LU R8, [R1+0x4d0] ;  /* 0x0004d00001087983 */ /* 0x000f220000300800 */
[----:B--2---:R-:W-:-:S03]  /*198f0*/  SEL R2, RZ, 0x4, !P0 ;  /* 0x00000004ff027807 */ /* 0x004fc60004000000 */
[----:B------:R-:W-:Y:S01]  /*19900*/  STL [R1+0x418], R14 ;  /* 0x0004180e01007387 */ /* 0x000fe20000100800 */
[----:B------:R-:W-:Y:S01]  /*19910*/  IMAD.MOV.U32 R3, RZ, RZ, R21 ;  /* 0x000000ffff037224 */ /* 0x000fe200078e0015 */
[----:B------:R-:W-:Y:S02]  /*19920*/  SEL R2, R2, RZ, !P1 ;  /* 0x000000ff02027207 */ /* 0x000fe40004800000 */
[----:B------:R1:W-:Y:S01]  /*19930*/  STL [R1+0x414], R21 ;  /* 0x0004141501007387 */ /* 0x0003e20000100800 */
[----:B------:R-:W-:-:S03]  /*19940*/  IMAD.X R18, R18, 0x1, R0, P4 ;  /* 0x0000000112127824 */ /* 0x000fc600020e0600 */
[----:B------:R2:W-:Y:S01]  /*19950*/  STL [R1+0x450], R9 ;  /* 0x0004500901007387 */ /* 0x0005e20000100800 */
[----:B------:R-:W-:-:S03]  /*19960*/  ISETP.NE.U32.AND P0, PT, R2, RZ, PT ;  /* 0x000000ff0200720c */ /* 0x000fc60003f05070 */
[----:B-1----:R-:W5:Y:S01]  /*19970*/  LDL.LU R21, [R1+0x494] ;  /* 0x0004940001157983 */ /* 0x002f620000300800 */
[----:B------:R-:W-:-:S03]  /*19980*/  IMAD.MOV.U32 R2, RZ, RZ, R14 ;  /* 0x000000ffff027224 */ /* 0x000fc600078e000e */
[----:B------:R1:W-:Y:S04]  /*19990*/  STL [R1+0x44c], R18 ;  /* 0x00044c1201007387 */ /* 0x0003e80000100800 */
[----:B------:R-:W5:Y:S04]  /*199a0*/  LDL.LU R14, [R1+0x4cc] ;  /* 0x0004cc00010e7983 */ /* 0x000f680000300800 */
[----:B------:R1:W-:Y:S04]  /*199b0*/  LDGSTS.E [R5+0x11400], [R2.64], P2 ;  /* 0x1140000002057fae */ /* 0x0003e80009121844 */
[----:B------:R-:W5:Y:S01]  /*199c0*/  LDL.LU R45, [R1+0x4d8] ;  /* 0x0004d800012d7983 */ /* 0x000f620000300800 */
[----:B-1----:R-:W-:-:S03]  /*199d0*/  MOV R2, R9 ;  /* 0x0000000900027202 */ /* 0x002fc60000000f00 */
[----:B--2---:R-:W2:Y:S01]  /*199e0*/  LDL.LU R9, [R1+0x510] ;  /* 0x0005100001097983 */ /* 0x004ea20000300800 */
[----:B------:R-:W-:-:S05]  /*199f0*/  IADD3 R15, P3, R15, R44, RZ ;  /* 0x0000002c0f0f7210 */ /* 0x000fca0007f7e0ff */
[----:B------:R-:W-:Y:S01]  /*19a00*/  IMAD.X R17, R17, 0x1, R0, P3 ;  /* 0x0000000111117824 */ /* 0x000fe200018e0600 */
[----:B------:R1:W-:Y:S04]  /*19a10*/  STL [R1+0x458], R15 ;  /* 0x0004580f01007387 */ /* 0x0003e80000100800 */
[----:B------:R-:W-:Y:S01]  /*19a20*/  STL [R1+0x454], R17 ;  /* 0x0004541101007387 */ /* 0x000fe20000100800 */
[----:B------:R-:W-:Y:S01]  /*19a30*/  IMAD.MOV.U32 R3, RZ, RZ, R18 ;  /* 0x000000ffff037224 */ /* 0x000fe200078e0012 */
[----:B------:R-:W-:-:S04]  /*19a40*/  IADD3 R12, P4, R12, R44, RZ ;  /* 0x0000002c0c0c7210 */ /* 0x000fc80007f9e0ff */
[----:B------:R1:W-:Y:S01]  /*19a50*/  LDGSTS.E [R5+0x13000], [R2.64], P0 ;  /* 0x1300000002057fae */ /* 0x0003e20008121844 */
[----:B------:R-:W-:-:S03]  /*19a60*/  IMAD.X R13, R13, 0x1, R0, P4 ;  /* 0x000000010d0d7824 */ /* 0x000fc600020e0600 */
[----:B------:R1:W-:Y:S04]  /*19a70*/  STL [R1+0x490], R12 ;  /* 0x0004900c01007387 */ /* 0x0003e80000100800 */
[----:B------:R-:W2:Y:S04]  /*19a80*/  LDL.LU R48, [R1+0x4d4] ;  /* 0x0004d40001307983 */ /* 0x000ea80000300800 */
[----:B------:R1:W-:Y:S04]  /*19a90*/  STL [R1+0x48c], R13 ;  /* 0x00048c0d01007387 */ /* 0x0003e80000100800 */
[----:B------:R-:W2:Y:S01]  /*19aa0*/  LDL.LU R18, [R1+0x50c] ;  /* 0x00050c0001127983 */ /* 0x000ea20000300800 */
[----:B------:R-:W-:-:S04]  /*19ab0*/  ISETP.GT.AND P2, PT, R4, 0x2a, PT ;  /* 0x0000002a0400780c */ /* 0x000fc80003f44270 */
[----:B-1----:R-:W-:-:S04]  /*19ac0*/  SEL R2, RZ, 0x4, !P2 ;  /* 0x00000004ff027807 */ /* 0x002fc80005000000 */
[----:B------:R-:W-:Y:S01]  /*19ad0*/  SEL R2, R2, RZ, !P1 ;  /* 0x000000ff02027207 */ /* 0x000fe20004800000 */
[----:B------:R-:W-:-:S03]  /*19ae0*/  IMAD.MOV.U32 R3, RZ, RZ, R17 ;  /* 0x000000ffff037224 */ /* 0x000fc600078e0011 */
[----:B------:R-:W-:Y:S02]  /*19af0*/  ISETP.NE.U32.AND P2, PT, R2, RZ, PT ;  /* 0x000000ff0200720c */ /* 0x000fe40003f45070 */
[----:B------:R-:W-:Y:S02]  /*19b00*/  MOV R2, R15 ;  /* 0x0000000f00027202 */ /* 0x000fe40000000f00 */
[----:B------:R-:W2:Y:S04]  /*19b10*/  LDL.LU R15, [R1+0x514] ;  /* 0x00051400010f7983 */ /* 0x000ea80000300800 */
[----:B------:R1:W-:Y:S01]  /*19b20*/  LDGSTS.E [R5+0x13400], [R2.64], P0 ;  /* 0x1340000002057fae */ /* 0x0003e20008121844 */
[----:B------:R-:W-:Y:S01]  /*19b30*/  ISETP.GT.AND P0, PT, R4, 0x2e, PT ;  /* 0x0000002e0400780c */ /* 0x000fe20003f04270 */
[----:B-1----:R-:W-:-:S02]  /*19b40*/  IMAD.MOV.U32 R2, RZ, RZ, R12 ;  /* 0x000000ffff027224 */ /* 0x002fc400078e000c */
[----:B------:R-:W-:Y:S01]  /*19b50*/  IMAD.MOV.U32 R3, RZ, RZ, R13 ;  /* 0x000000ffff037224 */ /* 0x000fe200078e000d */
[----:B------:R-:W2:Y:S04]  /*19b60*/  LDL.LU R12, [R1+0x518] ;  /* 0x00051800010c7983 */ /* 0x000ea80000300800 */
[----:B------:R1:W-:Y:S04]  /*19b70*/  LDGSTS.E [R5+0x15000], [R2.64], P2 ;  /* 0x1500000002057fae */ /* 0x0003e80009121844 */
[----:B------:R-:W2:Y:S04]  /*19b80*/  LDL.LU R17, [R1+0x54c] ;  /* 0x00054c0001117983 */ /* 0x000ea80000300800 */
[----:B------:R-:W2:Y:S01]  /*19b90*/  LDL.LU R13, [R1+0x550] ;  /* 0x00055000010d7983 */ /* 0x000ea20000300800 */
[----:B-1----:R-:W-:-:S04]  /*19ba0*/  SEL R2, RZ, 0x4, !P0 ;  /* 0x00000004ff027807 */ /* 0x002fc80004000000 */
[----:B------:R-:W-:-:S04]  /*19bb0*/  SEL R2, R2, RZ, !P1 ;  /* 0x000000ff02027207 */ /* 0x000fc80004800000 */
[----:B------:R-:W-:Y:S02]  /*19bc0*/  ISETP.NE.U32.AND P0, PT, R2, RZ, PT ;  /* 0x000000ff0200720c */ /* 0x000fe40003f05070 */
[-C--:B---3--:R-:W-:Y:S02]  /*19bd0*/  IADD3 R19, P3, R19, R44.reuse, RZ ;  /* 0x0000002c13137210 */ /* 0x088fe40007f7e0ff */
[----:B----4-:R-:W-:-:S03]  /*19be0*/  IADD3 R8, P4, R8, R44, RZ ;  /* 0x0000002c08087210 */ /* 0x010fc60007f9e0ff */
[----:B------:R-:W-:Y:S01]  /*19bf0*/  IMAD.MOV.U32 R2, RZ, RZ, R19 ;  /* 0x000000ffff027224 */ /* 0x000fe200078e0013 */
[----:B------:R-:W-:Y:S01]  /*19c00*/  STL [R1+0x498], R19 ;  /* 0x0004981301007387 */ /* 0x000fe20000100800 */
[----:B-----5:R-:W-:-:S05]  /*19c10*/  IADD3.X R21, R21, R0, RZ, P3, !PT ;  /* 0x0000000015157210 */ /* 0x020fca0001ffe4ff */
[----:B------:R-:W-:Y:S02]  /*19c20*/  IMAD.MOV.U32 R3, RZ, RZ, R21 ;  /* 0x000000ffff037224 */ /* 0x000fe400078e0015 */
[----:B------:R-:W-:Y:S01]  /*19c30*/  IMAD.X R14, R14, 0x1, R0, P4 ;  /* 0x000000010e0e7824 */ /* 0x000fe200020e0600 */
[----:B------:R1:W-:Y:S04]  /*19c40*/  STL [R1+0x494], R21 ;  /* 0x0004941501007387 */ /* 0x0003e80000100800 */
[----:B------:R-:W-:Y:S04]  /*19c50*/  STL [R1+0x4d0], R8 ;  /* 0x0004d00801007387 */ /* 0x000fe80000100800 */
[----:B------:R3:W-:Y:S01]  /*19c60*/  LDGSTS.E [R5+0x15400], [R2.64], P2 ;  /* 0x1540000002057fae */ /* 0x0007e20009121844 */
[----:B------:R-:W-:-:S03]  /*19c70*/  ISETP.GT.AND P2, PT, R4, 0x32, PT ;  /* 0x000000320400780c */ /* 0x000fc60003f44270 */
[----:B------:R4:W-:Y:S04]  /*19c80*/  STL [R1+0x4cc], R14 ;  /* 0x0004cc0e01007387 */ /* 0x0009e80000100800 */
[----:B-1----:R-:W5:Y:S01]  /*19c90*/  LDL.LU R21, [R1+0x554] ;  /* 0x0005540001157983 */ /* 0x002f620000300800 */
[----:B---3--:R-:W-:Y:S01]  /*19ca0*/  MOV R2, R8 ;  /* 0x0000000800027202 */ /* 0x008fe20000000f00 */
[----:B------:R-:W-:Y:S02]  /*19cb0*/  IMAD.MOV.U32 R3, RZ, RZ, R14 ;  /* 0x000000ffff037224 */ /* 0x000fe400078e000e */
[----:B------:R-:W3:Y:S01]  /*19cc0*/  LDL.LU R19, [R1+0x558] ;  /* 0x0005580001137983 */ /* 0x000ee20000300800 */
[----:B------:R-:W-:-:S03]  /*19cd0*/  IADD3 R45, P3, R45, R44, RZ ;  /* 0x0000002c2d2d7210 */ /* 0x000fc60007f7e0ff */
[----:B------:R1:W-:Y:S04]  /*19ce0*/  LDGSTS.E [R5+0x17000], [R2.64], P0 ;  /* 0x1700000002057fae */ /* 0x0003e80008121844 */
[----:B----4-:R-:W4:Y:S01]  /*19cf0*/  LDL.LU R14, [R1+0x58c] ;  /* 0x00058c00010e7983 */ /* 0x010f220000300800 */
[----:B--2---:R-:W-:-:S03]  /*19d00*/  IADD3 R9, P4, R9, R44, RZ ;  /* 0x0000002c09097210 */ /* 0x004fc60007f9e0ff */
[----:B------:R-:W2:Y:S01]  /*19d10*/  LDL.LU R8, [R1+0x590] ;  /* 0x0005900001087983 */ /* 0x000ea20000300800 */
[----:B-1----:R-:W-:-:S04]  /*19d20*/  SEL R2, RZ, 0x4, !P2 ;  /* 0x00000004ff027807 */ /* 0x002fc80005000000 */
[----:B------:R-:W-:-:S04]  /*19d30*/  SEL R2, R2, RZ, !P1 ;  /* 0x000000ff02027207 */ /* 0x000fc80004800000 */
[----:B------:R-:W-:Y:S02]  /*19d40*/  ISETP.NE.U32.AND P2, PT, R2, RZ, PT ;  /* 0x000000ff0200720c */ /* 0x000fe40003f45070 */
[----:B------:R-:W-:Y:S01]  /*19d50*/  MOV R2, R45 ;  /* 0x0000002d00027202 */ /* 0x000fe20000000f00 */
[----:B------:R-:W-:Y:S01]  /*19d60*/  STL [R1+0x4d8], R45 ;  /* 0x0004d82d01007387 */ /* 0x000fe20000100800 */
[----:B------:R-:W-:-:S04]  /*19d70*/  IMAD.X R48, R48, 0x1, R0, P3 ;  /* 0x0000000130307824 */ /* 0x000fc800018e0600 */
[----:B------:R-:W-:Y:S01]  /*19d80*/  IMAD.MOV.U32 R3, RZ, RZ, R48 ;  /* 0x000000ffff037224 */ /* 0x000fe200078e0030 */
[----:B------:R-:W-:Y:S01]  /*19d90*/  STL [R1+0x4d4], R48 ;  /* 0x0004d43001007387 */ /* 0x000fe20000100800 */
[----:B------:R-:W-:-:S03]  /*19da0*/  IMAD.X R18, R18, 0x1, R0, P4 ;  /* 0x0000000112127824 */ /* 0x000fc600020e0600 */
[----:B------:R-:W-:Y:S04]  /*19db0*/  STL [R1+0x510], R9 ;  /* 0x0005100901007387 */ /* 0x000fe80000100800 */
[----:B------:R1:W-:Y:S04]  /*19dc0*/  LDGSTS.E [R5+0x17400], [R2.64], P0 ;  /* 0x1740000002057fae */ /* 0x0003e80008121844 */
[----:B------:R1:W-:Y:S02]  /*19dd0*/  STL [R1+0x50c], R18 ;  /* 0x00050c1201007387 */ /* 0x0003e40000100800 */
[----:B-1----:R-:W-:-:S02]  /*19de0*/  IMAD.MOV.U32 R3, RZ, RZ, R18 ;  /* 0x000000ffff037224 */ /* 0x002fc400078e0012 */
[----:B------:R-:W-:Y:S01]  /*19df0*/  IMAD.MOV.U32 R2, RZ, RZ, R9 ;  /* 0x000000ffff027224 */ /* 0x000fe200078e0009 */
[----:B------:R-:W4:Y:S04]  /*19e00*/  LDL.LU R18, [R1+0x594] ;  /* 0x0005940001127983 */ /* 0x000f280000300800 */
[----:B------:R-:W4:Y:S01]  /*19e10*/  LDL.LU R9, [R1+0x598] ;  /* 0x0005980001097983 */ /* 0x000f220000300800 */
[----:B------:R-:W-:-:S03]  /*19e20*/  ISETP.GT.AND P0, PT, R4, 0x36, PT ;  /* 0x000000360400780c */ /* 0x000fc60003f04270 */
[----:B------:R1:W-:Y:S01]  /*19e30*/  LDGSTS.E [R5+0x19000], [R2.64], P2 ;  /* 0x1900000002057fae */ /* 0x0003e20009121844 */
[----:B------:R-:W-:Y:S02]  /*19e40*/  IADD3 R12, P3, R12, R44, RZ ;  /* 0x0000002c0c0c7210 */ /* 0x000fe40007f7e0ff */
[----:B-1----:R-:W-:Y:S02]  /*19e50*/  SEL R2, RZ, 0x4, !P0 ;  /* 0x00000004ff027807 */ /* 0x002fe40004000000 */
[----:B------:R-:W-:Y:S02]  /*19e60*/  IADD3.X R15, R15, R0, RZ, P3, !PT ;  /* 0x000000000f0f7210 */ /* 0x000fe40001ffe4ff */
[----:B------:R-:W-:Y:S02]  /*19e70*/  SEL R2, R2, RZ, !P1 ;  /* 0x000000ff02027207 */ /* 0x000fe40004800000 */
[----:B------:R-:W-:Y:S02]  /*19e80*/  IADD3 R13, P4, R13, R44, RZ ;  /* 0x0000002c0d0d7210 */ /* 0x000fe40007f9e0ff */
[----:B------:R-:W-:Y:S01]  /*19e90*/  ISETP.NE.U32.AND P0, PT, R2, RZ, PT ;  /* 0x000000ff0200720c */ /* 0x000fe20003f05070 */
[----:B------:R-:W-:-:S02]  /*19ea0*/  IMAD.MOV.U32 R2, RZ, RZ, R12 ;  /* 0x000000ffff027224 */ /* 0x000fc400078e000c */
[----:B------:R-:W-:Y:S02]  /*19eb0*/  IMAD.MOV.U32 R3, RZ, RZ, R15 ;  /* 0x000000ffff037224 */ /* 0x000fe400078e000f */
[----:B------:R-:W-:-:S03]  /*19ec0*/  IMAD.X R17, R17, 0x1, R0, P4 ;  /* 0x0000000111117824 */ /* 0x000fc600020e0600 */
[----:B------:R1:W-:Y:S01]  /*19ed0*/  LDGSTS.E [R5+0x19400], [R2.64], P2 ;  /* 0x1940000002057fae */ /* 0x0003e20009121844 */
[----:B------:R-:W-:Y:S02]  /*19ee0*/  ISETP.GT.AND P2, PT, R4, 0x3a, PT ;  /* 0x0000003a0400780c */ /* 0x000fe40003f44270 */
[----:B-1----:R-:W-:Y:S01]  /*19ef0*/  MOV R2, R13 ;  /* 0x0000000d00027202 */ /* 0x002fe20000000f00 */
[----:B------:R-:W-:-:S05]  /*19f00*/  IMAD.MOV.U32 R3, RZ, RZ, R17 ;  /* 0x000000ffff037224 */ /* 0x000fca00078e0011 */
[----:B------:R1:W-:Y:S02]  /*19f10*/  LDGSTS.E [R5+0x1b000], [R2.64], P0 ;  /* 0x1b00000002057fae */ /* 0x0003e40008121844 */
[----:B-1----:R-:W-:-:S04]  /*19f20*/  SEL R2, RZ, 0x4, !P2 ;  /* 0x00000004ff027807 */ /* 0x002fc80005000000 */
[----:B------:R-:W-:Y:S01]  /*19f30*/  SEL R2, R2, RZ, !P1 ;  /* 0x000000ff02027207 */ /* 0x000fe20004800000 */
[----:B------:R-:W-:Y:S03]  /*19f40*/  STL [R1+0x518], R12 ;  /* 0x0005180c01007387 */ /* 0x000fe60000100800 */
[----:B------:R-:W-:Y:S01]  /*19f50*/  ISETP.NE.U32.AND P2, PT, R2, RZ, PT ;  /* 0x000000ff0200720c */ /* 0x000fe20003f45070 */
[----:B------:R1:W-:Y:S04]  /*19f60*/  STL [R1+0x514], R15 ;  /* 0x0005140f01007387 */ /* 0x0003e80000100800 */
[----:B------:R-:W-:Y:S04]  /*19f70*/  STL [R1+0x550], R13 ;  /* 0x0005500d01007387 */ /* 0x000fe80000100800 */
[----:B-1----:R-:W4:Y:S04]  /*19f80*/  LDL.LU R15, [R1+0x5d0] ;  /* 0x0005d000010f7983 */ /* 0x002f280000300800 */
[----:B------:R1:W-:Y:S04]  /*19f90*/  STL [R1+0x54c], R17 ;  /* 0x00054c1101007387 */ /* 0x0003e80000100800 */
[----:B------:R-:W4:Y:S04]  /*19fa0*/  LDL.LU R12, [R1+0x5d8] ;  /* 0x0005d800010c7983 */ /* 0x000f280000300800 */
[----:B-1----:R-:W4:Y:S04]  /*19fb0*/  LDL.LU R17, [R1+0x5cc] ;  /* 0x0005cc0001117983 */ /* 0x002f280000300800 */
[----:B------:R-:W4:Y:S01]  /*19fc0*/  LDL.LU R13, [R1+0x5d4] ;  /* 0x0005d400010d7983 */ /* 0x000f220000300800 */
[----:B---3--:R-:W-:-:S05]  /*19fd0*/  IADD3 R19, P3, R19, R44, RZ ;  /* 0x0000002c13137210 */ /* 0x008fca0007f7e0ff */
[----:B-----5:R-:W-:Y:S01]  /*19fe0*/  IMAD.X R21, R21, 0x1, R0, P3 ;  /* 0x0000000115157824 */ /* 0x020fe200018e0600 */
[----:B------:R-:W-:-:S03]  /*19ff0*/  MOV R2, R19 ;  /* 0x0000001300027202 */ /* 0x000fc60000000f00 */
[----:B------:R-:W-:Y:S01]  /*1a000*/  IMAD.MOV.U32 R3, RZ, RZ, R21 ;  /* 0x000000ffff037224 */ /* 0x000fe200078e0015 */
[----:B--2---:R-:W-:-:S04]  /*1a010*/  IADD3 R8, P4, R8, R44, RZ ;  /* 0x0000002c08087210 */ /* 0x004fc80007f9e0ff */
[----:B------:R1:W-:Y:S01]  /*1a020*/  LDGSTS.E [R5+0x1b400], [R2.64], P0 ;  /* 0x1b40000002057fae */ /* 0x0003e20008121844 */
[----:B----4-:R-:W-:Y:S01]  /*1a030*/  IMAD.X R14, R14, 0x1, R0, P4 ;  /* 0x000000010e0e7824 */ /* 0x010fe200020e0600 */
[----:B------:R-:W-:Y:S02]  /*1a040*/  ISETP.GT.AND P0, PT, R4, 0x3e, PT ;  /* 0x0000003e0400780c */ /* 0x000fe40003f04270 */
[----:B------:R-:W-:Y:S01]  /*1a050*/  STL [R1+0x558], R19 ;  /* 0x0005581301007387 */ /* 0x000fe20000100800 */
[----:B-1----:R-:W-:Y:S02]  /*1a060*/  IMAD.MOV.U32 R2, RZ, RZ, R8 ;  /* 0x000000ffff027224 */ /* 0x002fe400078e0008 */
[----:B------:R-:W-:Y:S01]  /*1a070*/  IMAD.MOV.U32 R3, RZ, RZ, R14 ;  /* 0x000000ffff037224 */ /* 0x000fe200078e000e */
[----:B------:R-:W-:Y:S04]  /*1a080*/  STL [R1+0x554], R21 ;  /* 0x0005541501007387 */ /* 0x000fe80000100800 */
[----:B------:R1:W-:Y:S04]  /*1a090*/  LDGSTS.E [R5+0x1d000], [R2.64], P2 ;  /* 0x1d00000002057fae */ /* 0x0003e80009121844 */
[----:B------:R2:W-:Y:S04]  /*1a0a0*/  STL [R1+0x590], R8 ;  /* 0x0005900801007387 */ /* 0x0005e80000100800 */
[----:B------:R3:W-:Y:S01]  /*1a0b0*/  STL [R1+0x58c], R14 ;  /* 0x00058c0e01007387 */ /* 0x0007e20000100800 */
[----:B-1----:R-:W-:-:S03]  /*1a0c0*/  SEL R2, RZ, 0x4, !P0 ;  /* 0x00000004ff027807 */ /* 0x002fc60004000000 */
[----:B--2---:R-:W2:Y:S01]  /*1a0d0*/  LDL.LU R8, [R1+0x7f8] ;  /* 0x0007f80001087983 */ /* 0x004ea20000300800 */
[----:B------:R-:W-:-:S03]  /*1a0e0*/  SEL R2, R2, RZ, !P1 ;  /* 0x000000ff02027207 */ /* 0x000fc60004800000 */
[----:B------:R-:W4:Y:S01]  /*1a0f0*/  LDL.LU R136, [R1+0x7f0] ;  /* 0x0007f00001887983 */ /* 0x000f220000300800 */
[----:B------:R-:W-:-:S03]  /*1a100*/  ISETP.NE.U32.AND P0, PT, R2, RZ, PT ;  /* 0x000000ff0200720c */ /* 0x000fc60003f05070 */
[----:B---3--:R-:W3:Y:S01]  /*1a110*/  LDL.LU R14, [R1+0x7b8] ;  /* 0x0007b800010e7983 */ /* 0x008ee20000300800 */
[----:B------:R-:W-:-:S04]  /*1a120*/  IADD3 R9, P3, R9, R44, RZ ;  /* 0x0000002c09097210 */ /* 0x000fc80007f7e0ff */
[----:B------:R-:W-:Y:S01]  /*1a130*/  IADD3.X R18, R18, R0, RZ, P3, !PT ;  /* 0x0000000012127210 */ /* 0x000fe20001ffe4ff */
[----:B------:R1:W-:Y:S01]  /*1a140*/  STL [R1+0x598], R9 ;  /* 0x0005980901007387 */ /* 0x0003e20000100800 */
[----:B------:R-:W-:-:S03]  /*1a150*/  IMAD.MOV.U32 R2, RZ, RZ, R9 ;  /* 0x000000ffff027224 */ /* 0x000fc600078e0009 */
[----:B------:R5:W-:Y:S04]  /*1a160*/  STL [R1+0x594], R18 ;  /* 0x0005941201007387 */ /* 0x000be80000100800 */
[----:B-1----:R-:W3:Y:S01]  /*1a170*/  LDL.LU R9, [R1+0x7ec] ;  /* 0x0007ec0001097983 */ /* 0x002ee20000300800 */
[----:B------:R-:W-:-:S03]  /*1a180*/  IMAD.MOV.U32 R3, RZ, RZ, R18 ;  /* 0x000000ffff037224 */ /* 0x000fc600078e0012 */
[----:B------:R-:W3:Y:S04]  /*1a190*/  LDL.LU R137, [R1+0x7c4] ;  /* 0x0007c40001897983 */ /* 0x000ee80000300800 */
[----:B-----5:R-:W5:Y:S04]  /*1a1a0*/  LDL.LU R18, [R1+0x7ac] ;  /* 0x0007ac0001127983 */ /* 0x020f680000300800 */
[----:B------:R1:W-:Y:S01]  /*1a1b0*/  LDGSTS.E [R5+0x1d400], [R2.64], P2 ;  /* 0x1d40000002057fae */ /* 0x0003e20009121844 */
[-C--:B------:R-:W-:Y:S02]  /*1a1c0*/  IADD3 R15, P2, R15, R44.reuse, RZ ;  /* 0x0000002c0f0f7210 */ /* 0x080fe40007f5e0ff */
[----:B------:R-:W-:-:S03]  /*1a1d0*/  IADD3 R12, P3, R12, R44, RZ ;  /* 0x0000002c0c0c7210 */ /* 0x000fc60007f7e0ff */
[----:B------:R-:W-:Y:S01]  /*1a1e0*/  STL [R1+0x5d0], R15 ;  /* 0x0005d00f01007387 */ /* 0x000fe20000100800 */
[----:B------:R-:W-:Y:S01]  /*1a1f0*/  IMAD.X R17, R17, 0x1, R0, P2 ;  /* 0x0000000111117824 */ /* 0x000fe200010e0600 */
[----:B------:R-:W-:-:S04]  /*1a200*/  IADD3.X R13, R13, R0, RZ, P3, !PT ;  /* 0x000000000d0d7210 */ /* 0x000fc80001ffe4ff */
[----:B------:R1:W-:Y:S02]  /*1a210*/  STL [R1+0x5cc], R17 ;  /* 0x0005cc1101007387 */ /* 0x0003e40000100800 */
[----:B-1----:R-:W-:Y:S02]  /*1a220*/  IMAD.MOV.U32 R2, RZ, RZ, R15 ;  /* 0x000000ffff027224 */ /* 0x002fe400078e000f */
[----:B------:R1:W-:Y:S01]  /*1a230*/  STL [R1+0x5d8], R12 ;  /* 0x0005d80c01007387 */ /* 0x0003e20000100800 */
[----:B------:R-:W-:-:S03]  /*1a240*/  IMAD.MOV.U32 R3, RZ, RZ, R17 ;  /* 0x000000ffff037224 */ /* 0x000fc600078e0011 */
[----:B------:R1:W-:Y:S04]  /*1a250*/  STL [R1+0x5d4], R13 ;  /* 0x0005d40d01007387 */ /* 0x0003e80000100800 */
[----:B------:R-:W5:Y:S04]  /*1a260*/  LDL.LU R48, [R1+0x784] ;  /* 0x0007840001307983 */ /* 0x000f680000300800 */
[----:B------:R-:W5:Y:S04]  /*1a270*/  LDL.LU R45, [R1+0x7b0] ;  /* 0x0007b000012d7983 */ /* 0x000f680000300800 */
[----:B------:R1:W-:Y:S04]  /*1a280*/  LDGSTS.E [R5+0x1f000], [R2.64], P0 ;  /* 0x1f00000002057fae */ /* 0x0003e80008121844 */
[----:B------:R-:W5:Y:S04]  /*1a290*/  LDL.LU R17, [R1+0x778] ;  /* 0x0007780001117983 */ /* 0x000f680000300800 */
[----:B------:R-:W5:Y:S01]  /*1a2a0*/  LDL.LU R15, [R1+0x770] ;  /* 0x00077000010f7983 */ /* 0x000f620000300800 */
[----:B-1----:R-:W-:-:S03]  /*1a2b0*/  IMAD.MOV.U32 R2, RZ, RZ, R12 ;  /* 0x000000ffff027224 */ /* 0x002fc600078e000c */
[----:B------:R-:W5:Y:S01]  /*1a2c0*/  LDL.LU R12, [R1+0x768] ;  /* 0x00076800010c7983 */ /* 0x000f620000300800 */
[----:B------:R-:W-:-:S03]  /*1a2d0*/  MOV R3, R13 ;  /* 0x0000000d00037202 */ /* 0x000fc60000000f00 */
[----:B------:R-:W1:Y:S04]  /*1a2e0*/  S2R R13, SR_TID.X ;  /* 0x00000000000d7919 */ /* 0x000e680000002100 */
[----:B------:R1:W-:Y:S01]  /*1a2f0*/  LDGSTS.E [R5+0x1f400], [R2.64], P0 ;  /* 0x1f40000002057fae */ /* 0x0003e20008121844 */
[C---:B------:R-:W-:Y:S02]  /*1a300*/  ISETP.GT.AND P0, PT, R4.reuse, 0x3, PT ;  /* 0x000000030400780c */ /* 0x040fe40003f04270 */
[----:B------:R-:W-:Y:S02]  /*1a310*/  ISETP.GT.AND P2, PT, R4, 0x7, PT ;  /* 0x000000070400780c */ /* 0x000fe40003f44270 */
[----:B-1----:R-:W-:-:S04]  /*1a320*/  SEL R2, RZ, 0x4, !P0 ;  /* 0x00000004ff027807 */ /* 0x002fc80004000000 */
[----:B------:R-:W-:Y:S02]  /*1a330*/  SEL R2, R2, RZ, !P1 ;  /* 0x000000ff02027207 */ /* 0x000fe40004800000 */
[----:B------:R-:W-:Y:S02]  /*1a340*/  LOP3.LUT R13, R13, 0xff, RZ, 0xc0, !PT ;  /* 0x000000ff0d0d7812 */ /* 0x000fe400078ec0ff */
[----:B------:R-:W-:Y:S02]  /*1a350*/  ISETP.NE.U32.AND P0, PT, R2, RZ, PT ;  /* 0x000000ff0200720c */ /* 0x000fe40003f05070 */
[----:B------:R-:W-:Y:S01]  /*1a360*/  SEL R2, RZ, 0x4, !P2 ;  /* 0x00000004ff027807 */ /* 0x000fe20005000000 */
[----:B------:R-:W-:-:S03]  /*1a370*/  IMAD.SHL.U32 R13, R13, 0x4, RZ ;  /* 0x000000040d0d7824 */ /* 0x000fc600078e00ff */
[----:B------:R-:W-:Y:S02]  /*1a380*/  SEL R2, R2, RZ, !P1 ;  /* 0x000000ff02027207 */ /* 0x000fe40004800000 */
[----:B------:R-:W-:Y:S02]  /*1a390*/  LOP3.LUT R13, R13, 0x60, RZ, 0x3c, !PT ;  /* 0x000000600d0d7812 */ /* 0x000fe400078e3cff */
[----:B------:R-:W-:-:S03]  /*1a3a0*/  ISETP.NE.U32.AND P2, PT, R2, RZ, PT ;  /* 0x000000ff0200720c */ /* 0x000fc60003f45070 */
[----:B------:R-:W-:Y:S01]  /*1a3b0*/  IMAD R2, R40, 0x20000, R13 ;  /* 0x0002000028027824 */ /* 0x000fe200078e020d */
[C---:B------:R-:W-:Y:S08]  /*1a3c0*/  HMMA.1688.F32.TF32 R224, R132.reuse, R42, R224 ;  /* 0x0000002a84e0723c */ /* 0x040ff000000810e0 */
[----:B------:R-:W-:Y:S01]  /*1a3d0*/  HMMA.1688.F32.TF32 R228, R132, R22, R228 ;  /* 0x0000001684e4723c */ /* 0x000fe200000810e4 */
[----:B--2---:R-:W-:-:S02]  /*1a3e0*/  IADD3 R8, P3, R8, R44, RZ ;  /* 0x0000002c08087210 */ /* 0x004fc40007f7e0ff */
[----:B----4-:R-:W-:-:S03]  /*1a3f0*/  IADD3 R136, P4, R136, R44, RZ ;  /* 0x0000002c88887210 */ /* 0x010fc60007f9e0ff */
[----:B------:R1:W-:Y:S01]  /*1a400*/  STL [R1+0x7f8], R8 ;  /* 0x0007f80801007387 */ /* 0x0003e20000100800 */
[----:B---3--:R-:W-:-:S03]  /*1a410*/  IADD3 R14, P5, R14, R44, RZ ;  /* 0x0000002c0e0e7210 */ /* 0x008fc60007fbe0ff */
[----:B------:R-:W-:Y:S04]  /*1a420*/  STL [R1+0x7f0], R136 ;  /* 0x0007f08801007387 */ /* 0x000fe80000100800 */
[----:B------:R-:W2:Y:S01]  /*1a430*/  LDL.LU R19, [R1+0x76c] ;  /* 0x00076c0001137983 */ /* 0x000ea20000300800 */
[----:B------:R-:W-:-:S05]  /*1a440*/  IMAD.X R9, R9, 0x1, R0, P3 ;  /* 0x0000000109097824 */ /* 0x000fca00018e0600 */
[----:B------:R3:W-:Y:S04]  /*1a450*/  STL [R1+0x7ec], R9 ;  /* 0x0007ec0901007387 */ /* 0x0007e80000100800 */
[----:B------:R-:W-:Y:S04]  /*1a460*/  STL [R1+0x7b8], R14 ;  /* 0x0007b80e01007387 */ /* 0x000fe80000100800 */
[----:B------:R-:W4:Y:S01]  /*1a470*/  LDL.LU R21, [R1+0x734] ;  /* 0x0007340001157983 */ /* 0x000f220000300800 */
[----:B------:R-:W-:Y:S01]  /*1a480*/  IADD3.X R137, R137, R0, RZ, P4, !PT ;  /* 0x0000000089897210 */ /* 0x000fe200027fe4ff */
[----:B-----5:R-:W-:-:S02]  /*1a490*/  IMAD.X R18, R18, 0x1, R0, P5 ;  /* 0x0000000112127824 */ /* 0x020fc400028e0600 */
[----:B------:R1:W-:Y:S04]  /*1a4a0*/  LDGSTS.E [R2+0x1800], [R8.64], P0 ;  /* 0x0180000008027fae */ /* 0x0003e80008121844 */
[----:B------:R-:W-:Y:S04]  /*1a4b0*/  STL [R1+0x7c4], R137 ;  /* 0x0007c48901007387 */ /* 0x000fe80000100800 */
[----:B------:R-:W5:Y:S04]  /*1a4c0*/  LDL.LU R13, [R1+0x72c] ;  /* 0x00072c00010d7983 */ /* 0x000f680000300800 */
[----:B------:R3:W-:Y:S01]  /*1a4d0*/  STL [R1+0x7ac], R18 ;  /* 0x0007ac1201007387 */ /* 0x0007e20000100800 */
[----:B-1----:R-:W-:-:S02]  /*1a4e0*/  IMAD.MOV.U32 R8, RZ, RZ, R136 ;  /* 0x000000ffff087224 */ /* 0x002fc400078e0088 */
[----:B---3--:R-:W-:Y:S01]  /*1a4f0*/  IMAD.MOV.U32 R9, RZ, RZ, R137 ;  /* 0x000000ffff097224 */ /* 0x008fe200078e0089 */
[----:B------:R-:W5:Y:S04]  /*1a500*/  LDL.LU R43, [R1+0x6f4] ;  /* 0x0006f400012b7983 */ /* 0x000f680000300800 */
[----:B------:R-:W5:Y:S04]  /*1a510*/  LDL.LU R42, [R1+0x730] ;  /* 0x00073000012a7983 */ /* 0x000f680000300800 */
[----:B------:R1:W-:Y:S04]  /*1a520*/  LDGSTS.E [R2+0x1c00], [R8.64], P0 ;  /* 0x01c0000008027fae */ /* 0x0003e80008121844 */
[----:B------:R-:W5:Y:S01]  /*1a530*/  LDL.LU R22, [R1+0x728] ;  /* 0x0007280001167983 */ /* 0x000f620000300800 */
[----:B-1----:R-:W-:-:S03]  /*1a540*/  IMAD.MOV.U32 R9, RZ, RZ, R18 ;  /* 0x000000ffff097224 */ /* 0x002fc600078e0012 */
[----:B------:R-:W5:Y:S01]  /*1a550*/  LDL.LU R18, [R1+0x6f0] ;  /* 0x0006f00001127983 */ /* 0x000f620000300800 */
[----:B------:R-:W-:-:S04]  /*1a560*/  ISETP.GT.AND P0, PT, R4, 0xf, PT ;  /* 0x0000000f0400780c */ /* 0x000fc80003f04270 */
[----:B------:R-:W-:Y:S02]  /*1a570*/  SEL R5, RZ, 0x4, !P0 ;  /* 0x00000004ff057807 */ /* 0x000fe40004000000 */
[----:B------:R-:W-:Y:S02]  /*1a580*/  MOV R8, R14 ;  /* 0x0000000e00087202 */ /* 0x000fe40000000f00 */
[----:B------:R-:W5:Y:S04]  /*1a590*/  LDL.LU R14, [R1+0x360] ;  /* 0x00036000010e7983 */ /* 0x000f680000300800 */
[----:B------:R1:W-:Y:S01]  /*1a5a0*/  LDGSTS.E [R2+0x3800], [R8.64], P2 ;  /* 0x0380000008027fae */ /* 0x0003e20009121844 */
[----:B------:R-:W-:-:S05]  /*1a5b0*/  IADD3 R45, P0, R45, R44, RZ ;  /* 0x0000002c2d2d7210 */ /* 0x000fca0007f1e0ff */
[----:B------:R-:W-:Y:S01]  /*1a5c0*/  IMAD.X R48, R48, 0x1, R0, P0 ;  /* 0x0000000130307824 */ /* 0x000fe200000e0600 */
[-C--:B------:R-:W-:Y:S01]  /*1a5d0*/  IADD3 R17, P4, R17, R44.reuse, RZ ;  /* 0x0000002c11117210 */ /* 0x080fe20007f9e0ff */
[----:B------:R-:W-:Y:S01]  /*1a5e0*/  STL [R1+0x7b0], R45 ;  /* 0x0007b02d01007387 */ /* 0x000fe20000100800 */
[----:B-1----:R-:W-:Y:S02]  /*1a5f0*/  MOV R8, R45 ;  /* 0x0000002d00087202 */ /* 0x002fe40000000f00 */
[-C--:B------:R-:W-:Y:S01]  /*1a600*/  IADD3 R15, P5, R15, R44.reuse, RZ ;  /* 0x0000002c0f0f7210 */ /* 0x080fe20007fbe0ff */
[----:B------:R-:W-:Y:S01]  /*1a610*/  IMAD.MOV.U32 R9, RZ, RZ, R48 ;  /* 0x000000ffff097224 */ /* 0x000fe200078e0030 */
[----:B------:R-:W-:Y:S01]  /*1a620*/  STL [R1+0x784], R48 ;  /* 0x0007843001007387 */ /* 0x000fe20000100800 */
[----:B------:R-:W-:-:S03]  /*1a630*/  IADD3 R12, P6, R12, R44, RZ ;  /* 0x0000002c0c0c7210 */ /* 0x000fc60007fde0ff */
[----:B------:R-:W-:Y:S04]  /*1a640*/  STL [R1+0x778], R17 ;  /* 0x0007781101007387 */ /* 0x000fe80000100800 */
[----:B------:R-:W-:Y:S04]  /*1a650*/  STL [R1+0x770], R15 ;  /* 0x0007700f01007387 */ /* 0x000fe80000100800 */
[----:B------:R-:W5:Y:S04]  /*1a660*/  LDL.LU R23, [R1+0x6ec] ;  /* 0x0006ec0001177983 */ /* 0x000f680000300800 */
[----:B------:R1:W-:Y:S02]  /*1a670*/  LDGSTS.E [R2+0x3c00], [R8.64], P2 ;  /* 0x03c0000008027fae */ /* 0x0003e40009121844 */
[----:B-1----:R-:W-:-:S02]  /*1a680*/  MOV R8, R17 ;  /* 0x0000001100087202 */ /* 0x002fc40000000f00 */
[----:B------:R-:W-:-:S04]  /*1a690*/  ISETP.GT.AND P3, PT, R4, 0xb, PT ;  /* 0x0000000b0400780c */ /* 0x000fc80003f64270 */
[----:B------:R-:W-:-:S04]  /*1a6a0*/  SEL R3, RZ, 0x4, !P3 ;  /* 0x00000004ff037807 */ /* 0x000fc80005800000 */
[----:B------:R-:W-:-:S04]  /*1a6b0*/  SEL R3, R3, RZ, !P1 ;  /* 0x000000ff03037207 */ /* 0x000fc80004800000 */
[----:B------:R-:W-:Y:S02]  /*1a6c0*/  ISETP.NE.U32.AND P3, PT, R3, RZ, PT ;  /* 0x000000ff0300720c */ /* 0x000fe40003f65070 */
[----:B------:R-:W-:Y:S02]  /*1a6d0*/  SEL R3, R5, RZ, !P1 ;  /* 0x000000ff05037207 */ /* 0x000fe40004800000 */
[C---:B------:R-:W-:Y:S02]  /*1a6e0*/  ISETP.GT.AND P2, PT, R4.reuse, 0x13, PT ;  /* 0x000000130400780c */ /* 0x040fe40003f44270 */
[----:B------:R-:W-:Y:S02]  /*1a6f0*/  ISETP.NE.U32.AND P0, PT, R3, RZ, PT ;  /* 0x000000ff0300720c */ /* 0x000fe40003f05070 */
[----:B------:R-:W-:Y:S02]  /*1a700*/  SEL R3, RZ, 0x4, !P2 ;  /* 0x00000004ff037807 */ /* 0x000fe40005000000 */
[----:B------:R-:W-:-:S04]  /*1a710*/  ISETP.GT.AND P2, PT, R4, 0x17, PT ;  /* 0x000000170400780c */ /* 0x000fc80003f44270 */
[----:B------:R-:W-:Y:S01]  /*1a720*/  SEL R5, RZ, 0x4, !P2 ;  /* 0x00000004ff057807 */ /* 0x000fe20005000000 */
[----:B--2---:R-:W-:-:S04]  /*1a730*/  IMAD.X R19, R19, 0x1, R0, P4 ;  /* 0x0000000113137824 */ /* 0x004fc800020e0600 */
[----:B------:R-:W-:Y:S01]  /*1a740*/  IMAD.MOV.U32 R9, RZ, RZ, R19 ;  /* 0x000000ffff097224 */ /* 0x000fe200078e0013 */
[----:B------:R1:W-:Y:S04]  /*1a750*/  STL [R1+0x76c], R19 ;  /* 0x00076c1301007387 */ /* 0x0003e80000100800 */
[----:B------:R2:W-:Y:S04]  /*1a760*/  STL [R1+0x768], R12 ;  /* 0x0007680c01007387 */ /* 0x0005e80000100800 */
[----:B------:R2:W-:Y:S04]  /*1a770*/  LDGSTS.E [R2+0x5800], [R8.64], P3 ;  /* 0x0580000008027fae */ /* 0x0005e80009921844 */
[----:B-1----:R-:W3:Y:S01]  /*1a780*/  LDL.LU R19, [R1+0x328] ;  /* 0x0003280001137983 */ /* 0x002ee20000300800 */
[----:B----4-:R-:W-:-:S05]  /*1a790*/  IMAD.X R21, R21, 0x1, R0, P5 ;  /* 0x0000000115157824 */ /* 0x010fca00028e0600 */
[----:B------:R-:W-:Y:S04]  /*1a7a0*/  STL [R1+0x734], R21 ;  /* 0x0007341501007387 */ /* 0x000fe80000100800 */
[----:B------:R-:W4:Y:S01]  /*1a7b0*/  LDL.LU R17, [R1+0x35c] ;  /* 0x00035c0001117983 */ /* 0x000f220000300800 */
[----:B--2---:R-:W-:Y:S02]  /*1a7c0*/  IMAD.MOV.U32 R8, RZ, RZ, R15 ;  /* 0x000000ffff087224 */ /* 0x004fe400078e000f */
[----:B-----5:R-:W-:Y:S02]  /*1a7d0*/  IMAD.X R13, R13, 0x1, R0, P6 ;  /* 0x000000010d0d7824 */ /* 0x020fe400030e0600 */
[----:B------:R-:W-:-:S03]  /*1a7e0*/  IMAD.MOV.U32 R9, RZ, RZ, R21 ;  /* 0x000000ffff097224 */ /* 0x000fc600078e0015 */
[----:B------:R1:W-:Y:S04]  /*1a7f0*/  STL [R1+0x72c], R13 ;  /* 0x00072c0d01007387 */ /* 0x0003e80000100800 */
[----:B------:R2:W-:Y:S01]  /*1a800*/  LDGSTS.E [R2+0x5c00], [R8.64], P3 ;  /* 0x05c0000008027fae */ /* 0x0005e20009921844 */
[----:B------:R-:W-:-:S03]  /*1a810*/  IADD3 R42, P2, R42, R44, RZ ;  /* 0x0000002c2a2a7210 */ /* 0x000fc60007f5e0ff */
[----:B------:R-:W2:Y:S02]  /*1a820*/  LDL.LU R15, [R1+0x364] ;  /* 0x00036400010f7983 */ /* 0x000ea40000300800 */
[----:B------:R-:W-:Y:S01]  /*1a830*/  IMAD.X R43, R43, 0x1, R0, P2 ;  /* 0x000000012b2b7824 */ /* 0x000fe200010e0600 */
[----:B--2---:R-:W-:Y:S02]  /*1a840*/  MOV R8, R12 ;  /* 0x0000000c00087202 */ /* 0x004fe40000000f00 */
[----:B------:R-:W2:Y:S01]  /*1a850*/  LDL.LU R12, [R1+0x368] ;  /* 0x00036800010c7983 */ /* 0x000ea20000300800 */
[----:B------:R-:W-:Y:S01]  /*1a860*/  IMAD.MOV.U32 R9, RZ, RZ, R13 ;  /* 0x000000ffff097224 */ /* 0x000fe200078e000d */
[-C--:B------:R-:W-:Y:S02]  /*1a870*/  IADD3 R22, P4, R22, R44.reuse, RZ ;  /* 0x0000002c16167210 */ /* 0x080fe40007f9e0ff */
[----:B------:R-:W2:Y:S01]  /*1a880*/  LDL.LU R48, [R1+0x3a0] ;  /* 0x0003a00001307983 */ /* 0x000ea20000300800 */
[----:B------:R-:W-:-:S03]  /*1a890*/  IADD3 R18, P5, R18, R44, RZ ;  /* 0x0000002c12127210 */ /* 0x000fc60007fbe0ff */
[----:B-1----:R-:W2:Y:S04]  /*1a8a0*/  LDL.LU R13, [R1+0x3a8] ;  /* 0x0003a800010d7983 */ /* 0x002ea80000300800 */
[----:B------:R-:W2:Y:S04]  /*1a8b0*/  LDL.LU R21, [R1+0x3e0] ;  /* 0x0003e00001157983 */ /* 0x000ea80000300800 */
[----:B------:R-:W-:Y:S04]  /*1a8c0*/  STL [R1+0x730], R42 ;  /* 0x0007302a01007387 */ /* 0x000fe80000100800 */
[----:B------:R-:W-:Y:S04]  /*1a8d0*/  STL [R1+0x6f4], R43 ;  /* 0x0006f42b01007387 */ /* 0x000fe80000100800 */
[----:B------:R-:W-:Y:S04]  /*1a8e0*/  STL [R1+0x728], R22 ;  /* 0x0007281601007387 */ /* 0x000fe80000100800 */
[----:B------:R-:W-:Y:S04]  /*1a8f0*/  STL [R1+0x6f0], R18 ;  /* 0x0006f01201007387 */ /* 0x000fe80000100800 */
[----:B------:R-:W2:Y:S01]  /*1a900*/  LDL.LU R136, [R1+0x39c] ;  /* 0x00039c0001887983 */ /* 0x000ea20000300800 */
[----:B------:R-:W-:-:S03]  /*1a910*/  SEL R3, R3, RZ, !P1 ;  /* 0x000000ff03037207 */ /* 0x000fc60004800000 */
[----:B------:R1:W-:Y:S01]  /*1a920*/  LDGSTS.E [R2+0x7800], [R8.64], P0 ;  /* 0x0780000008027fae */ /* 0x0003e20008121844 */
[----:B------:R-:W-:Y:S02]  /*1a930*/  ISETP.NE.U32.AND P3, PT, R3, RZ, PT ;  /* 0x000000ff0300720c */ /* 0x000fe40003f65070 */
[----:B------:R-:W-:Y:S02]  /*1a940*/  IADD3 R14, P6, R14, R44, RZ ;  /* 0x0000002c0e0e7210 */ /* 0x000fe40007fde0ff */
[----:B-1----:R-:W-:Y:S01]  /*1a950*/  MOV R8, R42 ;  /* 0x0000002a00087202 */ /* 0x002fe20000000f00 */
[----:B------:R-:W-:-:S05]  /*1a960*/  IMAD.MOV.U32 R9, RZ, RZ, R43 ;  /* 0x000000ffff097224 */ /* 0x000fca00078e002b */
[----:B------:R1:W-:Y:S02]  /*1a970*/  LDGSTS.E [R2+0x7c00], [R8.64], P0 ;  /* 0x07c0000008027fae */ /* 0x0003e40008121844 */
[----:B-1----:R-:W-:Y:S01]  /*1a980*/  MOV R8, R22 ;  /* 0x0000001600087202 */ /* 0x002fe20000000f00 */
[----:B------:R-:W-:-:S04]  /*1a990*/  IMAD.X R23, R23, 0x1, R0, P4 ;  /* 0x0000000117177824 */ /* 0x000fc800020e0600 */
[----:B------:R-:W-:Y:S01]  /*1a9a0*/  IMAD.MOV.U32 R9, RZ, RZ, R23 ;  /* 0x000000ffff097224 */ /* 0x000fe200078e0017 */
[----:B------:R-:W-:Y:S04]  /*1a9b0*/  STL [R1+0x6ec], R23 ;  /* 0x0006ec1701007387 */ /* 0x000fe80000100800 */
[----:B------:R-:W-:Y:S04]  /*1a9c0*/  STL [R1+0x360], R14 ;  /* 0x0003600e01007387 */ /* 0x000fe80000100800 */
[----:B------:R1:W-:Y:S01]  /*1a9d0*/  LDGSTS.E [R2+0x9800], [R8.64], P3 ;  /* 0x0980000008027fae */ /* 0x0003e20009921844 */
[----:B------:R-:W-:-:S02]  /*1a9e0*/  SEL R3, R5, RZ, !P1 ;  /* 0x000000ff05037207 */ /* 0x000fc40004800000 */
[C---:B------:R-:W-:Y:S02]  /*1a9f0*/  ISETP.GT.AND P0, PT, R4.reuse, 0x1b, PT ;  /* 0x0000001b0400780c */ /* 0x040fe40003f04270 */
[----:B------:R-:W-:Y:S02]  /*1aa00*/  ISETP.NE.U32.AND P2, PT, R3, RZ, PT ;  /* 0x000000ff0300720c */ /* 0x000fe40003f45070 */
[----:B------:R-:W-:Y:S02]  /*1aa10*/  SEL R3, RZ, 0x4, !P0 ;  /* 0x00000004ff037807 */ /* 0x000fe40004000000 */
[----:B------:R-:W-:Y:S01]  /*1aa20*/  ISETP.GT.AND P0, PT, R4, 0x1f, PT ;  /* 0x0000001f0400780c */ /* 0x000fe20003f04270 */
[----:B-1----:R-:W-:-:S03]  /*1aa30*/  IMAD.MOV.U32 R8, RZ, RZ, R18 ;  /* 0x000000ffff087224 */ /* 0x002fc600078e0012 */
[----:B------:R-:W-:Y:S01]  /*1aa40*/  SEL R5, RZ, 0x4, !P0 ;  /* 0x00000004ff057807 */ /* 0x000fe20004000000 */
[----:B---3--:R-:W-:-:S04]  /*1aa50*/  IMAD.X R19, R19, 0x1, R0, P5 ;  /* 0x0000000113137824 */ /* 0x008fc800028e0600 */
[----:B------:R-:W-:Y:S01]  /*1aa60*/  IMAD.MOV.U32 R9, RZ, RZ, R19 ;  /* 0x000000ffff097224 */ /* 0x000fe200078e0013 */
[----:B------:R1:W-:Y:S04]  /*1aa70*/  STL [R1+0x328], R19 ;  /* 0x0003281301007387 */ /* 0x0003e80000100800 */
[----:B------:R3:W-:Y:S01]  /*1aa80*/  LDGSTS.E [R2+0x9c00], [R8.64], P3 ;  /* 0x09c0000008027fae */ /* 0x0007e20009921844 */
[----:B----4-:R-:W-:-:S05]  /*1aa90*/  IMAD.X R17, R17, 0x1, R0, P6 ;  /* 0x0000000111117824 */ /* 0x010fca00030e0600 */
[----:B------:R4:W-:Y:S04]  /*1aaa0*/  STL [R1+0x35c], R17 ;  /* 0x00035c1101007387 */ /* 0x0009e80000100800 */
[----:B-1----:R-:W5:Y:S04]  /*1aab0*/  LDL.LU R19, [R1+0x3a4] ;  /* 0x0003a40001137983 */ /* 0x002f680000300800 */
[----:B------:R-:W5:Y:S01]  /*1aac0*/  LDL.LU R45, [R1+0x3dc] ;  /* 0x0003dc00012d7983 */ /* 0x000f620000300800 */
[----:B---3--:R-:W-:-:S03]  /*1aad0*/  IMAD.MOV.U32 R9, RZ, RZ, R17 ;  /* 0x000000ffff097224 */ /* 0x008fc600078e0011 */
[----:B------:R-:W3:Y:S01]  /*1aae0*/  LDL.LU R43, [R1+0x3e4] ;  /* 0x0003e400012b7983 */ /* 0x000ee20000300800 */
[----:B------:R-:W-:-:S03]  /*1aaf0*/  MOV R8, R14 ;  /* 0x0000000e00087202 */ /* 0x000fc60000000f00 */
[----:B----4-:R-:W4:Y:S04]  /*1ab00*/  LDL.LU R17, [R1+0x3e8] ;  /* 0x0003e80001117983 */ /* 0x010f280000300800 */
[----:B------:R-:W3:Y:S01]  /*1ab10*/  LDL.LU R18, [R1+0x420] ;  /* 0x0004200001127983 */ /* 0x000ee20000300800 */
[----:B--2---:R-:W-:-:S03]  /*1ab20*/  IADD3 R12, P0, R12, R44, RZ ;  /* 0x0000002c0c0c7210 */ /* 0x004fc60007f1e0ff */
[----:B------:R-:W2:Y:S01]  /*1ab30*/  LDL.LU R22, [R1+0x428] ;  /* 0x0004280001167983 */ /* 0x000ea20000300800 */
[-C--:B------:R-:W-:Y:S01]  /*1ab40*/  IADD3 R48, P4, R48, R44.reuse, RZ ;  /* 0x0000002c30307210 */ /* 0x080fe20007f9e0ff */
[----:B------:R-:W-:Y:S02]  /*1ab50*/  IMAD.X R15, R15, 0x1, R0, P0 ;  /* 0x000000010f0f7824 */ /* 0x000fe400000e0600 */
[----:B------:R-:W2:Y:S01]  /*1ab60*/  LDL.LU R14, [R1+0x460] ;  /* 0x00046000010e7983 */ /* 0x000ea20000300800 */
[----:B------:R-:W-:-:S03]  /*1ab70*/  IADD3 R13, P5, R13, R44, RZ ;  /* 0x0000002c0d0d7210 */ /* 0x000fc60007fbe0ff */
[----:B------:R-:W-:Y:S01]  /*1ab80*/  STL [R1+0x368], R12 ;  /* 0x0003680c01007387 */ /* 0x000fe20000100800 */
[----:B------:R-:W-:-:S03]  /*1ab90*/  IADD3 R21, P6, R21, R44, RZ ;  /* 0x0000002c15157210 */ /* 0x000fc60007fde0ff */
[----:B------:R1:W-:Y:S04]  /*1aba0*/  STL [R1+0x364], R15 ;  /* 0x0003640f01007387 */ /* 0x0003e80000100800 */
[----:B------:R-:W-:Y:S04]  /*1abb0*/  STL [R1+0x3a0], R48 ;  /* 0x0003a03001007387 */ /* 0x000fe80000100800 */
[----:B------:R1:W-:Y:S04]  /*1abc0*/  STL [R1+0x3a8], R13 ;  /* 0x0003a80d01007387 */ /* 0x0003e80000100800 */
[----:B------:R-:W2:Y:S01]  /*1abd0*/  LDL.LU R42, [R1+0x41c] ;  /* 0x00041c00012a7983 */ /* 0x000ea20000300800 */
[----:B------:R-:W-:-:S03]  /*1abe0*/  SEL R3, R3, RZ, !P1 ;  /* 0x000000ff03037207 */ /* 0x000fc60004800000 */
[----:B------:R1:W-:Y:S01]  /*1abf0*/  LDGSTS.E [R2+0xb800], [R8.64], P2 ;  /* 0x0b80000008027fae */ /* 0x0003e20009121844 */
[----:B------:R-:W-:-:S05]  /*1ac00*/  IMAD.X R136, R136, 0x1, R0, P4 ;  /* 0x0000000188887824 */ /* 0x000fca00020e0600 */
[----:B------:R-:W-:Y:S04]  /*1ac10*/  STL [R1+0x39c], R136 ;  /* 0x00039c8801007387 */ /* 0x000fe80000100800 */
[----:B------:R-:W-:Y:S04]  /*1ac20*/  STL [R1+0x3e0], R21 ;  /* 0x0003e01501007387 */ /* 0x000fe80000100800 */
[----:B------:R-:W2:Y:S01]  /*1ac30*/  LDL.LU R23, [R1+0x424] ;  /* 0x0004240001177983 */ /* 0x000ea20000300800 */
[----:B------:R-:W-:Y:S01]  /*1ac40*/  ISETP.NE.U32.AND P3, PT, R3, RZ, PT ;  /* 0x000000ff0300720c */ /* 0x000fe20003f65070 */
[----:B-1----:R-:W-:Y:S01]  /*1ac50*/  IMAD.MOV.U32 R9, RZ, RZ, R15 ;  /* 0x000000ffff097224 */ /* 0x002fe200078e000f */
[----:B------:R-:W-:Y:S01]  /*1ac60*/  MOV R8, R12 ;  /* 0x0000000c00087202 */ /* 0x000fe20000000f00 */
[----:B------:R-:W2:Y:S04]  /*1ac70*/  LDL.LU R15, [R1+0x45c] ;  /* 0x00045c00010f7983 */ /* 0x000ea80000300800 */
[----:B------:R1:W-:Y:S04]  /*1ac80*/  LDGSTS.E [R2+0xbc00], [R8.64], P2 ;  /* 0x0bc0000008027fae */ /* 0x0003e80009121844 */
[----:B------:R-:W2:Y:S01]  /*1ac90*/  LDL.LU R12, [R1+0x468] ;  /* 0x00046800010c7983 */ /* 0x000ea20000300800 */
[----:B-1----:R-:W-:Y:S01]  /*1aca0*/  MOV R8, R48 ;  /* 0x0000003000087202 */ /* 0x002fe20000000f00 */
[----:B------:R-:W-:-:S05]  /*1acb0*/  IMAD.MOV.U32 R9, RZ, RZ, R136 ;  /* 0x000000ffff097224 */ /* 0x000fca00078e0088 */
[----:B------:R1:W-:Y:S02]  /*1acc0*/  LDGSTS.E [R2+0xd800], [R8.64], P3 ;  /* 0x0d80000008027fae */ /* 0x0003e40009921844 */
[----:B-1----:R-:W-:Y:S01]  /*1acd0*/  IMAD.MOV.U32 R8, RZ, RZ, R13 ;  /* 0x000000ffff087224 */ /* 0x002fe200078e000d */
[----:B------:R-:W-:Y:S02]  /*1ace0*/  SEL R3, R5, RZ, !P1 ;  /* 0x000000ff05037207 */ /* 0x000fe40004800000 */
[C---:B------:R-:W-:Y:S02]  /*1acf0*/  ISETP.GT.AND P2, PT, R4.reuse, 0x23, PT ;  /* 0x000000230400780c */ /* 0x040fe40003f44270 */
[----:B------:R-:W-:Y:S02]  /*1ad00*/  ISETP.NE.U32.AND P0, PT, R3, RZ, PT ;  /* 0x000000ff0300720c */ /* 0x000fe40003f05070 */
[----:B------:R-:W-:Y:S02]  /*1ad10*/  SEL R3, RZ, 0x4, !P2 ;  /* 0x00000004ff037807 */ /* 0x000fe40005000000 */
[----:B------:R-:W-:-:S04]  /*1ad20*/  ISETP.GT.AND P2, PT, R4, 0x27, PT ;  /* 0x000000270400780c */ /* 0x000fc80003f44270 */
[----:B------:R-:W-:Y:S01]  /*1ad30*/  SEL R5, RZ, 0x4, !P2 ;  /* 0x00000004ff057807 */ /* 0x000fe20005000000 */
[--C-:B-----5:R-:W-:Y:S02]  /*1ad40*/  IMAD.X R19, R19, 0x1, R0.reuse, P5 ;  /* 0x0000000113137824 */ /* 0x120fe400028e0600 */
[----:B------:R-:W-:-:S03]  /*1ad50*/  IMAD.X R45, R45, 0x1, R0, P6 ;  /* 0x000000012d2d7824 */ /* 0x000fc600030e0600 */
[----:B------:R1:W-:Y:S04]  /*1ad60*/  STL [R1+0x3a4], R19 ;  /* 0x0003a41301007387 */ /* 0x0003e80000100800 */
[----:B------:R-:W-:Y:S04]  /*1ad70*/  STL [R1+0x3dc], R45 ;  /* 0x0003dc2d01007387 */ /* 0x000fe80000100800 */
[----:B------:R-:W5:Y:S01]  /*1ad80*/  LDL.LU R13, [R1+0x464] ;  /* 0x00046400010d7983 */ /* 0x000f620000300800 */
[----:B------:R-:W-:-:S03]  /*1ad90*/  IMAD.MOV.U32 R9, RZ, RZ, R19 ;  /* 0x000000ffff097224 */ /* 0x000fc600078e0013 */
[----:B-1----:R-:W5:Y:S04]  /*1ada0*/  LDL.LU R19, [R1+0x4a0] ;  /* 0x0004a00001137983 */ /* 0x002f680000300800 */
[----:B------:R1:W-:Y:S02]  /*1adb0*/  LDGSTS.E [R2+0xdc00], [R8.64], P3 ;  /* 0x0dc0000008027fae */ /* 0x0003e40009921844 */
[----:B-1----:R-:W-:Y:S02]  /*1adc0*/  MOV R8, R21 ;  /* 0x0000001500087202 */ /* 0x002fe40000000f00 */
[----:B------:R-:W5:Y:S01]  /*1add0*/  LDL.LU R21, [R1+0x49c] ;  /* 0x00049c0001157983 */ /* 0x000f620000300800 */
[-C--:B----4-:R-:W-:Y:S01]  /*1ade0*/  IADD3 R17, P2, R17, R44.reuse, RZ ;  /* 0x0000002c11117210 */ /* 0x090fe20007f5e0ff */
[----:B------:R-:W-:Y:S01]  /*1adf0*/  IMAD.MOV.U32 R9, RZ, RZ, R45 ;  /* 0x000000ffff097224 */ /* 0x000fe200078e002d */
[----:B---3--:R-:W-:-:S03]  /*1ae00*/  IADD3 R18, P3, R18, R44, RZ ;  /* 0x0000002c12127210 */ /* 0x008fc60007f7e0ff */
[--C-:B------:R-:W-:Y:S01]  /*1ae10*/  IMAD.X R43, R43, 0x1, R0.reuse, P2 ;  /* 0x000000012b2b7824 */ /* 0x100fe200010e0600 */
[-C--:B--2---:R-:W-:Y:S01]  /*1ae20*/  IADD3 R22, P6, R22, R44.reuse, RZ ;  /* 0x0000002c16167210 */ /* 0x084fe20007fde0ff */
[----:B------:R1:W-:Y:S01]  /*1ae30*/  STL [R1+0x3e8], R17 ;  /* 0x0003e81101007387 */ /* 0x0003e20000100800 */
[----:B------:R-:W-:Y:S01]  /*1ae40*/  IMAD.X R42, R42, 0x1, R0, P3 ;  /* 0x000000012a2a7824 */ /* 0x000fe200018e0600 */
[----:B------:R-:W-:Y:S02]  /*1ae50*/  IADD3 R14, P5, R14, R44, RZ ;  /* 0x0000002c0e0e7210 */ /* 0x000fe40007fbe0ff */
[----:B------:R2:W-:Y:S04]  /*1ae60*/  LDGSTS.E [R2+0xf800], [R8.64], P0 ;  /* 0x0f80000008027fae */ /* 0x0005e80008121844 */
[----:B------:R-:W-:Y:S04]  /*1ae70*/  STL [R1+0x3e4], R43 ;  /* 0x0003e42b01007387 */ /* 0x000fe80000100800 */
[----:B------:R3:W-:Y:S01]  /*1ae80*/  STL [R1+0x420], R18 ;  /* 0x0004201201007387 */ /* 0x0007e20000100800 */
[----:B--2---:R-:W-:Y:S01]  /*1ae90*/  MOV R8, R17 ;  /* 0x0000001100087202 */ /* 0x004fe20000000f00 */
[----:B------:R-:W-:-:S02]  /*1aea0*/  IMAD.MOV.U32 R9, RZ, RZ, R43 ;  /* 0x000000ffff097224 */ /* 0x000fc400078e002b */
[----:B------:R-:W-:Y:S01]  /*1aeb0*/  STL [R1+0x428], R22 ;  /* 0x0004281601007387 */ /* 0x000fe20000100800 */
[----:B------:R-:W-:-:S03]  /*1aec0*/  IMAD.X R23, R23, 0x1, R0, P6 ;  /* 0x0000000117177824 */ /* 0x000fc600030e0600 */
[----:B-1----:R-:W2:Y:S04]  /*1aed0*/  LDL.LU R17, [R1+0x4a8] ;  /* 0x0004a80001117983 */ /* 0x002ea80000300800 */
[----:B------:R-:W-:Y:S04]  /*1aee0*/  STL [R1+0x41c], R42 ;  /* 0x00041c2a01007387 */ /* 0x000fe80000100800 */
[----:B------:R-:W-:Y:S04]  /*1aef0*/  STL [R1+0x460], R14 ;  /* 0x0004600e01007387 */ /* 0x000fe80000100800 */
[----:B------:R1:W-:Y:S04]  /*1af00*/  LDGSTS.E [R2+0xfc00], [R8.64], P0 ;  /* 0x0fc0000008027fae */ /* 0x0003e80008121844 */
[----:B------:R-:W-:Y:S01]  /*1af10*/  STL [R1+0x424], R23 ;  /* 0x0004241701007387 */ /* 0x000fe20000100800 */
[----:B-1----:R-:W-:-:S03]  /*1af20*/  MOV R8, R18 ;  /* 0x0000001200087202 */ /* 0x002fc60000000f00 */
[----:B---3--:R-:W3:Y:S01]  /*1af30*/  LDL.LU R18, [R1+0x4a4] ;  /* 0x0004a40001127983 */ /* 0x008ee20000300800 */
[----:B------:R-:W-:-:S04]  /*1af40*/  SEL R3, R3, RZ, !P1 ;  /* 0x000000ff03037207 */ /* 0x000fc80004800000 */
[----:B------:R-:W-:Y:S01]  /*1af50*/  ISETP.NE.U32.AND P4, PT, R3, RZ, PT ;  /* 0x000000ff0300720c */ /* 0x000fe20003f85070 */
[----:B------:R-:W-:Y:S01]  /*1af60*/  IMAD.MOV.U32 R9, RZ, RZ, R42 ;  /* 0x000000ffff097224 */ /* 0x000fe200078e002a */
[----:B------:R-:W-:-:S04]  /*1af70*/  SEL R3, R5, RZ, !P1 ;  /* 0x000000ff05037207 */ /* 0x000fc80004800000 */
[----:B------:R-:W-:Y:S01]  /*1af80*/  ISETP.NE.U32.AND P2, PT, R3, RZ, PT ;  /* 0x000000ff0300720c */ /* 0x000fe20003f45070 */
[----:B------:R-:W-:Y:S01]  /*1af90*/  IMAD.X R15, R15, 0x1, R0, P5 ;  /* 0x000000010f0f7824 */ /* 0x000fe200028e0600 */
[----:B------:R-:W-:-:S05]  /*1afa0*/  IADD3 R12, P0, R12, R44, RZ ;  /* 0x0000002c0c0c7210 */ /* 0x000fca0007f1e0ff */
[----:B------:R1:W-:Y:S02]  /*1afb0*/  LDGSTS.E [R2+0x11800], [R8.64], P4 ;  /* 0x1180000008027fae */ /* 0x0003e4000a121844 */
[----:B-1----:R-:W-:Y:S02]  /*1afc0*/  IMAD.MOV.U32 R8, RZ, RZ, R22 ;  /* 0x000000ffff087224 */ /* 0x002fe400078e0016 */
[----:B------:R-:W-:-:S05]  /*1afd0*/  IMAD.MOV.U32 R9, RZ, RZ, R23 ;  /* 0x000000ffff097224 */ /* 0x000fca00078e0017 */
[----:B------:R1:W-:Y:S04]  /*1afe0*/  LDGSTS.E [R2+0x11c00], [R8.64], P4 ;  /* 0x11c0000008027fae */ /* 0x0003e8000a121844 */
[----:B------:R-:W-:Y:S01]  /*1aff0*/  STL [R1+0x468], R12 ;  /* 0x0004680c01007387 */ /* 0x000fe20000100800 */
[----:B-1----:R-:W-:Y:S02]  /*1b000*/  IMAD.MOV.U32 R8, RZ, RZ, R14 ;  /* 0x000000ffff087224 */ /* 0x002fe400078e000e */
[----:B------:R-:W-:Y:S01]  /*1b010*/  IMAD.MOV.U32 R9, RZ, RZ, R15 ;  /* 0x000000ffff097224 */ /* 0x000fe200078e000f */
[----:B------:R-:W-:Y:S04]  /*1b020*/  STL [R1+0x45c], R15 ;  /* 0x00045c0f01007387 */ /* 0x000fe80000100800 */
[----:B------:R1:W-:Y:S02]  /*1b030*/  LDGSTS.E [R2+0x13800], [R8.64], P2 ;  /* 0x1380000008027fae */ /* 0x0003e40009121844 */
[----:B-1----:R-:W-:Y:S01]  /*1b040*/  IMAD.MOV.U32 R8, RZ, RZ, R12 ;  /* 0x000000ffff087224 */ /* 0x002fe200078e000c */
[----:B------:R-:W-:-:S02]  /*1b050*/  ISETP.GT.AND P5, PT, R4, 0x3b, PT ;  /* 0x0000003b0400780c */ /* 0x000fc40003fa4270 */
[----:B------:R-:W-:Y:S02]  /*1b060*/  ISETP.GT.AND P6, PT, R4, 0x3f, PT ;  /* 0x0000003f0400780c */ /* 0x000fe40003fc4270 */
[----:B-----5:R-:W-:-:S04]  /*1b070*/  IADD3.X R13, R13, R0, RZ, P0, !PT ;  /* 0x000000000d0d7210 */ /* 0x020fc800007fe4ff */
[----:B------:R-:W-:Y:S01]  /*1b080*/  MOV R9, R13 ;  /* 0x0000000d00097202 */ /* 0x000fe20000000f00 */
[----:B------:R1:W-:Y:S01]  /*1b090*/  STL [R1+0x464], R13 ;  /* 0x0004640d01007387 */ /* 0x0003e20000100800 */
[----:B------:R-:W-:Y:S02]  /*1b0a0*/  IADD3 R19, P3, R19, R44, RZ ;  /* 0x0000002c13137210 */ /* 0x000fe40007f7e0ff */
[----:B------:R-:W-:Y:S01]  /*1b0b0*/  ISETP.GT.AND P0, PT, R4, 0x2b, PT ;  /* 0x0000002b0400780c */ /* 0x000fe20003f04270 */
[----:B------:R4:W-:Y:S04]  /*1b0c0*/  LDGSTS.E [R2+0x13c00], [R8.64], P2 ;  /* 0x13c0000008027fae */ /* 0x0009e80009121844 */
[----:B-1----:R-:W1:Y:S01]  /*1b0d0*/  S2R R13, SR_TID.X ;  /* 0x00000000000d7919 */ /* 0x002e620000002100 */
[----:B------:R-:W-:-:S03]  /*1b0e0*/  IMAD.X R21, R21, 0x1, R0, P3 ;  /* 0x0000000115157824 */ /* 0x000fc600018e0600 */
[----:B------:R-:W-:Y:S04]  /*1b0f0*/  STL [R1+0x4a0], R19 ;  /* 0x0004a01301007387 */ /* 0x000fe80000100800 */
[----:B------:R-:W-:Y:S04]  /*1b100*/  STL [R1+0x49c], R21 ;  /* 0x00049c1501007387 */ /* 0x000fe80000100800 */
[----:B------:R-:W5:Y:S04]  /*1b110*/  LDL.LU R15, [R1+0x4dc] ;  /* 0x0004dc00010f7983 */ /* 0x000f680000300800 */
[----:B------:R-:W5:Y:S01]  /*1b120*/  LDL.LU R14, [R1+0x4e0] ;  /* 0x0004e000010e7983 */ /* 0x000f620000300800 */
[----:B-1----:R-:W-:-:S03]  /*1b130*/  LOP3.LUT R12, R13, 0x3f, RZ, 0xc0, !PT ;  /* 0x0000003f0d0c7812 */ /* 0x002fc600078ec0ff */
[----:B------:R-:W5:Y:S01]  /*1b140*/  LDL.LU R13, [R1+0x4e4] ;  /* 0x0004e400010d7983 */ /* 0x000f620000300800 */
[----:B------:R-:W-:-:S03]  /*1b150*/  ISETP.GE.AND P4, PT, R12, R4, PT ;  /* 0x000000040c00720c */ /* 0x000fc60003f86270 */
[----:B------:R-:W5:Y:S01]  /*1b160*/  LDL.LU R12, [R1+0x4e8] ;  /* 0x0004e800010c7983 */ /* 0x000f620000300800 */
[----:B------:R-:W-:-:S03]  /*1b170*/  SEL R3, RZ, 0x4, !P0 ;  /* 0x00000004ff037807 */ /* 0x000fc60004000000 */
[----:B------:R-:W5:Y:S01]  /*1b180*/  LDL.LU R136, [R1+0x520] ;  /* 0x0005200001887983 */ /* 0x000f620000300800 */
[C---:B------:R-:W-:Y:S02]  /*1b190*/  ISETP.GT.AND P2, PT, R4.reuse, 0x2f, PT ;  /* 0x0000002f0400780c */ /* 0x040fe40003f44270 */
[----:B------:R-:W-:Y:S02]  /*1b1a0*/  SEL R3, R3, RZ, !P1 ;  /* 0x000000ff03037207 */ /* 0x000fe40004800000 */
[C---:B------:R-:W-:Y:S02]  /*1b1b0*/  ISETP.GT.AND P3, PT, R4.reuse, 0x33, PT ;  /* 0x000000330400780c */ /* 0x040fe40003f64270 */
[----:B------:R-:W-:Y:S02]  /*1b1c0*/  ISETP.GT.AND P0, PT, R4, 0x37, PT ;  /* 0x000000370400780c */ /* 0x000fe40003f04270 */
[----:B------:R-:W-:Y:S02]  /*1b1d0*/  SEL R4, RZ, 0x4, !P2 ;  /* 0x00000004ff047807 */ /* 0x000fe40005000000 */
[----:B------:R-:W-:-:S02]  /*1b1e0*/  ISETP.NE.U32.AND P2, PT, R3, RZ, PT ;  /* 0x000000ff0300720c */ /* 0x000fc40003f45070 */
[----:B------:R-:W-:Y:S02]  /*1b1f0*/  SEL R3, RZ, 0x4, !P3 ;  /* 0x00000004ff037807 */ /* 0x000fe40005800000 */
[----:B--2---:R-:W-:Y:S02]  /*1b200*/  IADD3 R17, P3, R17, R44, RZ ;  /* 0x0000002c11117210 */ /* 0x004fe40007f7e0ff */
[----:B------:R-:W-:Y:S02]  /*1b210*/  SEL R3, R3, RZ, !P1 ;  /* 0x000000ff03037207 */ /* 0x000fe40004800000 */
[----:B----4-:R-:W-:Y:S01]  /*1b220*/  SEL R8, RZ, 0x4, !P0 ;  /* 0x00000004ff087807 */ /* 0x010fe20004000000 */
[----:B------:R-:W-:Y:S01]  /*1b230*/  STL [R1+0x4a8], R17 ;  /* 0x0004a81101007387 */ /* 0x000fe20000100800 */
[----:B------:R-:W-:Y:S02]  /*1b240*/  ISETP.NE.U32.AND P0, PT, R3, RZ, PT ;  /* 0x000000ff0300720c */ /* 0x000fe40003f05070 */
[----:B------:R-:W-:Y:S01]  /*1b250*/  SEL R3, R8, RZ, !P1 ;  /* 0x000000ff08037207 */ /* 0x000fe20004800000 */
[----:B---3--:R-:W-:-:S05]  /*1b260*/  IMAD.X R18, R18, 0x1, R0, P3 ;  /* 0x0000000112127824 */ /* 0x008fca00018e0600 */
[----:B------:R1:W-:Y:S04]  /*1b270*/  STL [R1+0x4a4], R18 ;  /* 0x0004a41201007387 */ /* 0x0003e80000100800 */
[----:B------:R-:W2:Y:S04]  /*1b280*/  LDL.LU R8, [R1+0x51c] ;  /* 0x00051c0001087983 */ /* 0x000ea80000300800 */
[----:B------:R-:W3:Y:S04]  /*1b290*/  LDL.LU R48, [R1+0x524] ;  /* 0x0005240001307983 */ /* 0x000ee80000300800 */
[----:B------:R-:W4:Y:S01]  /*1b2a0*/  LDL.LU R45, [R1+0x528] ;  /* 0x00052800012d7983 */ /* 0x000f220000300800 */
[----:B------:R-:W-:-:S02]  /*1b2b0*/  SEL R4, R4, RZ, !P1 ;  /* 0x000000ff04047207 */ /* 0x000fc40004800000 */
[----:B------:R-:W-:Y:S01]  /*1b2c0*/  MOV R5, R21 ;  /* 0x0000001500057202 */ /* 0x000fe20000000f00 */
[----:B------:R-:W3:Y:S01]  /*1b2d0*/  LDL.LU R23, [R1+0x55c] ;  /* 0x00055c0001177983 */ /* 0x000ee20000300800 */
[----:B------:R-:W-:Y:S01]  /*1b2e0*/  ISETP.NE.U32.AND P3, PT, R4, RZ, PT ;  /* 0x000000ff0400720c */ /* 0x000fe20003f65070 */
[----:B------:R-:W-:Y:S02]  /*1b2f0*/  IMAD.MOV.U32 R4, RZ, RZ, R19 ;  /* 0x000000ffff047224 */ /* 0x000fe400078e0013 */
[----:B------:R-:W3:Y:S04]  /*1b300*/  LDL.LU R22, [R1+0x560] ;  /* 0x0005600001167983 */ /* 0x000ee80000300800 */
[----:B------:R1:W-:Y:S02]  /*1b310*/  LDGSTS.E [R2+0x15800], [R4.64], P2 ;  /* 0x1580000004027fae */ /* 0x0003e40009121844 */
[----:B-1----:R-:W-:-:S02]  /*1b320*/  IMAD.MOV.U32 R4, RZ, RZ, R17 ;  /* 0x000000ffff047224 */ /* 0x002fc400078e0011 */
[----:B------:R-:W-:Y:S02]  /*1b330*/  IMAD.MOV.U32 R5, RZ, RZ, R18 ;  /* 0x000000ffff057224 */ /* 0x000fe400078e0012 */
[----:B------:R-:W3:Y:S04]  /*1b340*/  LDL.LU R18, [R1+0x564] ;  /* 0x0005640001127983 */ /* 0x000ee80000300800 */
[----:B------:R1:W-:Y:S01]  /*1b350*/  LDGSTS.E [R2+0x15c00], [R4.64], P2 ;  /* 0x15c0000004027fae */ /* 0x0003e20009121844 */
[----:B------:R-:W-:Y:S02]  /*1b360*/  ISETP.NE.U32.AND P2, PT, R3, RZ, PT ;  /* 0x000000ff0300720c */ /* 0x000fe40003f45070 */
[----:B------:R-:W-:Y:S01]  /*1b370*/  SEL R3, RZ, 0x4, !P6 ;  /* 0x00000004ff037807 */ /* 0x000fe20007000000 */
[----:B------:R-:W3:Y:S03]  /*1b380*/  LDL.LU R17, [R1+0x568] ;  /* 0x0005680001117983 */ /* 0x000ee60000300800 */
[----:B------:R-:W-:Y:S01]  /*1b390*/  SEL R3, R3, RZ, !P1 ;  /* 0x000000ff03037207 */ /* 0x000fe20004800000 */
[----:B------:R-:W3:Y:S01]  /*1b3a0*/  LDL.LU R9, [R1+0x5a0] ;  /* 0x0005a00001097983 */ /* 0x000ee20000300800 */
[----:B-1----:R-:W-:Y:S01]  /*1b3b0*/  SEL R4, RZ, 0x4, !P5 ;  /* 0x00000004ff047807 */ /* 0x002fe20006800000 */
[----:B------:R-:W-:Y:S03]  /*1b3c0*/  HMMA.1688.F32.TF32 R28, R132, R10, R28 ;  /* 0x0000000a841c723c */ /* 0x000fe6000008101c */
[----:B------:R-:W-:-:S02]  /*1b3d0*/  SEL R4, R4, RZ, !P1 ;  /* 0x000000ff04047207 */ /* 0x000fc40004800000 */
[----:B-----5:R-:W-:-:S05]  /*1b3e0*/  IADD3 R14, P6, R14, R44, RZ ;  /* 0x0000002c0e0e7210 */ /* 0x020fca0007fde0ff */
[----:B------:R-:W-:Y:S01]  /*1b3f0*/  IMAD.X R15, R15, 0x1, R0, P6 ;  /* 0x000000010f0f7824 */ /* 0x000fe200030e0600 */
[----:B------:R-:W-:Y:S01]  /*1b400*/  IADD3 R12, P5, R12, R44, RZ ;  /* 0x0000002c0c0c7210 */ /* 0x000fe20007fbe0ff */
[----:B------:R-:W-:Y:S03]  /*1b410*/  STL [R1+0x4e0], R14 ;  /* 0x0004e00e01007387 */ /* 0x000fe60000100800 */
[----:B------:R-:W-:Y:S01]  /*1b420*/  IADD3.X R13, R13, R0, RZ, P5, !PT ;  /* 0x000000000d0d7210 */ /* 0x000fe20002ffe4ff */
[----:B------:R-:W-:Y:S01]  /*1b430*/  STL [R1+0x4e8], R12 ;  /* 0x0004e80c01007387 */ /* 0x000fe20000100800 */
[----:B------:R-:W-:Y:S02]  /*1b440*/  ISETP.NE.U32.AND P5, PT, R3, RZ, PT ;  /* 0x000000ff0300720c */ /* 0x000fe40003fa5070 */
[----:B------:R-:W-:Y:S01]  /*1b450*/  SEL R3, RZ, 0x4, P4 ;  /* 0x00000004ff037807 */ /* 0x000fe20002000000 */
[----:B------:R-:W-:Y:S01]  /*1b460*/  STL [R1+0x4dc], R15 ;  /* 0x0004dc0f01007387 */ /* 0x000fe20000100800 */
[----:B------:R-:W-:-:S03]  /*1b470*/  IADD3 R136, P4, R136, R44, RZ ;  /* 0x0000002c88887210 */ /* 0x000fc60007f9e0ff */
[----:B------:R1:W-:Y:S04]  /*1b480*/  STL [R1+0x4e4], R13 ;  /* 0x0004e40d01007387 */ /* 0x0003e80000100800 */
[----:B------:R-:W5:Y:S04]  /*1b490*/  LDL.LU R42, [R1+0x5a8] ;  /* 0x0005a800012a7983 */ /* 0x000f680000300800 */
[----:B------:R-:W5:Y:S04]  /*1b4a0*/  LDL.LU R10, [R1+0x59c] ;  /* 0x00059c00010a7983 */ /* 0x000f680000300800 */
[----:B------:R-:W5:Y:S04]  /*1b4b0*/  LDL.LU R43, [R1+0x5a4] ;  /* 0x0005a400012b7983 */ /* 0x000f680000300800 */
[----:B------:R-:W-:Y:S04]  /*1b4c0*/  STL [R1+0x520], R136 ;  /* 0x0005208801007387 */ /* 0x000fe80000100800 */
[----:B------:R-:W5:Y:S01]  /*1b4d0*/  LDL.LU R21, [R1+0x5e0] ;  /* 0x0005e00001157983 */ /* 0x000f620000300800 */
[----:B------:R-:W-:Y:S01]  /*1b4e0*/  ISETP.NE.U32.AND P6, PT, R4, RZ, PT ;  /* 0x000000ff0400720c */ /* 0x000fe20003fc5070 */
[----:B------:R-:W-:-:S02]  /*1b4f0*/  IMAD.MOV.U32 R4, RZ, RZ, R14 ;  /* 0x000000ffff047224 */ /* 0x000fc400078e000e */
[----:B------:R-:W-:Y:S01]  /*1b500*/  IMAD.MOV.U32 R5, RZ, RZ, R15 ;  /* 0x000000ffff057224 */ /* 0x000fe200078e000f */
[----:B------:R-:W5:Y:S01]  /*1b510*/  LDL.LU R19, [R1+0x5e8] ;  /* 0x0005e80001137983 */ /* 0x000f620000300800 */
[----:B------:R-:W-:-:S03]  /*1b520*/  SEL R3, R3, RZ, !P1 ;  /* 0x000000ff03037207 */ /* 0x000fc60004800000 */
[----:B------:R1:W-:Y:S01]  /*1b530*/  LDGSTS.E [R2+0x17800], [R4.64], P3 ;  /* 0x1780000004027fae */ /* 0x0003e20009921844 */
[----:B--2---:R-:W-:Y:S01]  /*1b540*/  IMAD.X R8, R8, 0x1, R0, P4 ;  /* 0x0000000108087824 */ /* 0x004fe200020e0600 */
[----:B----4-:R-:W-:Y:S01]  /*1b550*/  IADD3 R45, P1, R45, R44, RZ ;  /* 0x0000002c2d2d7210 */ /* 0x010fe20007f3e0ff */
[----:B-1----:R-:W-:Y:S01]  /*1b560*/  IMAD.MOV.U32 R4, RZ, RZ, R12 ;  /* 0x000000ffff047224 */ /* 0x002fe200078e000c */
[----:B------:R-:W-:-:S03]  /*1b570*/  MOV R5, R13 ;  /* 0x0000000d00057202 */ /* 0x000fc60000000f00 */
[----:B------:R-:W-:Y:S04]  /*1b580*/  STL [R1+0x528], R45 ;  /* 0x0005282d01007387 */ /* 0x000fe80000100800 */
[----:B------:R1:W-:Y:S01]  /*1b590*/  LDGSTS.E [R2+0x17c00], [R4.64], P3 ;  /* 0x17c0000004027fae */ /* 0x0003e20009921844 */
[----:B------:R-:W-:-:S03]  /*1b5a0*/  ISETP.NE.U32.AND P3, PT, R3, RZ, PT ;  /* 0x000000ff0300720c */ /* 0x000fc60003f65070 */
[----:B------:R2:W-:Y:S04]  /*1b5b0*/  STL [R1+0x51c], R8 ;  /* 0x00051c0801007387 */ /* 0x0005e80000100800 */
[----:B------:R-:W4:Y:S01]  /*1b5c0*/  LDL.LU R3, [R1+0x5dc] ;  /* 0x0005dc0001037983 */ /* 0x000f220000300800 */
[----:B---3--:R-:W-:Y:S01]  /*1b5d0*/  IADD3 R22, P4, R22, R44, RZ ;  /* 0x0000002c16167210 */ /* 0x008fe20007f9e0ff */
[----:B------:R-:W-:Y:S02]  /*1b5e0*/  IMAD.X R48, R48, 0x1, R0, P1 ;  /* 0x0000000130307824 */ /* 0x000fe400008e0600 */
[----:B-1----:R-:W-:Y:S01]  /*1b5f0*/  IMAD.MOV.U32 R4, RZ, RZ, R136 ;  /* 0x000000ffff047224 */ /* 0x002fe200078e0088 */
[----:B------:R-:W-:Y:S01]  /*1b600*/  MOV R5, R8 ;  /* 0x0000000800057202 */ /* 0x000fe20000000f00 */
[----:B------:R-:W-:Y:S01]  /*1b610*/  STL [R1+0x560], R22 ;  /* 0x0005601601007387 */ /* 0x000fe20000100800 */
[----:B------:R-:W-:Y:S03]  /*1b620*/  HMMA.1688.F32.TF32 R12, R132, R6, R36 ;  /* 0x00000006840c723c */ /* 0x000fe60000081024 */
[----:B------:R1:W-:Y:S01]  /*1b630*/  LDGSTS.E [R2+0x19800], [R4.64], P0 ;  /* 0x1980000004027fae */ /* 0x0003e20008121844 */
[----:B------:R-:W-:-:S03]  /*1b640*/  IMAD.X R23, R23, 0x1, R0, P4 ;  /* 0x0000000117177824 */ /* 0x000fc600020e0600 */
[----:B------:R-:W-:Y:S04]  /*1b650*/  STL [R1+0x524], R48 ;  /* 0x0005243001007387 */ /* 0x000fe80000100800 */
[----:B--2---:R-:W3:Y:S01]  /*1b660*/  LDL.LU R8, [R1+0x5f0] ;  /* 0x0005f00001087983 */ /* 0x004ee20000300800 */
[----:B------:R-:W-:Y:S01]  /*1b670*/  IADD3 R17, P1, R17, R44, RZ ;  /* 0x0000002c11117210 */ /* 0x000fe20007f3e0ff */
[----:B-1----:R-:W-:Y:S02]  /*1b680*/  IMAD.MOV.U32 R4, RZ, RZ, R45 ;  /* 0x000000ffff047224 */ /* 0x002fe400078e002d */
[----:B------:R-:W3:Y:S01]  /*1b690*/  LDL.LU R36, [R1+0x5e4] ;  /* 0x0005e40001247983 */ /* 0x000ee20000300800 */
[----:B------:R-:W-:Y:S01]  /*1b6a0*/  IMAD.MOV.U32 R5, RZ, RZ, R48 ;  /* 0x000000ffff057224 */ /* 0x000fe200078e0030 */
[----:B------:R-:W-:-:S02]  /*1b6b0*/  IADD3.X R18, R18, R0, RZ, P1, !PT ;  /* 0x0000000012127210 */ /* 0x000fc40000ffe4ff */
[----:B------:R-:W-:Y:S04]  /*1b6c0*/  STL [R1+0x568], R17 ;  /* 0x0005681101007387 */ /* 0x000fe80000100800 */
[----:B------:R1:W-:Y:S01]  /*1b6d0*/  LDGSTS.E [R2+0x19c00], [R4.64], P0 ;  /* 0x19c0000004027fae */ /* 0x0003e20008121844 */
[----:B------:R-:W-:-:S03]  /*1b6e0*/  IADD3 R9, P0, R9, R44, RZ ;  /* 0x0000002c09097210 */ /* 0x000fc60007f1e0ff */
[----:B------:R1:W-:Y:S04]  /*1b6f0*/  STL [R1+0x55c], R23 ;  /* 0x00055c1701007387 */ /* 0x0003e80000100800 */
[----:B------:R-:W3:Y:S01]  /*1b700*/  LDL.LU R11, [R1+0x600] ;  /* 0x00060000010b7983 */ /* 0x000ee20000300800 */
[----:B-1----:R-:W-:Y:S02]  /*1b710*/  IMAD.MOV.U32 R4, RZ, RZ, R22 ;  /* 0x000000ffff047224 */ /* 0x002fe400078e0016 */
[----:B------:R-:W-:Y:S02]  /*1b720*/  IMAD.MOV.U32 R5, RZ, RZ, R23 ;  /* 0x000000ffff057224 */ /* 0x000fe400078e0017 */
[----:B------:R-:W3:Y:S04]  /*1b730*/  LDL.LU R23, [R1+0x5ec] ;  /* 0x0005ec0001177983 */ /* 0x000ee80000300800 */
[----:B------:R1:W-:Y:S04]  /*1b740*/  LDGSTS.E [R2+0x1b800], [R4.64], P2 ;  /* 0x1b80000004027fae */ /* 0x0003e80009121844 */
[----:B------:R-:W-:Y:S04]  /*1b750*/  STL [R1+0x5a0], R9 ;  /* 0x0005a00901007387 */ /* 0x000fe80000100800 */
[----:B------:R-:W-:Y:S01]  /*1b760*/  STL [R1+0x564], R18 ;  /* 0x0005641201007387 */ /* 0x000fe20000100800 */
[----:B-1----:R-:W-:Y:S01]  /*1b770*/  MOV R4, R17 ;  /* 0x0000001100047202 */ /* 0x002fe20000000f00 */
[----:B------:R-:W-:-:S02]  /*1b780*/  IMAD.MOV.U32 R5, RZ, RZ, R18 ;  /* 0x000000ffff057224 */ /* 0x000fc400078e0012 */
[----:B------:R-:W3:Y:S04]  /*1b790*/  LDL.LU R7, [R1+0x610] ;  /* 0x0006100001077983 */ /* 0x000ee80000300800 */
[----:B------:R-:W3:Y:S04]  /*1b7a0*/  LDL.LU R17, [R1+0x5fc] ;  /* 0x0005fc0001117983 */ /* 0x000ee80000300800 */
[----:B------:R1:W-:Y:S02]  /*1b7b0*/  LDGSTS.E [R2+0x1bc00], [R4.64], P2 ;  /* 0x1bc0000004027fae */ /* 0x0003e40009121844 */
[----:B-1----:R-:W-:Y:S01]  /*1b7c0*/  IMAD.MOV.U32 R4, RZ, RZ, R9 ;  /* 0x000000ffff047224 */ /* 0x002fe200078e0009 */
[----:B-----5:R-:W-:Y:S01]  /*1b7d0*/  IADD3 R42, P1, R42, R44, RZ ;  /* 0x0000002c2a2a7210 */ /* 0x020fe20007f3e0ff */
[----:B------:R-:W-:-:S04]  /*1b7e0*/  IMAD.X R10, R10, 0x1, R0, P0 ;  /* 0x000000010a0a7824 */ /* 0x000fc800000e0600 */
[----:B------:R-:W-:Y:S01]  /*1b7f0*/  STL [R1+0x5a8], R42 ;  /* 0x0005a82a01007387 */ /* 0x000fe20000100800 */
[----:B------:R-:W-:-:S03]  /*1b800*/  IMAD.X R43, R43, 0x1, R0, P1 ;  /* 0x000000012b2b7824 */ /* 0x000fc600008e0600 */
[----:B------:R1:W-:Y:S01]  /*1b810*/  STL [R1+0x59c], R10 ;  /* 0x00059c0a01007387 */ /* 0x0003e20000100800 */
[----:B------:R-:W-:-:S05]  /*1b820*/  MOV R5, R10 ;  /* 0x0000000a00057202 */ /* 0x000fca0000000f00 */
[----:B------:R5:W-:Y:S01]  /*1b830*/  LDGSTS.E [R2+0x1d800], [R4.64], P6 ;  /* 0x1d80000004027fae */ /* 0x000be2000b121844 */
[----:B------:R-:W-:-:S03]  /*1b840*/  IADD3 R21, P0, R21, R44, RZ ;  /* 0x0000002c15157210 */ /* 0x000fc60007f1e0ff */
[----:B-1----:R-:W2:Y:S04]  /*1b850*/  LDL.LU R10, [R1+0x620] ;  /* 0x00062000010a7983 */ /* 0x002ea80000300800 */
[----:B------:R1:W-:Y:S04]  /*1b860*/  STL [R1+0x5e0], R21 ;  /* 0x0005e01501007387 */ /* 0x0003e80000100800 */
[----:B------:R-:W-:Y:S04]  /*1b870*/  STL [R1+0x5a4], R43 ;  /* 0x0005a42b01007387 */ /* 0x000fe80000100800 */
[----:B------:R-:W2:Y:S01]  /*1b880*/  LDL.LU R22, [R1+0x60c] ;  /* 0x00060c0001167983 */ /* 0x000ea20000300800 */
[----:B------:R-:W-:-:S03]  /*1b890*/  IADD3 R19, P1, R19, R44, RZ ;  /* 0x0000002c13137210 */ /* 0x000fc60007f3e0ff */
[----:B------:R-:W2:Y:S04]  /*1b8a0*/  LDL.LU R9, [R1+0x630] ;  /* 0x0006300001097983 */ /* 0x000ea80000300800 */
[----:B------:R-:W-:Y:S04]  /*1b8b0*/  STL [R1+0x5e8], R19 ;  /* 0x0005e81301007387 */ /* 0x000fe80000100800 */
[----:B------:R-:W2:Y:S01]  /*1b8c0*/  LDL.LU R37, [R1+0x61c] ;  /* 0x00061c0001257983 */ /* 0x000ea20000300800 */
[----:B-----5:R-:W-:Y:S02]  /*1b8d0*/  IMAD.MOV.U32 R4, RZ, RZ, R42 ;  /* 0x000000ffff047224 */ /* 0x020fe400078e002a */
[----:B------:R-:W-:Y:S01]  /*1b8e0*/  IMAD.MOV.U32 R5, RZ, RZ, R43 ;  /* 0x000000ffff057224 */ /* 0x000fe200078e002b */
[----:B------:R-:W5:Y:S01]  /*1b8f0*/  LDL.LU R6, [R1+0x640] ;  /* 0x0006400001067983 */ /* 0x000f620000300800 */
[----:B----4-:R-:W-:-:S03]  /*1b900*/  IADD3.X R3, R3, R0, RZ, P0, !PT ;  /* 0x0000000003037210 */ /* 0x010fc600007fe4ff */
[----:B------:R4:W-:Y:S04]  /*1b910*/  LDGSTS.E [R2+0x1dc00], [R4.64], P6 ;  /* 0x1dc0000004027fae */ /* 0x0009e8000b121844 */
[----:B------:R1:W-:Y:S01]  /*1b920*/  STL [R1+0x5dc], R3 ;  /* 0x0005dc0301007387 */ /* 0x0003e20000100800 */
[----:B----4-:R-:W-:-:S03]  /*1b930*/  MOV R4, R21 ;  /* 0x0000001500047202 */ /* 0x010fc60000000f00 */
[----:B-1----:R-:W4:Y:S01]  /*1b940*/  LDL.LU R21, [R1+0x62c] ;  /* 0x00062c0001157983 */ /* 0x002f220000300800 */
[----:B------:R-:W-:-:S04]  /*1b950*/  IMAD.MOV.U32 R48, RZ, RZ, c[0x0][0x18c] ;  /* 0x00006300ff307624 */ /* 0x000fc800078e00ff */
[----:B------:R-:W-:-:S04]  /*1b960*/  IMAD.SHL.U32 R48, R48, 0x40, RZ ;  /* 0x0000004030307824 */ /* 0x000fc800078e00ff */
[----:B------:R-:W-:Y:S01]  /*1b970*/  IMAD.SHL.U32 R18, R48, 0x4, RZ ;  /* 0x0000000430127824 */ /* 0x000fe200078e00ff */
[----:B------:R-:W-:Y:S01]  /*1b980*/  LOP3.LUT R49, R49, 0xc0, RZ, 0xc0, !PT ;  /* 0x000000c031317812 */ /* 0x000fe200078ec0ff */
[----:B---3--:R-:W-:Y:S02]  /*1b990*/  IMAD.X R36, R36, 0x1, R0, P1 ;  /* 0x0000000124247824 */ /* 0x008fe400008e0600 */
[----:B------:R-:W-:Y:S01]  /*1b9a0*/  IMAD.MOV.U32 R5, RZ, RZ, R3 ;  /* 0x000000ffff057224 */ /* 0x000fe200078e0003 */
[----:B------:R-:W-:Y:S01]  /*1b9b0*/  IADD3 R8, P0, R8, R18, RZ ;  /* 0x0000001208087210 */ /* 0x000fe20007f1e0ff */
[----:B------:R-:W-:Y:S01]  /*1b9c0*/  IMAD.SHL.U32 R20, R20, 0x4, RZ ;  /* 0x0000000414147824 */ /* 0x000fe200078e00ff */
[----:B------:R-:W-:Y:S02]  /*1b9d0*/  SHF.R.U32.HI R49, RZ, 0x2, R49 ;  /* 0x00000002ff317819 */ /* 0x000fe40000011631 */
[----:B------:R1:W-:Y:S04]  /*1b9e0*/  LDGSTS.E [R2+0x1f800], [R4.64], P5 ;  /* 0x1f80000004027fae */ /* 0x0003e8000a921844 */
[----:B------:R-:W-:Y:S01]  /*1b9f0*/  STL [R1+0x5f0], R8 ;  /* 0x0005f00801007387 */ /* 0x000fe20000100800 */
[----:B------:R-:W-:-:S02]  /*1ba00*/  LOP3.LUT R20, R20, R49, RZ, 0x3c, !PT ;  /* 0x0000003114147212 */ /* 0x000fc400078e3cff */
[-C--:B------:R-:W-:Y:S01]  /*1ba10*/  IADD3 R11, P1, R11, R18.reuse, RZ ;  /* 0x000000120b0b7210 */ /* 0x080fe20007f3e0ff */
[----:B------:R3:W-:Y:S04]  /*1ba20*/  STL [R1+0x5e4], R36 ;  /* 0x0005e42401007387 */ /* 0x0007e80000100800 */
[----:B------:R-:W4:Y:S01]  /*1ba30*/  LDL.LU R3, [R1+0x650] ;  /* 0x0006500001037983 */ /* 0x000f220000300800 */
[----:B-1----:R-:W-:Y:S01]  /*1ba40*/  MOV R4, R19 ;  /* 0x0000001300047202 */ /* 0x002fe20000000f00 */
[----:B------:R-:W-:Y:S02]  /*1ba50*/  IMAD.MOV.U32 R5, RZ, RZ, R36 ;  /* 0x000000ffff057224 */ /* 0x000fe400078e0024 */
[----:B------:R-:W-:Y:S01]  /*1ba60*/  IMAD.X R23, R23, 0x1, R252, P0 ;  /* 0x0000000117177824 */ /* 0x000fe200000e06fc */
[----:B------:R-:W4:Y:S04]  /*1ba70*/  LDL.LU R19, [R1+0x63c] ;  /* 0x00063c0001137983 */ /* 0x000f280000300800 */
[----:B------:R-:W-:Y:S04]  /*1ba80*/  STL [R1+0x600], R11 ;  /* 0x0006000b01007387 */ /* 0x000fe80000100800 */
[----:B------:R1:W-:Y:S04]  /*1ba90*/  LDGSTS.E [R2+0x1fc00], [R4.64], P5 ;  /* 0x1fc0000004027fae */ /* 0x0003e8000a921844 */
[----:B------:R3:W-:Y:S01]  /*1baa0*/  STL [R1+0x5ec], R23 ;  /* 0x0005ec1701007387 */ /* 0x0007e20000100800 */
[----:B------:R-:W-:-:S03]  /*1bab0*/  IADD3 R7, P0, R7, R18, RZ ;  /* 0x0000001207077210 */ /* 0x000fc60007f1e0ff */
[----:B------:R-:W0:Y:S01]  /*1bac0*/  LDGDEPBAR ;  /* 0x00000000000079af */ /* 0x000e220000000000 */
[----:B------:R-:W-:Y:S02]  /*1bad0*/  IMAD.X R17, R17, 0x1, R252, P1 ;  /* 0x0000000111117824 */ /* 0x000fe400008e06fc */
[----:B-1----:R-:W-:Y:S02]  /*1bae0*/  IMAD R2, R40, 0x8000, R20 ;  /* 0x0000800028027824 */ /* 0x002fe400078e0214 */
[----:B------:R-:W4:Y:S01]  /*1baf0*/  LDL.LU R20, [R1+0x660] ;  /* 0x0006600001147983 */ /* 0x000f220000300800 */
[----:B------:R-:W-:Y:S01]  /*1bb00*/  MOV R4, R8 ;  /* 0x0000000800047202 */ /* 0x000fe20000000f00 */
[----:B------:R-:W-:Y:S02]  /*1bb10*/  IMAD.MOV.U32 R5, RZ, RZ, R23 ;  /* 0x000000ffff057224 */ /* 0x000fe400078e0017 */
[----:B---3--:R-:W3:Y:S04]  /*1bb20*/  LDL.LU R36, [R1+0x64c] ;  /* 0x00064c0001247983 */ /* 0x008ee80000300800 */
[----:B------:R-:W-:Y:S04]  /*1bb30*/  STL [R1+0x610], R7 ;  /* 0x0006100701007387 */ /* 0x000fe80000100800 */
[----:B------:R1:W-:Y:S04]  /*1bb40*/  STL [R1+0x5fc], R17 ;  /* 0x0005fc1101007387 */ /* 0x0003e80000100800 */
[----:B------:R-:W3:Y:S04]  /*1bb50*/  LDL.LU R23, [R1+0x65c] ;  /* 0x00065c0001177983 */ /* 0x000ee80000300800 */
[----:B------:R-:W3:Y:S04]  /*1bb60*/  LDL.LU R8, [R1+0x670] ;  /* 0x0006700001087983 */ /* 0x000ee80000300800 */
[----:B------:R1:W-:Y:S02]  /*1bb70*/  LDGSTS.E [R2+0x40000], [R4.64], P3 ;  /* 0x4000000004027fae */ /* 0x0003e40009921844 */
[----:B-1----:R-:W-:-:S02]  /*1bb80*/  MOV R5, R17 ;  /* 0x0000001100057202 */ /* 0x002fc40000000f00 */
[----:B------:R-:W3:Y:S01]  /*1bb90*/  LDL.LU R17, [R1+0x66c] ;  /* 0x00066c0001117983 */ /* 0x000ee20000300800 */
[----:B------:R-:W-:-:S05]  /*1bba0*/  IMAD.MOV.U32 R4, RZ, RZ, R11 ;  /* 0x000000ffff047224 */ /* 0x000fca00078e000b */
[----:B------:R1:W-:Y:S02]  /*1bbb0*/  LDGSTS.E [R2+0x40800], [R4.64], P3 ;  /* 0x4080000004027fae */ /* 0x0003e40009921844 */
[----:B-1----:R-:W-:Y:S01]  /*1bbc0*/  IMAD.MOV.U32 R4, RZ, RZ, R7 ;  /* 0x000000ffff047224 */ /* 0x002fe200078e0007 */
[----:B--2---:R-:W-:-:S05]  /*1bbd0*/  IADD3 R10, P1, R10, R18, RZ ;  /* 0x000000120a0a7210 */ /* 0x004fca0007f3e0ff */
[----:B------:R-:W-:Y:S01]  /*1bbe0*/  STL [R1+0x620], R10 ;  /* 0x0006200a01007387 */ /* 0x000fe20000100800 */
[----:B------:R-:W-:-:S05]  /*1bbf0*/  IMAD.X R22, R22, 0x1, R252, P0 ;  /* 0x0000000116167824 */ /* 0x000fca00000e06fc */
[----:B------:R1:W-:Y:S04]  /*1bc00*/  STL [R1+0x60c], R22 ;  /* 0x00060c1601007387 */ /* 0x0003e80000100800 */
[----:B------:R-:W2:Y:S01]  /*1bc10*/  LDL.LU R11, [R1+0x680] ;  /* 0x00068000010b7983 */ /* 0x000ea20000300800 */
[-C--:B------:R-:W-:Y:S01]  /*1bc20*/  IADD3 R9, P0, R9, R18.reuse, RZ ;  /* 0x0000001209097210 */ /* 0x080fe20007f1e0ff */
[----:B------:R-:W-:Y:S02]  /*1bc30*/  IMAD.X R37, R37, 0x1, R252, P1 ;  /* 0x0000000125257824 */ /* 0x000fe400008e06fc */
[----:B------:R-:W-:Y:S02]  /*1bc40*/  IMAD.MOV.U32 R5, RZ, RZ, R22 ;  /* 0x000000ffff057224 */ /* 0x000fe400078e0016 */
[----:B-1----:R-:W2:Y:S04]  /*1bc50*/  LDL.LU R22, [R1+0x67c] ;  /* 0x00067c0001167983 */ /* 0x002ea80000300800 */
[----:B------:R-:W-:Y:S04]  /*1bc60*/  STL [R1+0x630], R9 ;  /* 0x0006300901007387 */ /* 0x000fe80000100800 */
[----:B------:R-:W-:Y:S04]  /*1bc70*/  STL [R1+0x61c], R37 ;  /* 0x00061c2501007387 */ /* 0x000fe80000100800 */
[----:B------:R-:W2:Y:S01]  /*1bc80*/  LDL.LU R7, [R1+0x690] ;  /* 0x0006900001077983 */ /* 0x000ea20000300800 */
[----:B-----5:R-:W-:-:S03]  /*1bc90*/  IADD3 R6, P1, R6, R18, RZ ;  /* 0x0000001206067210 */ /* 0x020fc60007f3e0ff */
[----:B------:R1:W-:Y:S01]  /*1bca0*/  LDGSTS.E [R2+0x41000], [R4.64], P3 ;  /* 0x4100000004027fae */ /* 0x0003e20009921844 */
[----:B----4-:R-:W-:Y:S01]  /*1bcb0*/  IADD3.X R21, R21, R252, RZ, P0, !PT ;  /* 0x000000fc15157210 */ /* 0x010fe200007fe4ff */
[----:B-1----:R-:W-:Y:S02]  /*1bcc0*/  IMAD.MOV.U32 R4, RZ, RZ, R10 ;  /* 0x000000ffff047224 */ /* 0x002fe400078e000a */
[----:B------:R-:W-:Y:S01]  /*1bcd0*/  IMAD.MOV.U32 R5, RZ, RZ, R37 ;  /* 0x000000ffff057224 */ /* 0x000fe200078e0025 */
[----:B------:R-:W4:Y:S04]  /*1bce0*/  LDL.LU R10, [R1+0x6a0] ;  /* 0x0006a000010a7983 */ /* 0x000f280000300800 */
[----:B------:R-:W-:Y:S04]  /*1bcf0*/  STL [R1+0x640], R6 ;  /* 0x0006400601007387 */ /* 0x000fe80000100800 */
[----:B------:R1:W-:Y:S04]  /*1bd00*/  LDGSTS.E [R2+0x41800], [R4.64], P3 ;  /* 0x4180000004027fae */ /* 0x0003e80009921844 */
[----:B------:R5:W-:Y:S01]  /*1bd10*/  STL [R1+0x62c], R21 ;  /* 0x00062c1501007387 */ /* 0x000be20000100800 */
[----:B-1----:R-:W-:-:S03]  /*1bd20*/  IMAD.MOV.U32 R5, RZ, RZ, R21 ;  /* 0x000000ffff057224 */ /* 0x002fc600078e0015 */
[----:B-----5:R-:W5:Y:S01]  /*1bd30*/  LDL.LU R21, [R1+0x68c] ;  /* 0x00068c0001157983 */ /* 0x020f620000300800 */
[----:B------:R-:W-:Y:S01]  /*1bd40*/  IADD3 R3, P0, R3, R18, RZ ;  /* 0x0000001203037210 */ /* 0x000fe20007f1e0ff */
[----:B------:R-:W-:Y:S01]  /*1bd50*/  IMAD.X R19, R19, 0x1, R252, P1 ;  /* 0x0000000113137824 */ /* 0x000fe200008e06fc */
[----:B------:R-:W-:-:S03]  /*1bd60*/  MOV R4, R9 ;  /* 0x0000000900047202 */ /* 0x000fc60000000f00 */
[----:B------:R-:W-:Y:S04]  /*1bd70*/  STL [R1+0x650], R3 ;  /* 0x0006500301007387 */ /* 0x000fe80000100800 */
[----:B------:R1:W-:Y:S04]  /*1bd80*/  STL [R1+0x63c], R19 ;  /* 0x00063c1301007387 */ /* 0x0003e80000100800 */
[----:B------:R1:W-:Y:S04]  /*1bd90*/  LDGSTS.E [R2+0x42000], [R4.64], P3 ;  /* 0x4200000004027fae */ /* 0x0003e80009921844 */
[----:B------:R-:W5:Y:S01]  /*1bda0*/  LDL.LU R9, [R1+0x6b0] ;  /* 0x0006b00001097983 */ /* 0x000f620000300800 */
[----:B------:R-:W-:-:S02]  /*1bdb0*/  IADD3 R20, P1, R20, R18, RZ ;  /* 0x0000001214147210 */ /* 0x000fc40007f3e0ff */
[----:B-1----:R-:W-:Y:S01]  /*1bdc0*/  MOV R5, R19 ;  /* 0x0000001300057202 */ /* 0x002fe20000000f00 */
[----:B------:R-:W-:Y:S01]  /*1bdd0*/  IMAD.MOV.U32 R4, RZ, RZ, R6 ;  /* 0x000000ffff047224 */ /* 0x000fe200078e0006 */
[----:B------:R-:W5:Y:S01]  /*1bde0*/  LDL.LU R19, [R1+0x69c] ;  /* 0x00069c0001137983 */ /* 0x000f620000300800 */
[----:B---3--:R-:W-:-:S03]  /*1bdf0*/  IMAD.X R36, R36, 0x1, R252, P0 ;  /* 0x0000000124247824 */ /* 0x008fc600000e06fc */
[----:B------:R-:W-:Y:S04]  /*1be00*/  STL [R1+0x660], R20 ;  /* 0x0006601401007387 */ /* 0x000fe80000100800 */
[----:B------:R-:W-:Y:S04]  /*1be10*/  STL [R1+0x64c], R36 ;  /* 0x00064c2401007387 */ /* 0x000fe80000100800 */
[----:B------:R1:W-:Y:S01]  /*1be20*/  LDGSTS.E [R2+0x42800], [R4.64], P3 ;  /* 0x4280000004027fae */ /* 0x0003e20009921844 */
[----:B------:R-:W-:Y:S01]  /*1be30*/  IMAD.X R23, R23, 0x1, R252, P1 ;  /* 0x0000000117177824 */ /* 0x000fe200008e06fc */
[----:B------:R-:W-:-:S02]  /*1be40*/  IADD3 R8, P0, R8, R18, RZ ;  /* 0x0000001208087210 */ /* 0x000fc40007f1e0ff */
[----:B------:R-:W5:Y:S04]  /*1be50*/  LDL.LU R6, [R1+0x6c0] ;  /* 0x0006c00001067983 */ /* 0x000f680000300800 */
[----:B------:R-:W5:Y:S01]  /*1be60*/  LDL.LU R38, [R1+0x6ac] ;  /* 0x0006ac0001267983 */ /* 0x000f620000300800 */
[----:B-1----:R-:W-:Y:S02]  /*1be70*/  IMAD.MOV.U32 R4, RZ, RZ, R3 ;  /* 0x000000ffff047224 */ /* 0x002fe400078e0003 */
[----:B------:R-:W-:Y:S01]  /*1be80*/  IMAD.MOV.U32 R5, RZ, RZ, R36 ;  /* 0x000000ffff057224 */ /* 0x000fe200078e0024 */
[----:B------:R-:W-:Y:S04]  /*1be90*/  STL [R1+0x670], R8 ;  /* 0x0006700801007387 */ /* 0x000fe80000100800 */
[----:B------:R1:W-:Y:S01]  /*1bea0*/  STL [R1+0x65c], R23 ;  /* 0x00065c1701007387 */ /* 0x0003e20000100800 */
[----:B------:R-:W-:-:S03]  /*1beb0*/  IADD3.X R17, R17, R252, RZ, P0, !PT ;  /* 0x000000fc11117210 */ /* 0x000fc600007fe4ff */
[----:B------:R1:W-:Y:S04]  /*1bec0*/  LDGSTS.E [R2+0x43000], [R4.64], P3 ;  /* 0x4300000004027fae */ /* 0x0003e80009921844 */
[----:B------:R-:W5:Y:S04]  /*1bed0*/  LDL.LU R3, [R1+0x6d0] ;  /* 0x0006d00001037983 */ /* 0x000f680000300800 */
[----:B------:R-:W5:Y:S01]  /*1bee0*/  LDL.LU R37, [R1+0x6bc] ;  /* 0x0006bc0001257983 */ /* 0x000f620000300800 */
[----:B-1----:R-:W-:Y:S02]  /*1bef0*/  IMAD.MOV.U32 R4, RZ, RZ, R20 ;  /* 0x000000ffff047224 */ /* 0x002fe400078e0014 */
[----:B------:R-:W-:-:S05]  /*1bf00*/  IMAD.MOV.U32 R5, RZ, RZ, R23 ;  /* 0x000000ffff057224 */ /* 0x000fca00078e0017 */
[----:B------:R1:W-:Y:S02]  /*1bf10*/  LDGSTS.E [R2+0x43800], [R4.64], P3 ;  /* 0x4380000004027fae */ /* 0x0003e40009921844 */
[----:B-1----:R-:W-:Y:S01]  /*1bf20*/  IMAD.MOV.U32 R5, RZ, RZ, R17 ;  /* 0x000000ffff057224 */ /* 0x002fe200078e0011 */
[----:B------:R-:W-:-:S05]  /*1bf30*/  MOV R4, R8 ;  /* 0x0000000800047202 */ /* 0x000fca0000000f00 */
[----:B------:R1:W-:Y:S01]  /*1bf40*/  LDGSTS.E [R2+0x44000], [R4.64], P3 ;  /* 0x4400000004027fae */ /* 0x0003e20009921844 */
[----:B--2---:R-:W-:-:S05]  /*1bf50*/  IADD3 R11, P1, R11, R18, RZ ;  /* 0x000000120b0b7210 */ /* 0x004fca0007f3e0ff */
[----:B------:R-:W-:Y:S04]  /*1bf60*/  STL [R1+0x680], R11 ;  /* 0x0006800b01007387 */ /* 0x000fe80000100800 */
[----:B------:R2:W-:Y:S04]  /*1bf70*/  STL [R1+0x66c], R17 ;  /* 0x00066c1101007387 */ /* 0x0005e80000100800 */
[----:B------:R-:W3:Y:S01]  /*1bf80*/  LDL.LU R23, [R1+0x6e0] ;  /* 0x0006e00001177983 */ /* 0x000ee20000300800 */
[----:B------:R-:W-:-:S03]  /*1bf90*/  IMAD.X R22, R22, 0x1, R252, P1 ;  /* 0x0000000116167824 */ /* 0x000fc600008e06fc */
[----:B--2---:R-:W2:Y:S01]  /*1bfa0*/  LDL.LU R17, [R1+0x6cc] ;  /* 0x0006cc0001117983 */ /* 0x004ea20000300800 */
[----:B------:R-:W-:-:S05]  /*1bfb0*/  IADD3 R7, P0, R7, R18, RZ ;  /* 0x0000001207077210 */ /* 0x000fca0007f1e0ff */
[----:B------:R-:W-:Y:S04]  /*1bfc0*/  STL [R1+0x690], R7 ;  /* 0x0006900701007387 */ /* 0x000fe80000100800 */
[----:B------:R4:W-:Y:S04]  /*1bfd0*/  STL [R1+0x67c], R22 ;  /* 0x00067c1601007387 */ /* 0x0009e80000100800 */
[----:B------:R-:W2:Y:S01]  /*1bfe0*/  LDL.LU R36, [R1+0x6dc] ;  /* 0x0006dc0001247983 */ /* 0x000ea20000300800 */
[----:B-1----:R-:W-:-:S03]  /*1bff0*/  MOV R5, R22 ;  /* 0x0000001600057202 */ /* 0x002fc60000000f00 */
[----:B------:R-:W2:Y:S01]  /*1c000*/  LDL.LU R8, [R1+0x5f8] ;  /* 0x0005f80001087983 */ /* 0x000ea20000300800 */
[----:B----4-:R-:W-:Y:S01]  /*1c010*/  IADD3 R10, P1, R10, R18, RZ ;  /* 0x000000120a0a7210 */ /* 0x010fe20007f3e0ff */
[----:B------:R-:W-:Y:S02]  /*1c020*/  IMAD.MOV.U32 R4, RZ, RZ, R11 ;  /* 0x000000ffff047224 */ /* 0x000fe400078e000b */
[----:B------:R-:W4:Y:S04]  /*1c030*/  LDL.LU R20, [R1+0x608] ;  /* 0x0006080001147983 */ /* 0x000f280000300800 */
[----:B------:R-:W4:Y:S04]  /*1c040*/  LDL.LU R22, [R1+0x5f4] ;  /* 0x0005f40001167983 */ /* 0x000f280000300800 */
[----:B------:R-:W-:Y:S04]  /*1c050*/  STL [R1+0x6a0], R10 ;  /* 0x0006a00a01007387 */ /* 0x000fe80000100800 */
[----:B------:R1:W-:Y:S01]  /*1c060*/  LDGSTS.E [R2+0x44800], [R4.64], P3 ;  /* 0x4480000004027fae */ /* 0x0003e20009921844 */
[----:B-----5:R-:W-:-:S05]  /*1c070*/  IMAD.X R21, R21, 0x1, R252, P0 ;  /* 0x0000000115157824 */ /* 0x020fca00000e06fc */
[----:B------:R5:W-:Y:S01]  /*1c080*/  STL [R1+0x68c], R21 ;  /* 0x00068c1501007387 */ /* 0x000be20000100800 */
[----:B-1----:R-:W-:-:S03]  /*1c090*/  IMAD.MOV.U32 R5, RZ, RZ, R21 ;  /* 0x000000ffff057224 */ /* 0x002fc600078e0015 */
[----:B------:R-:W4:Y:S04]  /*1c0a0*/  LDL.LU R11, [R1+0x618] ;  /* 0x00061800010b7983 */ /* 0x000f280000300800 */
[----:B-----5:R-:W5:Y:S01]  /*1c0b0*/  LDL.LU R21, [R1+0x604] ;  /* 0x0006040001157983 */ /* 0x020f620000300800 */
[----:B------:R-:W-:Y:S01]  /*1c0c0*/  IMAD.MOV.U32 R4, RZ, RZ, R7 ;  /* 0x000000ffff047224 */ /* 0x000fe200078e0007 */
[----:B------:R-:W-:-:S04]  /*1c0d0*/  IADD3 R9, P0, R9, R18, RZ ;  /* 0x0000001209097210 */ /* 0x000fc80007f1e0ff */
[----:B------:R1:W-:Y:S01]  /*1c0e0*/  LDGSTS.E [R2+0x45000], [R4.64], P3 ;  /* 0x4500000004027fae */ /* 0x0003e20009921844 */
[----:B------:R-:W-:-:S03]  /*1c0f0*/  IMAD.X R19, R19, 0x1, R252, P1 ;  /* 0x0000000113137824 */ /* 0x000fc600008e06fc */
[----:B------:R-:W-:Y:S04]  /*1c100*/  STL [R1+0x6b0], R9 ;  /* 0x0006b00901007387 */ /* 0x000fe80000100800 */
[----:B------:R1:W-:Y:S02]  /*1c110*/  STL [R1+0x69c], R19 ;  /* 0x00069c1301007387 */ /* 0x0003e40000100800 */
[----:B-1----:R-:W-:Y:S02]  /*1c120*/  IMAD.MOV.U32 R4, RZ, RZ, R10 ;  /* 0x000000ffff047224 */ /* 0x002fe400078e000a */
[----:B------:R-:W-:Y:S01]  /*1c130*/  IMAD.MOV.U32 R5, RZ, RZ, R19 ;  /* 0x000000ffff057224 */ /* 0x000fe200078e0013 */
[----:B------:R-:W5:Y:S04]  /*1c140*/  LDL.LU R7, [R1+0x628] ;  /* 0x0006280001077983 */ /* 0x000f680000300800 */
[----:B------:R-:W1:Y:S01]  /*1c150*/  S2R R49, SR_TID.X ;  /* 0x0000000000317919 */ /* 0x000e620000002100 */
[----:B------:R-:W-:-:S03]  /*1c160*/  IADD3 R6, P1, R6, R18, RZ ;  /* 0x0000001206067210 */ /* 0x000fc60007f3e0ff */
[----:B------:R-:W5:Y:S01]  /*1c170*/  LDL.LU R19, [R1+0x614] ;  /* 0x0006140001137983 */ /* 0x000f620000300800 */
[----:B------:R-:W-:-:S03]  /*1c180*/  IADD3.X R38, R38, R252, RZ, P0, !PT ;  /* 0x000000fc26267210 */ /* 0x000fc600007fe4ff */
[----:B------:R1:W-:Y:S04]  /*1c190*/  STL [R1+0x6c0], R6 ;  /* 0x0006c00601007387 */ /* 0x0003e80000100800 */
[----:B------:R1:W-:Y:S04]  /*1c1a0*/  LDGSTS.E [R2+0x45800], [R4.64], P3 ;  /* 0x4580000004027fae */ /* 0x0003e80009921844 */
[----:B------:R-:W-:Y:S04]  /*1c1b0*/  STL [R1+0x6ac], R38 ;  /* 0x0006ac2601007387 */ /* 0x000fe80000100800 */
[----:B------:R-:W5:Y:S01]  /*1c1c0*/  LDL.LU R10, [R1+0x638] ;  /* 0x00063800010a7983 */ /* 0x000f620000300800 */
[----:B-1----:R-:W-:Y:S01]  /*1c1d0*/  MOV R4, R9 ;  /* 0x0000000900047202 */ /* 0x002fe20000000f00 */
[----:B------:R-:W-:Y:S01]  /*1c1e0*/  IMAD.MOV.U32 R5, RZ, RZ, R38 ;  /* 0x000000ffff057224 */ /* 0x000fe200078e0026 */
[----:B------:R-:W-:Y:S01]  /*1c1f0*/  IADD3 R3, P0, R3, R18, RZ ;  /* 0x0000001203037210 */ /* 0x000fe20007f1e0ff */
[----:B------:R-:W5:Y:S01]  /*1c200*/  LDL.LU R9, [R1+0x624] ;  /* 0x0006240001097983 */ /* 0x000f620000300800 */
[----:B------:R-:W-:-:S03]  /*1c210*/  IMAD.X R37, R37, 0x1, R252, P1 ;  /* 0x0000000125257824 */ /* 0x000fc600008e06fc */
[----:B------:R1:W-:Y:S04]  /*1c220*/  LDGSTS.E [R2+0x46000], [R4.64], P3 ;  /* 0x4600000004027fae */ /* 0x0003e80009921844 */
[----:B------:R1:W-:Y:S04]  /*1c230*/  STL [R1+0x6d0], R3 ;  /* 0x0006d00301007387 */ /* 0x0003e80000100800 */
[----:B------:R-:W-:Y:S01]  /*1c240*/  STL [R1+0x6bc], R37 ;  /* 0x0006bc2501007387 */ /* 0x000fe20000100800 */
[----:B-1----:R-:W-:Y:S01]  /*1c250*/  IMAD.MOV.U32 R4, RZ, RZ, R6 ;  /* 0x000000ffff047224 */ /* 0x002fe200078e0006 */
[----:B------:R-:W-:-:S02]  /*1c260*/  MOV R5, R37 ;  /* 0x0000002500057202 */ /* 0x000fc40000000f00 */
[----:B------:R-:W5:Y:S04]  /*1c270*/  LDL.LU R6, [R1+0x648] ;  /* 0x0006480001067983 */ /* 0x000f680000300800 */
[----:B------:R1:W-:Y:S01]  /*1c280*/  LDGSTS.E [R2+0x46800], [R4.64], P3 ;  /* 0x4680000004027fae */ /* 0x0003e20009921844 */
[----:B------:R-:W-:-:S04]  /*1c290*/  LOP3.LUT R49, R49, 0xc0, RZ, 0xc0, !PT ;  /* 0x000000c031317812 */ /* 0x000fc800078ec0ff */
[----:B------:R-:W-:Y:S01]  /*1c2a0*/  SHF.R.U32.HI R49, RZ, 0x2, R49 ;  /* 0x00000002ff317819 */ /* 0x000fe20000011631 */
[----:B-1----:R-:W-:-:S03]  /*1c2b0*/  IMAD.MOV.U32 R4, RZ, RZ, R3 ;  /* 0x000000ffff047224 */ /* 0x002fc600078e0003 */
[----:B------:R-:W-:Y:S02]  /*1c2c0*/  LOP3.LUT R3, R41, R49, RZ, 0x3c, !PT ;  /* 0x0000003129037212 */ /* 0x000fe400078e3cff */
[----:B---3--:R-:W-:Y:S01]  /*1c2d0*/  IADD3 R23, P1, R23, R18, RZ ;  /* 0x0000001217177210 */ /* 0x008fe20007f3e0ff */
[----:B--2---:R-:W-:-:S04]  /*1c2e0*/  IMAD.X R17, R17, 0x1, R252, P0 ;  /* 0x0000000111117824 */ /* 0x004fc800000e06fc */
[----:B------:R-:W-:Y:S01]  /*1c2f0*/  STL [R1+0x6e0], R23 ;  /* 0x0006e01701007387 */ /* 0x000fe20000100800 */
[----:B------:R-:W-:-:S03]  /*1c300*/  IMAD.MOV.U32 R5, RZ, RZ, R17 ;  /* 0x000000ffff057224 */ /* 0x000fc600078e0011 */
[----:B------:R1:W-:Y:S04]  /*1c310*/  STL [R1+0x6cc], R17 ;  /* 0x0006cc1101007387 */ /* 0x0003e80000100800 */
[----:B------:R2:W-:Y:S04]  /*1c320*/  LDGSTS.E [R2+0x47000], [R4.64], P3 ;  /* 0x4700000004027fae */ /* 0x0005e80009921844 */
[----:B-1----:R-:W3:Y:S01]  /*1c330*/  LDL.LU R17, [R1+0x634] ;  /* 0x0006340001117983 */ /* 0x002ee20000300800 */
[----:B------:R-:W-:Y:S01]  /*1c340*/  IMAD.X R36, R36, 0x1, R252, P1 ;  /* 0x0000000124247824 */ /* 0x000fe200008e06fc */
[-C--:B------:R-:W-:Y:S01]  /*1c350*/  IADD3 R8, P0, R8, R18.reuse, RZ ;  /* 0x0000001208087210 */ /* 0x080fe20007f1e0ff */
[----:B--2---:R-:W-:Y:S01]  /*1c360*/  IMAD.MOV.U32 R4, RZ, RZ, R23 ;  /* 0x000000ffff047224 */ /* 0x004fe200078e0017 */
[----:B----4-:R-:W-:Y:S01]  /*1c370*/  IADD3 R20, P1, R20, R18, RZ ;  /* 0x0000001214147210 */ /* 0x010fe20007f3e0ff */
[----:B------:R-:W-:-:S02]  /*1c380*/  IMAD.MOV.U32 R5, RZ, RZ, R36 ;  /* 0x000000ffff057224 */ /* 0x000fc400078e0024 */
[----:B------:R1:W-:Y:S01]  /*1c390*/  STL [R1+0x5f8], R8 ;  /* 0x0005f80801007387 */ /* 0x0003e20000100800 */
[----:B------:R-:W-:-:S03]  /*1c3a0*/  IADD3.X R22, R22, R252, RZ, P0, !PT ;  /* 0x000000fc16167210 */ /* 0x000fc600007fe4ff */
[----:B------:R-:W-:Y:S04]  /*1c3b0*/  STL [R1+0x6dc], R36 ;  /* 0x0006dc2401007387 */ /* 0x000fe80000100800 */
[----:B------:R-:W-:Y:S04]  /*1c3c0*/  STL [R1+0x608], R20 ;  /* 0x0006081401007387 */ /* 0x000fe80000100800 */
[----:B------:R-:W-:Y:S04]  /*1c3d0*/  STL [R1+0x5f4], R22 ;  /* 0x0005f41601007387 */ /* 0x000fe80000100800 */
[----:B------:R2:W-:Y:S04]  /*1c3e0*/  LDGSTS.E [R2+0x47800], [R4.64], P3 ;  /* 0x4780000004027fae */ /* 0x0005e80009921844 */
[----:B------:R-:W4:Y:S01]  /*1c3f0*/  LDL.LU R41, [R1+0x658] ;  /* 0x0006580001297983 */ /* 0x000f220000300800 */
[----:B------:R-:W-:Y:S01]  /*1c400*/  IADD3 R11, P0, R11, R18, RZ ;  /* 0x000000120b0b7210 */ /* 0x000fe20007f1e0ff */
[----:B--2---:R-:W-:-:S02]  /*1c410*/  IMAD.MOV.U32 R4, RZ, RZ, R8 ;  /* 0x000000ffff047224 */ /* 0x004fc400078e0008 */
[----:B-1----:R-:W2:Y:S01]  /*1c420*/  LDL.LU R8, [R1+0x644] ;  /* 0x0006440001087983 */ /* 0x002ea20000300800 */
[----:B-----5:R-:W-:-:S03]  /*1c430*/  IADD3.X R21, R21, R252, RZ, P1, !PT ;  /* 0x000000fc15157210 */ /* 0x020fc60000ffe4ff */
[----:B------:R-:W-:Y:S04]  /*1c440*/  STL [R1+0x618], R11 ;  /* 0x0006180b01007387 */ /* 0x000fe80000100800 */
[----:B------:R1:W-:Y:S04]  /*1c450*/  STL [R1+0x604], R21 ;  /* 0x0006041501007387 */ /* 0x0003e80000100800 */
[----:B------:R-:W5:Y:S04]  /*1c460*/  LDL.LU R39, [R1+0x668] ;  /* 0x0006680001277983 */ /* 0x000f680000300800 */
[----:B------:R-:W5:Y:S01]  /*1c470*/  LDL.LU R42, [R1+0x654] ;  /* 0x00065400012a7983 */ /* 0x000f620000300800 */
[----:B------:R-:W-:-:S02]  /*1c480*/  LOP3.LUT R3, R3, 0x40, RZ, 0x3c, !PT ;  /* 0x0000004003037812 */ /* 0x000fc400078e3cff */
[----:B------:R-:W-:-:S03]  /*1c490*/  IADD3 R7, P1, R7, R18, RZ ;  /* 0x0000001207077210 */ /* 0x000fc60007f3e0ff */
[----:B------:R-:W-:Y:S02]  /*1c4a0*/  IMAD R3, R40, 0x8000, R3 ;  /* 0x0000800028037824 */ /* 0x000fe400078e0203 */
[----:B------:R-:W-:Y:S01]  /*1c4b0*/  STL [R1+0x628], R7 ;  /* 0x0006280701007387 */ /* 0x000fe20000100800 */
[----:B------:R-:W-:-:S05]  /*1c4c0*/  IMAD.X R19, R19, 0x1, R252, P0 ;  /* 0x0000000113137824 */ /* 0x000fca00000e06fc */
[----:B------:R1:W-:Y:S04]  /*1c4d0*/  STL [R1+0x614], R19 ;  /* 0x0006141301007387 */ /* 0x0003e80000100800 */
[----:B------:R-:W5:Y:S01]  /*1c4e0*/  LDL.LU R37, [R1+0x678] ;  /* 0x0006780001257983 */ /* 0x000f620000300800 */
[----:B------:R-:W-:-:S03]  /*1c4f0*/  IMAD.MOV.U32 R5, RZ, RZ, R22 ;  /* 0x000000ffff057224 */ /* 0x000fc600078e0016 */
[----:B------:R-:W5:Y:S01]  /*1c500*/  LDL.LU R40, [R1+0x664] ;  /* 0x0006640001287983 */ /* 0x000f620000300800 */
[----:B------:R-:W-:-:S03]  /*1c510*/  IADD3 R10, P0, R10, R18, RZ ;  /* 0x000000120a0a7210 */ /* 0x000fc60007f1e0ff */
[----:B------:R1:W-:Y:S01]  /*1c520*/  LDGSTS.E [R3+0x40400], [R4.64], P3 ;  /* 0x4040000004037fae */ /* 0x0003e20009921844 */
[----:B------:R-:W-:-:S03]  /*1c530*/  IMAD.X R9, R9, 0x1, R252, P1 ;  /* 0x0000000109097824 */ /* 0x000fc600008e06fc */
[----:B------:R-:W-:Y:S04]  /*1c540*/  STL [R1+0x638], R10 ;  /* 0x0006380a01007387 */ /* 0x000fe80000100800 */
[----:B------:R3:W-:Y:S01]  /*1c550*/  STL [R1+0x624], R9 ;  /* 0x0006240901007387 */ /* 0x0007e20000100800 */
[----:B-1----:R-:W-:-:S03]  /*1c560*/  IMAD.MOV.U32 R5, RZ, RZ, R21 ;  /* 0x000000ffff057224 */ /* 0x002fc600078e0015 */
[----:B------:R-:W5:Y:S04]  /*1c570*/  LDL.LU R38, [R1+0x674] ;  /* 0x0006740001267983 */ /* 0x000f680000300800 */
[----:B------:R-:W5:Y:S01]  /*1c580*/  LDL.LU R23, [R1+0x688] ;  /* 0x0006880001177983 */ /* 0x000f620000300800 */
[----:B------:R-:W-:-:S03]  /*1c590*/  MOV R4, R20 ;  /* 0x0000001400047202 */ /* 0x000fc60000000f00 */
[----:B------:R-:W5:Y:S01]  /*1c5a0*/  LDL.LU R21, [R1+0x698] ;  /* 0x0006980001157983 */ /* 0x000f620000300800 */
[----:B------:R-:W-:-:S03]  /*1c5b0*/  IADD3 R6, P1, R6, R18, RZ ;  /* 0x0000001206067210 */ /* 0x000fc60007f3e0ff */
[----:B------:R-:W5:Y:S04]  /*1c5c0*/  LDL.LU R36, [R1+0x684] ;  /* 0x0006840001247983 */ /* 0x000f680000300800 */
[----:B------:R-:W-:Y:S04]  /*1c5d0*/  STL [R1+0x648], R6 ;  /* 0x0006480601007387 */ /* 0x000fe80000100800 */
[----:B------:R1:W-:Y:S02]  /*1c5e0*/  LDGSTS.E [R3+0x40c00], [R4.64], P3 ;  /* 0x40c0000004037fae */ /* 0x0003e40009921844 */
[----:B-1----:R-:W-:Y:S01]  /*1c5f0*/  IMAD.MOV.U32 R4, RZ, RZ, R11 ;  /* 0x000000ffff047224 */ /* 0x002fe200078e000b */
[----:B------:R-:W-:-:S05]  /*1c600*/  MOV R5, R19 ;  /* 0x0000001300057202 */ /* 0x000fca0000000f00 */
[----:B------:R1:W-:Y:S02]  /*1c610*/  LDGSTS.E [R3+0x41400], [R4.64], P3 ;  /* 0x4140000004037fae */ /* 0x0003e40009921844 */
[----:B-1----:R-:W-:Y:S02]  /*1c620*/  IMAD.MOV.U32 R4, RZ, RZ, R7 ;  /* 0x000000ffff047224 */ /* 0x002fe400078e0007 */
[----:B------:R-:W-:-:S05]  /*1c630*/  IMAD.MOV.U32 R5, RZ, RZ, R9 ;  /* 0x000000ffff057224 */ /* 0x000fca00078e0009 */
[----:B------:R1:W-:Y:S02]  /*1c640*/  LDGSTS.E [R3+0x41c00], [R4.64], P3 ;  /* 0x41c0000004037fae */ /* 0x0003e40009921844 */
[----:B-1----:R-:W-:Y:S02]  /*1c650*/  IMAD.MOV.U32 R4, RZ, RZ, R10 ;  /* 0x000000ffff047224 */ /* 0x002fe400078e000a */
[----:B---3--:R-:W-:-:S05]  /*1c660*/  IMAD.X R17, R17, 0x1, R252, P0 ;  /* 0x0000000111117824 */ /* 0x008fca00000e06fc */
[----:B------:R1:W-:Y:S04]  /*1c670*/  STL [R1+0x634], R17 ;  /* 0x0006341101007387 */ /* 0x0003e80000100800 */
[----:B------:R-:W3:Y:S04]  /*1c680*/  LDL.LU R22, [R1+0x694] ;  /* 0x0006940001167983 */ /* 0x000ee80000300800 */
[----:B------:R-:W3:Y:S04]  /*1c690*/  LDL.LU R20, [R1+0x6a4] ;  /* 0x0006a40001147983 */ /* 0x000ee80000300800 */
[----:B------:R-:W3:Y:S04]  /*1c6a0*/  LDL.LU R19, [R1+0x6a8] ;  /* 0x0006a80001137983 */ /* 0x000ee80000300800 */
[----:B------:R-:W3:Y:S01]  /*1c6b0*/  LDL.LU R11, [R1+0x6b8] ;  /* 0x0006b800010b7983 */ /* 0x000ee20000300800 */
[----:B------:R-:W-:-:S03]  /*1c6c0*/  IMAD.MOV.U32 R5, RZ, RZ, R17 ;  /* 0x000000ffff057224 */ /* 0x000fc600078e0011 */
[----:B------:R-:W3:Y:S01]  /*1c6d0*/  LDL.LU R9, [R1+0x6c8] ;  /* 0x0006c80001097983 */ /* 0x000ee20000300800 */
[----:B----4-:R-:W-:-:S03]  /*1c6e0*/  IADD3 R41, P0, R41, R18, RZ ;  /* 0x0000001229297210 */ /* 0x010fc60007f1e0ff */
[----:B------:R-:W4:Y:S04]  /*1c6f0*/  LDL.LU R7, [R1+0x6d8] ;  /* 0x0006d80001077983 */ /* 0x000f280000300800 */
[----:B-1----:R-:W4:Y:S01]  /*1c700*/  LDL.LU R17, [R1+0x6b4] ;  /* 0x0006b40001117983 */ /* 0x002f220000300800 */
[----:B--2---:R-:W-:-:S03]  /*1c710*/  IADD3.X R8, R8, R252, RZ, P1, !PT ;  /* 0x000000fc08087210 */ /* 0x004fc60000ffe4ff */
[----:B------:R-:W-:Y:S04]  /*1c720*/  STL [R1+0x658], R41 ;  /* 0x0006582901007387 */ /* 0x000fe80000100800 */
[----:B------:R1:W-:Y:S04]  /*1c730*/  STL [R1+0x644], R8 ;  /* 0x0006440801007387 */ /* 0x0003e80000100800 */
[----:B------:R-:W2:Y:S01]  /*1c740*/  LDL.LU R2, [R1+0x6e8] ;  /* 0x0006e80001027983 */ /* 0x000ea20000300800 */
[----:B-----5:R-:W-:-:S03]  /*1c750*/  IADD3 R39, P1, R39, R18, RZ ;  /* 0x0000001227277210 */ /* 0x020fc60007f3e0ff */
[----:B------:R-:W5:Y:S01]  /*1c760*/  LDL.LU R10, [R1+0x6c4] ;  /* 0x0006c400010a7983 */ /* 0x000f620000300800 */
[----:B------:R-:W-:-:S03]  /*1c770*/  IMAD.X R42, R42, 0x1, R252, P0 ;  /* 0x000000012a2a7824 */ /* 0x000fc600000e06fc */
[----:B------:R1:W-:Y:S04]  /*1c780*/  LDGSTS.E [R3+0x42400], [R4.64], P3 ;  /* 0x4240000004037fae */ /* 0x0003e80009921844 */
[----:B------:R-:W-:Y:S04]  /*1c790*/  STL [R1+0x668], R39 ;  /* 0x0006682701007387 */ /* 0x000fe80000100800 */
[----:B------:R-:W-:Y:S01]  /*1c7a0*/  STL [R1+0x654], R42 ;  /* 0x0006542a01007387 */ /* 0x000fe20000100800 */
[----:B-1----:R-:W-:-:S03]  /*1c7b0*/  IMAD.MOV.U32 R5, RZ, RZ, R8 ;  /* 0x000000ffff057224 */ /* 0x002fc600078e0008 */
[----:B------:R-:W2:Y:S01]  /*1c7c0*/  LDL.LU R8, [R1+0x6d4] ;  /* 0x0006d40001087983 */ /* 0x000ea20000300800 */
[----:B------:R-:W-:-:S03]  /*1c7d0*/  MOV R4, R6 ;  /* 0x0000000600047202 */ /* 0x000fc60000000f00 */
[----:B------:R-:W2:Y:S04]  /*1c7e0*/  LDL.LU R6, [R1+0x6e4] ;  /* 0x0006e40001067983 */ /* 0x000ea80000300800 */
[----:B------:R1:W-:Y:S01]  /*1c7f0*/  LDGSTS.E [R3+0x42c00], [R4.64], P3 ;  /* 0x42c0000004037fae */ /* 0x0003e20009921844 */
[----:B------:R-:W-:Y:S01]  /*1c800*/  IADD3 R37, P0, R37, R18, RZ ;  /* 0x0000001225257210 */ /* 0x000fe20007f1e0ff */
[----:B------:R-:W-:Y:S02]  /*1c810*/  IMAD.X R40, R40, 0x1, R252, P1 ;  /* 0x0000000128287824 */ /* 0x000fe400008e06fc */
[----:B-1----:R-:W-:Y:S01]  /*1c820*/  IMAD.MOV.U32 R4, RZ, RZ, R41 ;  /* 0x000000ffff047224 */ /* 0x002fe200078e0029 */
[----:B------:R-:W-:-:S05]  /*1c830*/  MOV R5, R42 ;  /* 0x0000002a00057202 */ /* 0x000fca0000000f00 */
[----:B------:R1:W-:Y:S01]  /*1c840*/  LDGSTS.E [R3+0x43400], [R4.64], P3 ;  /* 0x4340000004037fae */ /* 0x0003e20009921844 */
[----:B------:R-:W-:Y:S02]  /*1c850*/  IMAD.X R38, R38, 0x1, R252, P0 ;  /* 0x0000000126267824 */ /* 0x000fe400000e06fc */
[----:B-1----:R-:W-:Y:S02]  /*1c860*/  IMAD.MOV.U32 R4, RZ, RZ, R39 ;  /* 0x000000ffff047224 */ /* 0x002fe400078e0027 */
[----:B------:R-:W-:Y:S01]  /*1c870*/  IMAD.MOV.U32 R5, RZ, RZ, R40 ;  /* 0x000000ffff057224 */ /* 0x000fe200078e0028 */
[----:B------:R-:W-:-:S04]  /*1c880*/  IADD3 R23, P1, R23, R18, RZ ;  /* 0x0000001217177210 */ /* 0x000fc80007f3e0ff */
[----:B------:R1:W-:Y:S01]  /*1c890*/  LDGSTS.E [R3+0x43c00], [R4.64], P3 ;  /* 0x43c0000004037fae */ /* 0x0003e20009921844 */
[----:B------:R-:W-:Y:S02]  /*1c8a0*/  IADD3.X R36, R36, R252, RZ, P1, !PT ;  /* 0x000000fc24247210 */ /* 0x000fe40000ffe4ff */
[----:B------:R-:W-:Y:S01]  /*1c8b0*/  IADD3 R21, P0, R21, R18, RZ ;  /* 0x0000001215157210 */ /* 0x000fe20007f1e0ff */
[----:B-1----:R-:W-:Y:S02]  /*1c8c0*/  IMAD.MOV.U32 R4, RZ, RZ, R37 ;  /* 0x000000ffff047224 */ /* 0x002fe400078e0025 */
[----:B------:R-:W-:-:S05]  /*1c8d0*/  IMAD.MOV.U32 R5, RZ, RZ, R38 ;  /* 0x000000ffff057224 */ /* 0x000fca00078e0026 */
[----:B------:R1:W-:Y:S02]  /*1c8e0*/  LDGSTS.E [R3+0x44400], [R4.64], P3 ;  /* 0x4440000004037fae */ /* 0x0003e40009921844 */
[----:B-1----:R-:W-:Y:S01]  /*1c8f0*/  MOV R4, R23 ;  /* 0x0000001700047202 */ /* 0x002fe20000000f00 */
[----:B------:R-:W-:-:S05]  /*1c900*/  IMAD.MOV.U32 R5, RZ, RZ, R36 ;  /* 0x000000ffff057224 */ /* 0x000fca00078e0024 */
[----:B------:R1:W-:Y:S02]  /*1c910*/  LDGSTS.E [R3+0x44c00], [R4.64], P3 ;  /* 0x44c0000004037fae */ /* 0x0003e40009921844 */
[----:B-1----:R-:W-:Y:S02]  /*1c920*/  IMAD.MOV.U32 R4, RZ, RZ, R21 ;  /* 0x000000ffff047224 */ /* 0x002fe400078e0015 */
[----:B------:R-:W-:Y:S04]  /*1c930*/  STL [R1+0x678], R37 ;  /* 0x0006782501007387 */ /* 0x000fe80000100800 */
[----:B------:R-:W-:Y:S04]  /*1c940*/  STL [R1+0x664], R40 ;  /* 0x0006642801007387 */ /* 0x000fe80000100800 */
[----:B------:R-:W-:Y:S04]  /*1c950*/  STL [R1+0x688], R23 ;  /* 0x0006881701007387 */ /* 0x000fe80000100800 */
[----:B------:R-:W-:Y:S04]  /*1c960*/  STL [R1+0x674], R38 ;  /* 0x0006742601007387 */ /* 0x000fe80000100800 */
[----:B------:R-:W-:Y:S04]  /*1c970*/  STL [R1+0x698], R21 ;  /* 0x0006981501007387 */ /* 0x000fe80000100800 */
[----:B------:R-:W-:Y:S01]  /*1c980*/  STL [R1+0x684], R36 ;  /* 0x0006842401007387 */ /* 0x000fe20000100800 */
[----:B------:R-:W-:Y:S01]  /*1c990*/  IADD3 R16, R16, 0x1, RZ ;  /* 0x0000000110107810 */ /* 0x000fe20007ffe0ff */
[C---:B------:R-:W-:Y:S08]  /*1c9a0*/  HMMA.1688.F32.TF32 R232, R132.reuse, R50, R232 ;  /* 0x0000003284e8723c */ /* 0x040ff000000810e8 */
[----:B------:R-:W-:Y:S01]  /*1c9b0*/  HMMA.1688.F32.TF32 R24, R132, R46, R24 ;  /* 0x0000002e8418723c */ /* 0x000fe20000081018 */
[----:B---3--:R-:W-:-:S05]  /*1c9c0*/  IMAD.X R22, R22, 0x1, R252, P0 ;  /* 0x0000000116167824 */ /* 0x008fca00000e06fc */
[----:B------:R-:W-:Y:S02]  /*1c9d0*/  MOV R5, R22 ;  /* 0x0000001600057202 */ /* 0x000fe40000000f00 */
[----:B------:R-:W-:-:S03]  /*1c9e0*/  IADD3 R19, P1, R19, R18, RZ ;  /* 0x0000001213137210 */ /* 0x000fc60007f3e0ff */
[----:B------:R1:W-:Y:S01]  /*1c9f0*/  LDGSTS.E [R3+0x45400], [R4.64], P3 ;  /* 0x4540000004037fae */ /* 0x0003e20009921844 */
[-C--:B------:R-:W-:Y:S01]  /*1ca00*/  IADD3 R11, P0, R11, R18.reuse, RZ ;  /* 0x000000120b0b7210 */ /* 0x080fe20007f1e0ff */
[----:B------:R-:W-:Y:S01]  /*1ca10*/  IMAD.X R20, R20, 0x1, R252, P1 ;  /* 0x0000000114147824 */ /* 0x000fe200008e06fc */
[----:B------:R-:W-:Y:S01]  /*1ca20*/  IADD3 R9, P1, R9, R18, RZ ;  /* 0x0000001209097210 */ /* 0x000fe20007f3e0ff */
[----:B-1----:R-:W-:Y:S02]  /*1ca30*/  IMAD.MOV.U32 R4, RZ, RZ, R19 ;  /* 0x000000ffff047224 */ /* 0x002fe400078e0013 */
[----:B------:R-:W-:Y:S02]  /*1ca40*/  IMAD.MOV.U32 R5, RZ, RZ, R20 ;  /* 0x000000ffff057224 */ /* 0x000fe400078e0014 */
[----:B----4-:R-:W-:-:S03]  /*1ca50*/  IMAD.X R17, R17, 0x1, R252, P0 ;  /* 0x0000000111117824 */ /* 0x010fc600000e06fc */
[----:B------:R1:W-:Y:S01]  /*1ca60*/  LDGSTS.E [R3+0x45c00], [R4.64], P3 ;  /* 0x45c0000004037fae */ /* 0x0003e20009921844 */
[----:B------:R-:W-:-:S03]  /*1ca70*/  IADD3 R7, P2, R7, R18, RZ ;  /* 0x0000001207077210 */ /* 0x000fc60007f5e0ff */
[----:B------:R-:W-:Y:S01]  /*1ca80*/  STL [R1+0x6a8], R19 ;  /* 0x0006a81301007387 */ /* 0x000fe20000100800 */
[----:B-1----:R-:W-:Y:S02]  /*1ca90*/  IMAD.MOV.U32 R4, RZ, RZ, R11 ;  /* 0x000000ffff047224 */ /* 0x002fe400078e000b */
[----:B------:R-:W-:Y:S01]  /*1caa0*/  IMAD.MOV.U32 R5, RZ, RZ, R17 ;  /* 0x000000ffff057224 */ /* 0x000fe200078e0011 */
[----:B-----5:R-:W-:Y:S01]  /*1cab0*/  IADD3.X R10, R10, R252, RZ, P1, !PT ;  /* 0x000000fc0a0a7210 */ /* 0x020fe20000ffe4ff */
[----:B------:R-:W-:Y:S04]  /*1cac0*/  STL [R1+0x694], R22 ;  /* 0x0006941601007387 */ /* 0x000fe80000100800 */
[----:B------:R1:W-:Y:S04]  /*1cad0*/  LDGSTS.E [R3+0x46400], [R4.64], P3 ;  /* 0x4640000004037fae */ /* 0x0003e80009921844 */
[----:B------:R-:W-:Y:S04]  /*1cae0*/  STL [R1+0x6b8], R11 ;  /* 0x0006b80b01007387 */ /* 0x000fe80000100800 */
[----:B------:R-:W-:Y:S01]  /*1caf0*/  STL [R1+0x6a4], R20 ;  /* 0x0006a41401007387 */ /* 0x000fe20000100800 */
[----:B-1----:R-:W-:-:S02]  /*1cb00*/  IMAD.MOV.U32 R4, RZ, RZ, R9 ;  /* 0x000000ffff047224 */ /* 0x002fc400078e0009 */
[----:B------:R-:W-:Y:S01]  /*1cb10*/  IMAD.MOV.U32 R5, RZ, RZ, R10 ;  /* 0x000000ffff057224 */ /* 0x000fe200078e000a */
[----:B------:R-:W-:Y:S01]  /*1cb20*/  STL [R1+0x6c8], R9 ;  /* 0x0006c80901007387 */ /* 0x000fe20000100800 */
[----:B--2---:R-:W-:-:S03]  /*1cb30*/  IMAD.X R8, R8, 0x1, R252, P2 ;  /* 0x0000000108087824 */ /* 0x004fc600010e06fc */
[----:B------:R1:W-:Y:S01]  /*1cb40*/  STL [R1+0x6b4], R17 ;  /* 0x0006b41101007387 */ /* 0x0003e20000100800 */
[----:B------:R-:W-:-:S03]  /*1cb50*/  IADD3 R2, P0, R2, R18, RZ ;  /* 0x0000001202027210 */ /* 0x000fc60007f1e0ff */
[----:B------:R2:W-:Y:S01]  /*1cb60*/  LDGSTS.E [R3+0x46c00], [R4.64], P3 ;  /* 0x46c0000004037fae */ /* 0x0005e20009921844 */
[----:B-1----:R-:W-:-:S03]  /*1cb70*/  IMAD.MOV.U32 R17, RZ, RZ, 0x3f ;  /* 0x0000003fff117424 */ /* 0x002fc600078e00ff */
[----:B------:R-:W-:Y:S01]  /*1cb80*/  STL [R1+0x6d8], R7 ;  /* 0x0006d80701007387 */ /* 0x000fe20000100800 */
[----:B--2---:R-:W-:Y:S01]  /*1cb90*/  MOV R4, R7 ;  /* 0x0000000700047202 */ /* 0x004fe20000000f00 */
[----:B------:R-:W-:Y:S01]  /*1cba0*/  IMAD.MOV.U32 R5, RZ, RZ, R8 ;  /* 0x000000ffff057224 */ /* 0x000fe200078e0008 */
[----:B------:R-:W-:Y:S01]  /*1cbb0*/  IADD3 R17, R17, c[0x0][0x180], RZ ;  /* 0x0000600011117a10 */ /* 0x000fe20007ffe0ff */
[----:B------:R1:W-:Y:S01]  /*1cbc0*/  STL [R1+0x6e8], R2 ;  /* 0x0006e80201007387 */ /* 0x0003e20000100800 */
[----:B------:R-:W-:-:S03]  /*1cbd0*/  IADD3.X R6, R6, R252, RZ, P0, !PT ;  /* 0x000000fc06067210 */ /* 0x000fc600007fe4ff */
[----:B------:R2:W-:Y:S04]  /*1cbe0*/  LDGSTS.E [R3+0x47400], [R4.64], P3 ;  /* 0x4740000004037fae */ /* 0x0005e80009921844 */
[----:B------:R3:W-:Y:S01]  /*1cbf0*/  STL [R1+0x6c4], R10 ;  /* 0x0006c40a01007387 */ /* 0x0007e20000100800 */
[----:B--2---:R-:W-:Y:S01]  /*1cc00*/  IMAD.MOV.U32 R4, RZ, RZ, R2 ;  /* 0x000000ffff047224 */ /* 0x004fe200078e0002 */
[----:B-1----:R-:W-:Y:S02]  /*1cc10*/  SHF.R.S32.HI R2, RZ, 0x1f, R17 ;  /* 0x0000001fff027819 */ /* 0x002fe40000011411 */
[----:B------:R3:W-:Y:S02]  /*1cc20*/  STL [R1+0x6d4], R8 ;  /* 0x0006d40801007387 */ /* 0x0007e40000100800 */
[----:B------:R-:W-:-:S02]  /*1cc30*/  LEA.HI R2, R2, R17, RZ, 0x6 ;  /* 0x0000001102027211 */ /* 0x000fc400078f30ff */
[----:B------:R3:W-:Y:S02]  /*1cc40*/  STL [R1+0x6e4], R6 ;  /* 0x0006e40601007387 */ /* 0x0007e40000100800 */
[----:B------:R-:W-:Y:S02]  /*1cc50*/  SHF.R.S32.HI R2, RZ, 0x6, R2 ;  /* 0x00000006ff027819 */ /* 0x000fe40000011402 */
[----:B------:R3:W-:Y:S02]  /*1cc60*/  STL [R1+0x31c], R16 ;  /* 0x00031c1001007387 */ /* 0x0007e40000100800 */
[----:B------:R-:W-:Y:S01]  /*1cc70*/  ISETP.NE.U32.AND P0, PT, R16, R2, PT ;  /* 0x000000021000720c */ /* 0x000fe20003f05070 */
[----:B------:R-:W-:-:S05]  /*1cc80*/  IMAD.MOV.U32 R5, RZ, RZ, R6 ;  /* 0x000000ffff057224 */ /* 0x000fca00078e0006 */
[----:B------:R3:W-:Y:S04]  /*1cc90*/  LDGSTS.E [R3+0x47c00], [R4.64], P3 ;  /* 0x47c0000004037fae */ /* 0x0007e80009921844 */
[----:B------:R-:W0:Y:S03]  /*1cca0*/  LDGDEPBAR ;  /* 0x00000000000079af */ /* 0x000e260000000000 */
[----:B------:R-:W-:Y:S01]  /*1ccb0*/  @!P0 CALL.REL.NOINC `(.L_x_0) ;  /* 0x0000001000008944 */ /* 0x000fe20003c00000 */
[----:B------:R-:W-:Y:S05]  /*1ccc0*/  BRA `(.L_x_1) ;  /* 0xfffef47000007947 */ /* 0x000fea000383ffff */
.L_x_0:
[----:B-1-3--:R-:W2:Y:S01]  /*1ccd0*/  LDL R6, [R1+0x310] ;  /* 0x0003100001067983 */ /* 0x00aea20000100800 */
[----:B------:R-:W-:-:S04]  /*1cce0*/  DEPBAR.LE SB0, 0x0 ;  /* 0x000080000000791a */ /* 0x000fc80000000000 */
[----:B------:R-:W3:Y:S04]  /*1ccf0*/  LDL.LU R18, [R1+0xe0] ;  /* 0x0000e00001127983 */ /* 0x000ee80000300800 */
[----:B------:R-:W3:Y:S04]  /*1cd00*/  LDL.LU R19, [R1+0xe4] ;  /* 0x0000e40001137983 */ /* 0x000ee80000300800 */
[----:B------:R-:W4:Y:S04]  /*1cd10*/  LDL.LU R10, [R1+0xe8] ;  /* 0x0000e800010a7983 */ /* 0x000f280000300800 */
[----:B------:R-:W4:Y:S04]  /*1cd20*/  LDL.LU R11, [R1+0xec] ;  /* 0x0000ec00010b7983 */ /* 0x000f280000300800 */
[----:B------:R-:W1:Y:S02]  /*1cd30*/  S2R R5, SR_TID.X ;  /* 0x0000000000057919 */ /* 0x000e640000002100 */
[C---:B-1----:R-:W-:Y:S01]  /*1cd40*/  SHF.L.U32 R0, R5.reuse, 0xa, RZ ;  /* 0x0000000a05007819 */ /* 0x042fe200000006ff */
[----:B------:R-:W-:-:S03]  /*1cd50*/  IMAD.SHL.U32 R2, R5, 0x20, RZ ;  /* 0x0000002005027824 */ /* 0x000fc600078e00ff */
[----:B------:R-:W-:Y:S01]  /*1cd60*/  LOP3.LUT R0, R0, 0x6000, RZ, 0xc0, !PT ;  /* 0x0000600000007812 */ /* 0x000fe200078ec0ff */
[C---:B------:R-:W-:Y:S01]  /*1cd70*/  IMAD.SHL.U32 R4, R5.reuse, 0x4, RZ ;  /* 0x0000000405047824 */ /* 0x040fe200078e00ff */
[C---:B------:R-:W-:Y:S02]  /*1cd80*/  SHF.L.U32 R3, R5.reuse, 0x7, RZ ;  /* 0x0000000705037819 */ /* 0x040fe400000006ff */
[----:B------:R-:W-:Y:S01]  /*1cd90*/  LOP3.LUT R0, R0, 0x60, R2, 0xf8, !PT ;  /* 0x0000006000007812 */ /* 0x000fe200078ef802 */
[C---:B------:R-:W-:Y:S01]  /*1cda0*/  IMAD.SHL.U32 R2, R5.reuse, 0x1000, RZ ;  /* 0x0000100005027824 */ /* 0x040fe200078e00ff */
[----:B------:R-:W-:Y:S02]  /*1cdb0*/  LOP3.LUT R5, R5, 0xff, RZ, 0xc0, !PT ;  /* 0x000000ff05057812 */ /* 0x000fe400078ec0ff */
[----:B------:R-:W-:Y:S02]  /*1cdc0*/  LOP3.LUT R0, R0, 0x370, R4, 0x78, !PT ;  /* 0x0000037000007812 */ /* 0x000fe400078e7804 */
[----:B------:R-:W-:-:S02]  /*1cdd0*/  LOP3.LUT R2, R2, 0x6000, RZ, 0xc0, !PT ;  /* 0x0000600002027812 */ /* 0x000fc400078ec0ff */
[----:B------:R-:W-:-:S03]  /*1cde0*/  LOP3.LUT R3, R3, 0x1000, RZ, 0xc0, !PT ;  /* 0x0000100003037812 */ /* 0x000fc600078ec0ff */
[----:B------:R-:W-:Y:S01]  /*1cdf0*/  IMAD R2, R5, 0x10, R2 ;  /* 0x0000001005027824 */ /* 0x000fe200078e0202 */
[----:B------:R-:W-:Y:S01]  /*1ce00*/  BAR.SYNC.DEFER_BLOCKING 0x0 ;  /* 0x0000000000007b1d */ /* 0x000fe20000010000 */
[----:B------:R-:W-:Y:S02]  /*1ce10*/  IMAD.IADD R0, R3, 0x1, R0 ;  /* 0x0000000103007824 */ /* 0x000fe400078e0200 */
[----:B------:R-:W-:Y:S02]  /*1ce20*/  IMAD.MOV.U32 R8, RZ, RZ, R34 ;  /* 0x000000ffff087224 */ /* 0x000fe400078e0022 */
[----:B------:R-:W-:Y:S02]  /*1ce30*/  IMAD.MOV.U32 R9, RZ, RZ, R35 ;  /* 0x000000ffff097224 */ /* 0x000fe400078e0023 */
[----:B------:R-:W-:Y:S01]  /*1ce40*/  IMAD.MOV.U32 R7, RZ, RZ, R85 ;  /* 0x000000ffff077224 */ /* 0x000fe200078e0055 */
[----:B------:R-:W-:Y:S01]  /*1ce50*/  MOV R17, R33 ;  /* 0x0000002100117202 */ /* 0x000fe20000000f00 */
[----:B------:R-:W-:Y:S01]  /*1ce60*/  IMAD.MOV.U32 R16, RZ, RZ, R32 ;  /* 0x000000ffff107224 */ /* 0x000fe200078e0020 */
[----:B------:R-:W-:-:S02]  /*1ce70*/  MOV R85, R83 ;  /* 0x0000005300557202 */ /* 0x000fc40000000f00 */
[C---:B------:R-:W-:Y:S02]  /*1ce80*/  LOP3.LUT R20, R2.reuse, 0x20, RZ, 0x3c, !PT ;  /* 0x0000002002147812 */ /* 0x040fe400078e3cff */
[----:B------:R-:W-:Y:S01]  /*1ce90*/  LOP3.LUT R252, R2, 0x40, RZ, 0x3c, !PT ;  /* 0x0000004002fc7812 */ /* 0x000fe200078e3cff */
[----:B------:R-:W-:Y:S02]  /*1cea0*/  IMAD.MOV.U32 R22, RZ, RZ, R66 ;  /* 0x000000ffff167224 */ /* 0x000fe400078e0042 */
[----:B------:R-:W-:Y:S01]  /*1ceb0*/  IMAD.MOV.U32 R23, RZ, RZ, R67 ;  /* 0x000000ffff177224 */ /* 0x000fe200078e0043 */
[C---:B--2---:R-:W-:Y:S02]  /*1cec0*/  IADD3 R3, R6.reuse, 0x1, RZ ;  /* 0x0000000106037810 */ /* 0x044fe40007ffe0ff */
[C---:B------:R-:W-:Y:S02]  /*1ced0*/  IADD3 R4, R6.reuse, 0x2, RZ ;  /* 0x0000000206047810 */ /* 0x040fe40007ffe0ff */
[----:B------:R-:W-:-:S02]  /*1cee0*/  IADD3 R5, R6, 0x3, RZ ;  /* 0x0000000306057810 */ /* 0x000fc40007ffe0ff */
[----:B------:R-:W-:Y:S02]  /*1cef0*/  IADD3 R6, R6, 0x4, RZ ;  /* 0x0000000406067810 */ /* 0x000fe40007ffe0ff */
[----:B------:R-:W-:Y:S01]  /*1cf00*/  ISETP.GE.AND P4, PT, R4, c[0x0][0x17c], PT ;  /* 0x00005f0004007a0c */ /* 0x000fe20003f86270 */
[----:B------:R-:W-:Y:S01]  /*1cf10*/  IMAD.MOV.U32 R4, RZ, RZ, R80 ;  /* 0x000000ffff047224 */ /* 0x000fe200078e0050 */
[----:B------:R-:W-:Y:S02]  /*1cf20*/  ISETP.GE.AND P3, PT, R5, c[0x0][0x17c], PT ;  /* 0x00005f0005007a0c */ /* 0x000fe40003f66270 */
[----:B------:R-:W-:Y:S01]  /*1cf30*/  ISETP.GE.AND P0, PT, R6, c[0x0][0x17c], PT ;  /* 0x00005f0006007a0c */ /* 0x000fe20003f06270 */
[----:B------:R-:W-:Y:S01]  /*1cf40*/  IMAD.MOV.U32 R6, RZ, RZ, R84 ;  /* 0x000000ffff067224 */ /* 0x000fe200078e0054 */
[----:B------:R-:W-:Y:S01]  /*1cf50*/  MOV R5, R81 ;  /* 0x0000005100057202 */ /* 0x000fe20000000f00 */
[----:B------:R-:W-:Y:S01]  /*1cf60*/  IMAD.MOV.U32 R84, RZ, RZ, R82 ;  /* 0x000000ffff547224 */ /* 0x000fe200078e0052 */
[----:B----4-:R1:W-:Y:S04]  /*1cf70*/  STS.128 [R0+0x80], R8 ;  /* 0x0000800800007388 */ /* 0x0103e80000000c00 */
[----:B------:R2:W-:Y:S04]  /*1cf80*/  STS.128 [R0+0x400], R4 ;  /* 0x0004000400007388 */ /* 0x0005e80000000c00 */
[----:B---3--:R-:W-:Y:S01]  /*1cf90*/  STS.128 [R0], R16 ;  /* 0x0000001000007388 */ /* 0x008fe20000000c00 */
[----:B-1----:R-:W-:Y:S01]  /*1cfa0*/  IMAD.MOV.U32 R10, RZ, RZ, R116 ;  /* 0x000000ffff0a7224 */ /* 0x002fe200078e0074 */
[----:B------:R-:W-:Y:S01]  /*1cfb0*/  MOV R11, R117 ;  /* 0x00000075000b7202 */ /* 0x000fe20000000f00 */
[----:B------:R-:W-:-:S02]  /*1cfc0*/  IMAD.MOV.U32 R8, RZ, RZ, R112 ;  /* 0x000000ffff087224 */ /* 0x000fc400078e0070 */
[----:B--2---:R-:W-:Y:S01]  /*1cfd0*/  IMAD.MOV.U32 R6, RZ, RZ, R160 ;  /* 0x000000ffff067224 */ /* 0x004fe200078e00a0 */
[----:B------:R-:W-:Y:S01]  /*1cfe0*/  MOV R5, R157 ;  /* 0x0000009d00057202 */ /* 0x000fe20000000f00 */
[----:B------:R-:W-:Y:S01]  /*1cff0*/  IMAD.MOV.U32 R7, RZ, RZ, R161 ;  /* 0x000000ffff077224 */ /* 0x000fe200078e00a1 */
[----:B------:R-:W-:Y:S01]  /*1d000*/  MOV R161, R159 ;  /* 0x0000009f00a17202 */ /* 0x000fe20000000f00 */
[----:B------:R-:W-:Y:S02]  /*1d010*/  IMAD.MOV.U32 R9, RZ, RZ, R113 ;  /* 0x000000ffff097224 */ /* 0x000fe400078e0071 */
[----:B------:R-:W-:Y:S02]  /*1d020*/  IMAD.MOV.U32 R116, RZ, RZ, R114 ;  /* 0x000000ffff747224 */ /* 0x000fe400078e0072 */
[----:B------:R-:W-:Y:S02]  /*1d030*/  IMAD.MOV.U32 R117, RZ, RZ, R115 ;  /* 0x000000ffff757224 */ /* 0x000fe400078e0073 */
[----:B------:R-:W-:-:S02]  /*1d040*/  IMAD.MOV.U32 R4, RZ, RZ, R156 ;  /* 0x000000ffff047224 */ /* 0x000fc400078e009c */
[----:B------:R-:W-:Y:S01]  /*1d050*/  IMAD.MOV.U32 R160, RZ, RZ, R158 ;  /* 0x000000ffffa07224 */ /* 0x000fe200078e009e */
[----:B------:R-:W-:Y:S04]  /*1d060*/  STS.128 [R0+0x480], R84 ;  /* 0x0004805400007388 */ /* 0x000fe80000000c00 */
[----:B------:R-:W-:Y:S04]  /*1d070*/  STS.128 [R0+0x800], R8 ;  /* 0x0008000800007388 */ /* 0x000fe80000000c00 */
[----:B------:R-:W-:Y:S04]  /*1d080*/  STS.128 [R0+0x880], R116 ;  /* 0x0008807400007388 */ /* 0x000fe80000000c00 */
[----:B------:R1:W-:Y:S04]  /*1d090*/  STS.128 [R0+0xc00], R4 ;  /* 0x000c000400007388 */ /* 0x0003e80000000c00 */
[----:B------:R-:W-:Y:S04]  /*1d0a0*/  STS.128 [R0+0xc80], R160 ;  /* 0x000c80a000007388 */ /* 0x000fe80000000c00 */
[----:B------:R-:W-:Y:S06]  /*1d0b0*/  BAR.SYNC.DEFER_BLOCKING 0x0 ;  /* 0x0000000000007b1d */ /* 0x000fec0000010000 */
[----:B------:R-:W2:Y:S04]  /*1d0c0*/  LDS.128 R16, [R2] ;  /* 0x0000000002107984 */ /* 0x000ea80000000c00 */
[----:B-----5:R-:W3:Y:S04]  /*1d0d0*/  LDS.128 R36, [R2+0x1000] ;  /* 0x0010000002247984 */ /* 0x020ee80000000c00 */
[----:B------:R-:W4:Y:S01]  /*1d0e0*/  LDS.128 R32, [R20] ;  /* 0x0000000014207984 */ /* 0x000f220000000c00 */
[----:B------:R-:W-:-:S02]  /*1d0f0*/  ISETP.GE.AND P5, PT, R3, c[0x0][0x17c], PT ;  /* 0x00005f0003007a0c */ /* 0x000fc40003fa6270 */
[----:B------:R-:W-:Y:S01]  /*1d100*/  LOP3.LUT R3, R2, 0x60, RZ, 0x3c, !PT ;  /* 0x0000006002037812 */ /* 0x000fe200078e3cff */
[----:B-1----:R-:W-:Y:S01]  /*1d110*/  IMAD.MOV.U32 R6, RZ, RZ, R240 ;  /* 0x000000ffff067224 */ /* 0x002fe200078e00f0 */
[----:B------:R-:W-:Y:S01]  /*1d120*/  MOV R7, R241 ;  /* 0x000000f100077202 */ /* 0x000fe20000000f00 */
[----:B------:R-:W-:Y:S01]  /*1d130*/  IMAD.MOV.U32 R4, RZ, RZ, R236 ;  /* 0x000000ffff047224 */ /* 0x000fe200078e00ec */
[----:B------:R-:W-:Y:S01]  /*1d140*/  LDS.128 R248, [R252] ;  /* 0x00000000fcf87984 */ /* 0x000fe20000000c00 */
[----:B------:R-:W-:Y:S02]  /*1d150*/  IMAD.MOV.U32 R5, RZ, RZ, R237 ;  /* 0x000000ffff057224 */ /* 0x000fe400078e00ed */
[----:B------:R-:W-:Y:S01]  /*1d160*/  IMAD.MOV.U32 R240, RZ, RZ, R238 ;  /* 0x000000fffff07224 */ /* 0x000fe200078e00ee */
[----:B------:R-:W-:Y:S01]  /*1d170*/  LDS.128 R244, [R252+0x1000] ;  /* 0x00100000fcf47984 */ /* 0x000fe20000000c00 */
[----:B------:R-:W-:-:S03]  /*1d180*/  IMAD.MOV.U32 R241, RZ, RZ, R239 ;  /* 0x000000fffff17224 */ /* 0x000fc600078e00ef */
[----:B------:R-:W-:Y:S04]  /*1d190*/  LDS.128 R236, [R3] ;  /* 0x0000000003ec7984 */ /* 0x000fe80000000c00 */
[----:B------:R-:W-:Y:S04]  /*1d1a0*/  LDS.128 R196, [R3+0x1000] ;  /* 0x0010000003c47984 */ /* 0x000fe80000000c00 */
[----:B--2---:R-:W-:Y:S04]  /*1d1b0*/  STL.64 [R1+0x70], R16 ;  /* 0x0000701001007387 */ /* 0x004fe80000100a00 */
[----:B------:R-:W-:Y:S04]  /*1d1c0*/  STL.64 [R1+0x78], R18 ;  /* 0x0000781201007387 */ /* 0x000fe80000100a00 */
[----:B------:R-:W1:Y:S04]  /*1d1d0*/  LDS.128 R16, [R20+0x1000] ;  /* 0x0010000014107984 */ /* 0x000e680000000c00 */
[----:B------:R-:W-:Y:S06]  /*1d1e0*/  BAR.SYNC.DEFER_BLOCKING 0x0 ;  /* 0x0000000000007b1d */ /* 0x000fec0000010000 */
[----:B---3--:R-:W-:Y:S04]  /*1d1f0*/  STL.64 [R1+0x50], R36 ;  /* 0x0000502401007387 */ /* 0x008fe80000100a00 */
[----:B------:R-:W-:Y:S04]  /*1d200*/  STL.64 [R1+0x58], R38 ;  /* 0x0000582601007387 */ /* 0x000fe80000100a00 */
[----:B----4-:R-:W-:Y:S04]  /*1d210*/  STL.64 [R1+0x10], R32 ;  /* 0x0000102001007387 */ /* 0x010fe80000100a00 */
[----:B------:R-:W-:Y:S04]  /*1d220*/  STL.64 [R1+0x18], R34 ;  /* 0x0000182201007387 */ /* 0x000fe80000100a00 */
[----:B------:R2:W-:Y:S01]  /*1d230*/  STS.128 [R0], R4 ;  /* 0x0000000400007388 */ /* 0x0005e20000000c00 */
[----:B------:R-:W-:-:S02]  /*1d240*/  IMAD.MOV.U32 R10, RZ, RZ, R64 ;  /* 0x000000ffff0a7224 */ /* 0x000fc400078e0040 */
[----:B------:R-:W-:Y:S01]  /*1d250*/  IMAD.MOV.U32 R11, RZ, RZ, R65 ;  /* 0x000000ffff0b7224 */ /* 0x000fe200078e0041 */
[----:B-1----:R-:W-:Y:S01]  /*1d260*/  STL.64 [R1], R16 ;  /* 0x0000001001007387 */ /* 0x002fe20000100a00 */
[----:B--2---:R-:W-:Y:S01]  /*1d270*/  IMAD.MOV.U32 R4, RZ, RZ, R144 ;  /* 0x000000ffff047224 */ /* 0x004fe200078e0090 */
[----:B------:R-:W-:Y:S01]  /*1d280*/  MOV R7, R221 ;  /* 0x000000dd00077202 */ /* 0x000fe20000000f00 */
[----:B------:R-:W-:Y:S02]  /*1d290*/  IMAD.MOV.U32 R5, RZ, RZ, R145 ;  /* 0x000000ffff057224 */ /* 0x000fe400078e0091 */
[----:B------:R-:W-:Y:S01]  /*1d2a0*/  IMAD.MOV.U32 R6, RZ, RZ, R220 ;  /* 0x000000ffff067224 */ /* 0x000fe200078e00dc */
[----:B------:R-:W-:Y:S04]  /*1d2b0*/  STL.64 [R1+0x8], R18 ;  /* 0x0000081201007387 */ /* 0x000fe80000100a00 */
[----:B------:R1:W-:Y:S04]  /*1d2c0*/  STS.128 [R0+0xc00], R4 ;  /* 0x000c000400007388 */ /* 0x0003e80000000c00 */
[----:B-1----:R-:W2:Y:S04]  /*1d2d0*/  LDL.LU R4, [R1+0xf0] ;  /* 0x0000f00001047983 */ /* 0x002ea80000300800 */
[----:B------:R-:W2:Y:S04]  /*1d2e0*/  LDL.LU R5, [R1+0xf4] ;  /* 0x0000f40001057983 */ /* 0x000ea80000300800 */
[----:B------:R-:W2:Y:S04]  /*1d2f0*/  LDL.LU R6, [R1+0x140] ;  /* 0x0001400001067983 */ /* 0x000ea80000300800 */
[----:B------:R-:W2:Y:S04]  /*1d300*/  LDL.LU R7, [R1+0x144] ;  /* 0x0001440001077983 */ /* 0x000ea80000300800 */
[----:B------:R-:W3:Y:S04]  /*1d310*/  LDL.LU R64, [R1+0xf8] ;  /* 0x0000f80001407983 */ /* 0x000ee80000300800 */
[----:B------:R-:W3:Y:S04]  /*1d320*/  LDL.LU R65, [R1+0xfc] ;  /* 0x0000fc0001417983 */ /* 0x000ee80000300800 */
[----:B------:R-:W3:Y:S04]  /*1d330*/  LDL.LU R66, [R1+0x148] ;  /* 0x0001480001427983 */ /* 0x000ee80000300800 */
[----:B------:R-:W3:Y:S01]  /*1d340*/  LDL.LU R67, [R1+0x14c] ;  /* 0x00014c0001437983 */ /* 0x000ee20000300800 */
[----:B------:R-:W-:Y:S01]  /*1d350*/  IMAD.MOV.U32 R18, RZ, RZ, R108 ;  /* 0x000000ffff127224 */ /* 0x000fe200078e006c */
[----:B------:R-:W-:Y:S01]  /*1d360*/  MOV R9, R129 ;  /* 0x0000008100097202 */ /* 0x000fe20000000f00 */
        /* <DEDUP_REMOVED lines=8> */
[----:B------:R-:W-:Y:S02]  /*1d3f0*/  IMAD.MOV.U32 R220, RZ, RZ, R146 ;  /* 0x000000ffffdc7224 */ /* 0x000fe400078e0092 */
[----:B------:R-:W-:Y:S01]  /*1d400*/  IMAD.MOV.U32 R221, RZ, RZ, R147 ;  /* 0x000000ffffdd7224 */ /* 0x000fe200078e0093 */
[----:B------:R1:W-:Y:S04]  /*1d410*/  STS.128 [R0+0x80], R240 ;  /* 0x000080f000007388 */ /* 0x0003e80000000c00 */
[----:B------:R-:W-:Y:S04]  /*1d420*/  STS.128 [R0+0x400], R8 ;  /* 0x0004000800007388 */ /* 0x000fe80000000c00 */
[----:B------:R-:W-:Y:S04]  /*1d430*/  STS.128 [R0+0x480], R20 ;  /* 0x0004801400007388 */ /* 0x000fe80000000c00 */
[----:B------:R-:W-:Y:S04]  /*1d440*/  STS.128 [R0+0x800], R16 ;  /* 0x0008001000007388 */ /* 0x000fe80000000c00 */
[----:B------:R-:W-:Y:S04]  /*1d450*/  STS.128 [R0+0x880], R108 ;  /* 0x0008806c00007388 */ /* 0x000fe80000000c00 */
[----:B------:R-:W-:Y:S04]  /*1d460*/  STS.128 [R0+0xc80], R220 ;  /* 0x000c80dc00007388 */ /* 0x000fe80000000c00 */
[----:B------:R-:W-:Y:S01]  /*1d470*/  BAR.SYNC.DEFER_BLOCKING 0x0 ;  /* 0x0000000000007b1d */ /* 0x000fe20000010000 */
[----:B-1----:R-:W-:-:S05]  /*1d480*/  LOP3.LUT R242, R2, 0x20, RZ, 0x3c, !PT ;  /* 0x0000002002f27812 */ /* 0x002fca00078e3cff */
[----:B------:R-:W1:Y:S04]  /*1d490*/  LDS.128 R8, [R2] ;  /* 0x0000000002087984 */ /* 0x000e680000000c00 */
[----:B------:R-:W-:Y:S04]  /*1d4a0*/  LDS.128 R36, [R2+0x1000] ;  /* 0x0010000002247984 */ /* 0x000fe80000000c00 */
[----:B------:R-:W4:Y:S04]  /*1d4b0*/  LDS.128 R48, [R242] ;  /* 0x00000000f2307984 */ /* 0x000f280000000c00 */
[----:B------:R-:W-:Y:S04]  /*1d4c0*/  LDS.128 R32, [R242+0x1000] ;  /* 0x00100000f2207984 */ /* 0x000fe80000000c00 */
[----:B------:R-:W1:Y:S04]  /*1d4d0*/  LDS.128 R44, [R252] ;  /* 0x00000000fc2c7984 */ /* 0x000e680000000c00 */
[----:B------:R-:W-:Y:S04]  /*1d4e0*/  LDS.128 R20, [R252+0x1000] ;  /* 0x00100000fc147984 */ /* 0x000fe80000000c00 */
[----:B------:R-:W1:Y:S04]  /*1d4f0*/  LDS.128 R40, [R3] ;  /* 0x0000000003287984 */ /* 0x000e680000000c00 */
[----:B------:R-:W1:Y:S04]  /*1d500*/  LDS.128 R16, [R3+0x1000] ;  /* 0x0010000003107984 */ /* 0x000e680000000c00 */
[----:B------:R-:W-:Y:S01]  /*1d510*/  BAR.SYNC.DEFER_BLOCKING 0x0 ;  /* 0x0000000000007b1d */ /* 0x000fe20000010000 */
        /* <DEDUP_REMOVED lines=9> */
[----:B------:R-:W-:Y:S02]  /*1d5b0*/  IMAD.MOV.U32 R85, RZ, RZ, R121 ;  /* 0x000000ffff557224 */ /* 0x000fe400078e0079 */
[----:B------:R-:W-:Y:S02]  /*1d5c0*/  IMAD.MOV.U32 R124, RZ, RZ, R122 ;  /* 0x000000ffff7c7224 */ /* 0x000fe400078e007a */
[----:B------:R-:W-:Y:S01]  /*1d5d0*/  IMAD.MOV.U32 R125, RZ, RZ, R123 ;  /* 0x000000ffff7d7224 */ /* 0x000fe200078e007b */
[----:B------:R-:W-:Y:S04]  /*1d5e0*/  STS.128 [R0+0x400], R80 ;  /* 0x0004005000007388 */ /* 0x000fe80000000c00 */
[----:B------:R-:W-:Y:S04]  /*1d5f0*/  STS.128 [R0+0x480], R184 ;  /* 0x000480b800007388 */ /* 0x000fe80000000c00 */
[----:B------:R-:W-:Y:S04]  /*1d600*/  STS.128 [R0+0x800], R84 ;  /* 0x0008005400007388 */ /* 0x000fe80000000c00 */
[----:B------:R-:W-:Y:S01]  /*1d610*/  STS.128 [R0+0x880], R124 ;  /* 0x0008807c00007388 */ /* 0x000fe20000000c00 */
[----:B------:R-:W-:Y:S01]  /*1d620*/  IMAD.MOV.U32 R112, RZ, RZ, R54 ;  /* 0x000000ffff707224 */ /* 0x000fe200078e0036 */
[----:B------:R-:W-:Y:S01]  /*1d630*/  MOV R115, R59 ;  /* 0x0000003b00737202 */ /* 0x000fe20000000f00 */
[----:B------:R-:W-:-:S02]  /*1d640*/  IMAD.MOV.U32 R113, RZ, RZ, R55 ;  /* 0x000000ffff717224 */ /* 0x000fc400078e0037 */
[----:B------:R-:W-:Y:S01]  /*1d650*/  IMAD.MOV.U32 R114, RZ, RZ, R58 ;  /* 0x000000ffff727224 */ /* 0x000fe200078e003a */
[----:B--2---:R2:W-:Y:S02]  /*1d660*/  STS.128 [R0], R4 ;  /* 0x0000000400007388 */ /* 0x0045e40000000c00 */
[----:B--2---:R-:W-:Y:S01]  /*1d670*/  IMAD.MOV.U32 R6, RZ, RZ, R168 ;  /* 0x000000ffff067224 */ /* 0x004fe200078e00a8 */
[----:B------:R-:W-:Y:S01]  /*1d680*/  MOV R5, R165 ;  /* 0x000000a500057202 */ /* 0x000fe20000000f00 */
[----:B------:R-:W-:Y:S01]  /*1d690*/  IMAD.MOV.U32 R7, RZ, RZ, R169 ;  /* 0x000000ffff077224 */ /* 0x000fe200078e00a9 */
[----:B------:R-:W-:Y:S01]  /*1d6a0*/  MOV R169, R167 ;  /* 0x000000a700a97202 */ /* 0x000fe20000000f00 */
[----:B------:R-:W-:Y:S02]  /*1d6b0*/  IMAD.MOV.U32 R4, RZ, RZ, R164 ;  /* 0x000000ffff047224 */ /* 0x000fe400078e00a4 */
[----:B------:R-:W-:Y:S01]  /*1d6c0*/  IMAD.MOV.U32 R168, RZ, RZ, R166 ;  /* 0x000000ffffa87224 */ /* 0x000fe200078e00a6 */
[----:B---3--:R-:W-:Y:S04]  /*1d6d0*/  STS.128 [R0+0x80], R64 ;  /* 0x0000804000007388 */ /* 0x008fe80000000c00 */
[----:B------:R2:W-:Y:S04]  /*1d6e0*/  STS.128 [R0+0xc00], R4 ;  /* 0x000c000400007388 */ /* 0x0005e80000000c00 */
[----:B------:R-:W-:Y:S04]  /*1d6f0*/  STS.128 [R0+0xc80], R168 ;  /* 0x000c80a800007388 */ /* 0x000fe80000000c00 */
[----:B------:R-:W-:Y:S01]  /*1d700*/  BAR.SYNC.DEFER_BLOCKING 0x0 ;  /* 0x0000000000007b1d */ /* 0x000fe20000010000 */
[----:B--2---:R-:W-:Y:S01]  /*1d710*/  IMAD.MOV.U32 R4, RZ, RZ, R52 ;  /* 0x000000ffff047224 */ /* 0x004fe200078e0034 */
[----:B------:R-:W-:Y:S01]  /*1d720*/  MOV R7, R57 ;  /* 0x0000003900077202 */ /* 0x000fe20000000f00 */
[----:B------:R-:W-:-:S02]  /*1d730*/  IMAD.MOV.U32 R5, RZ, RZ, R53 ;  /* 0x000000ffff057224 */ /* 0x000fc400078e0035 */
[----:B------:R-:W-:Y:S01]  /*1d740*/  IMAD.MOV.U32 R6, RZ, RZ, R56 ;  /* 0x000000ffff067224 */ /* 0x000fe200078e0038 */
[----:B------:R-:W2:Y:S04]  /*1d750*/  LDS.128 R108, [R2] ;  /* 0x00000000026c7984 */ /* 0x000ea80000000c00 */
[----:B------:R-:W-:Y:S04]  /*1d760*/  LDS.128 R80, [R2+0x1000] ;  /* 0x0010000002507984 */ /* 0x000fe80000000c00 */
[----:B------:R-:W-:Y:S04]  /*1d770*/  LDS.128 R92, [R242] ;  /* 0x00000000f25c7984 */ /* 0x000fe80000000c00 */
[----:B------:R-:W-:Y:S04]  /*1d780*/  LDS.128 R64, [R242+0x1000] ;  /* 0x00100000f2407984 */ /* 0x000fe80000000c00 */
[----:B------:R-:W-:Y:S04]  /*1d790*/  LDS.128 R88, [R252] ;  /* 0x00000000fc587984 */ /* 0x000fe80000000c00 */
[----:B------:R-:W-:Y:S04]  /*1d7a0*/  LDS.128 R56, [R252+0x1000] ;  /* 0x00100000fc387984 */ /* 0x000fe80000000c00 */
[----:B------:R-:W-:Y:S04]  /*1d7b0*/  LDS.128 R84, [R3] ;  /* 0x0000000003547984 */ /* 0x000fe80000000c00 */
[----:B------:R-:W-:Y:S04]  /*1d7c0*/  LDS.128 R52, [R3+0x1000] ;  /* 0x0010000003347984 */ /* 0x000fe80000000c00 */
[----:B------:R-:W-:Y:S06]  /*1d7d0*/  BAR.SYNC.DEFER_BLOCKING 0x0 ;  /* 0x0000000000007b1d */ /* 0x000fec0000010000 */
[----:B------:R3:W-:Y:S02]  /*1d7e0*/  STS.128 [R0], R4 ;  /* 0x0000000400007388 */ /* 0x0007e40000000c00 */
[----:B---3--:R-:W-:Y:S01]  /*1d7f0*/  IMAD.MOV.U32 R4, RZ, RZ, R224 ;  /* 0x000000ffff047224 */ /* 0x008fe200078e00e0 */
[----:B------:R-:W-:Y:S01]  /*1d800*/  MOV R7, R229 ;  /* 0x000000e500077202 */ /* 0x000fe20000000f00 */
[----:B------:R-:W-:-:S02]  /*1d810*/  IMAD.MOV.U32 R5, RZ, RZ, R225 ;  /* 0x000000ffff057224 */ /* 0x000fc400078e00e1 */
[----:B------:R-:W-:-:S05]  /*1d820*/  IMAD.MOV.U32 R6, RZ, RZ, R228 ;  /* 0x000000ffff067224 */ /* 0x000fca00078e00e4 */
[----:B------:R3:W-:Y:S04]  /*1d830*/  STS.128 [R0+0xc00], R4 ;  /* 0x000c000400007388 */ /* 0x0007e80000000c00 */
[----:B---3--:R-:W3:Y:S04]  /*1d840*/  LDL.LU R4, [R1+0x1f0] ;  /* 0x0001f00001047983 */ /* 0x008ee80000300800 */
[----:B------:R-:W3:Y:S04]  /*1d850*/  LDL.LU R5, [R1+0x1f4] ;  /* 0x0001f40001057983 */ /* 0x000ee80000300800 */
[----:B------:R-:W3:Y:S04]  /*1d860*/  LDL.LU R6, [R1+0x260] ;  /* 0x0002600001067983 */ /* 0x000ee80000300800 */
[----:B------:R-:W3:Y:S01]  /*1d870*/  LDL.LU R7, [R1+0x264] ;  /* 0x0002640001077983 */ /* 0x000ee20000300800 */
[----:B------:R-:W-:Y:S01]  /*1d880*/  IMAD.MOV.U32 R118, RZ, RZ, R72 ;  /* 0x000000ffff767224 */ /* 0x000fe200078e0048 */
[----:B------:R-:W-:Y:S01]  /*1d890*/  MOV R119, R73 ;  /* 0x0000004900777202 */ /* 0x000fe20000000f00 */
[----:B------:R-:W-:Y:S01]  /*1d8a0*/  IMAD.MOV.U32 R72, RZ, RZ, R70 ;  /* 0x000000ffff487224 */ /* 0x000fe200078e0046 */
[----:B------:R-:W2:Y:S01]  /*1d8b0*/  LDL.LU R128, [R1+0x1f8] ;  /* 0x0001f80001807983 */ /* 0x000ea20000300800 */
[----:B------:R-:W-:-:S02]  /*1d8c0*/  IMAD.MOV.U32 R73, RZ, RZ, R71 ;  /* 0x000000ffff497224 */ /* 0x000fc400078e0047 */
[----:B------:R-:W-:Y:S01]  /*1d8d0*/  IMAD.MOV.U32 R116, RZ, RZ, R68 ;  /* 0x000000ffff747224 */ /* 0x000fe200078e0044 */
[----:B------:R-:W2:Y:S01]  /*1d8e0*/  LDL.LU R129, [R1+0x1fc] ;  /* 0x0001fc0001817983 */ /* 0x000ea20000300800 */
[----:B------:R-:W-:Y:S01]  /*1d8f0*/  IMAD.MOV.U32 R117, RZ, RZ, R69 ;  /* 0x000000ffff757224 */ /* 0x000fe200078e0045 */
[----:B------:R-:W-:Y:S01]  /*1d900*/  MOV R69, R97 ;  /* 0x0000006100457202 */ /* 0x000fe20000000f00 */
[----:B------:R-:W-:Y:S01]  /*1d910*/  IMAD.MOV.U32 R70, RZ, RZ, R100 ;  /* 0x000000ffff467224 */ /* 0x000fe200078e0064 */
[----:B------:R-:W2:Y:S01]  /*1d920*/  LDL.LU R130, [R1+0x268] ;  /* 0x0002680001827983 */ /* 0x000ea20000300800 */
[----:B------:R-:W-:Y:S01]  /*1d930*/  IMAD.MOV.U32 R71, RZ, RZ, R101 ;  /* 0x000000ffff477224 */ /* 0x000fe200078e0065 */
[----:B------:R-:W-:Y:S01]  /*1d940*/  MOV R101, R99 ;  /* 0x0000006300657202 */ /* 0x000fe20000000f00 */
[----:B------:R-:W-:Y:S01]  /*1d950*/  IMAD.MOV.U32 R68, RZ, RZ, R96 ;  /* 0x000000ffff447224 */ /* 0x000fe200078e0060 */
[----:B------:R-:W2:Y:S01]  /*1d960*/  LDL.LU R131, [R1+0x26c] ;  /* 0x00026c0001837983 */ /* 0x000ea20000300800 */
[----:B------:R-:W-:-:S02]  /*1d970*/  IMAD.MOV.U32 R100, RZ, RZ, R98 ;  /* 0x000000ffff647224 */ /* 0x000fc400078e0062 */
[----:B------:R-:W-:Y:S01]  /*1d980*/  IMAD.MOV.U32 R228, RZ, RZ, R226 ;  /* 0x000000ffffe47224 */ /* 0x000fe200078e00e2 */
[----:B------:R-:W2:Y:S01]  /*1d990*/  LDL.LU R132, [R1+0x130] ;  /* 0x0001300001847983 */ /* 0x000ea20000300800 */
[----:B------:R-:W-:-:S03]  /*1d9a0*/  IMAD.MOV.U32 R229, RZ, RZ, R227 ;  /* 0x000000ffffe57224 */ /* 0x000fc600078e00e3 */
[----:B------:R-:W-:Y:S04]  /*1d9b0*/  STS.128 [R0+0x80], R112 ;  /* 0x0000807000007388 */ /* 0x000fe80000000c00 */
[----:B------:R-:W-:Y:S04]  /*1d9c0*/  STS.128 [R0+0x400], R116 ;  /* 0x0004007400007388 */ /* 0x000fe80000000c00 */
[----:B------:R-:W-:Y:S04]  /*1d9d0*/  STS.128 [R0+0x480], R72 ;  /* 0x0004804800007388 */ /* 0x000fe80000000c00 */
[----:B------:R-:W-:Y:S04]  /*1d9e0*/  STS.128 [R0+0x800], R68 ;  /* 0x0008004400007388 */ /* 0x000fe80000000c00 */
[----:B------:R-:W-:Y:S04]  /*1d9f0*/  STS.128 [R0+0x880], R100 ;  /* 0x0008806400007388 */ /* 0x000fe80000000c00 */
[----:B------:R-:W-:Y:S04]  /*1da00*/  STS.128 [R0+0xc80], R228 ;  /* 0x000c80e400007388 */ /* 0x000fe80000000c00 */
[----:B------:R-:W4:Y:S04]  /*1da10*/  LDL.LU R133, [R1+0x134] ;  /* 0x0001340001857983 */ /* 0x000f280000300800 */
[----:B------:R-:W4:Y:S04]  /*1da20*/  LDL.LU R134, [R1+0x230] ;  /* 0x0002300001867983 */ /* 0x000f280000300800 */
[----:B------:R-:W-:Y:S06]  /*1da30*/  BAR.SYNC.DEFER_BLOCKING 0x0 ;  /* 0x0000000000007b1d */ /* 0x000fec0000010000 */
[----:B------:R-:W4:Y:S04]  /*1da40*/  LDL.LU R135, [R1+0x234] ;  /* 0x0002340001877983 */ /* 0x000f280000300800 */
[----:B------:R-:W4:Y:S04]  /*1da50*/  LDL.LU R140, [R1+0x138] ;  /* 0x00013800018c7983 */ /* 0x000f280000300800 */
[----:B------:R-:W4:Y:S04]  /*1da60*/  LDL.LU R141, [R1+0x13c] ;  /* 0x00013c00018d7983 */ /* 0x000f280000300800 */
[----:B------:R-:W4:Y:S04]  /*1da70*/  LDL.LU R142, [R1+0x238] ;  /* 0x00023800018e7983 */ /* 0x000f280000300800 */
[----:B------:R-:W4:Y:S04]  /*1da80*/  LDL.LU R143, [R1+0x23c] ;  /* 0x00023c00018f7983 */ /* 0x000f280000300800 */
[----:B------:R-:W1:Y:S04]  /*1da90*/  LDS.128 R124, [R2] ;  /* 0x00000000027c7984 */ /* 0x000e680000000c00 */
[----:B------:R-:W-:Y:S04]  /*1daa0*/  LDS.128 R100, [R2+0x1000] ;  /* 0x0010000002647984 */ /* 0x000fe80000000c00 */
[----:B------:R-:W1:Y:S04]  /*1dab0*/  LDS.128 R120, [R242] ;  /* 0x00000000f2787984 */ /* 0x000e680000000c00 */
[----:B------:R-:W-:Y:S04]  /*1dac0*/  LDS.128 R96, [R242+0x1000] ;  /* 0x00100000f2607984 */ /* 0x000fe80000000c00 */
[----:B------:R-:W1:Y:S04]  /*1dad0*/  LDS.128 R116, [R252] ;  /* 0x00000000fc747984 */ /* 0x000e680000000c00 */
[----:B------:R-:W-:Y:S04]  /*1dae0*/  LDS.128 R72, [R252+0x1000] ;  /* 0x00100000fc487984 */ /* 0x000fe80000000c00 */
[----:B------:R-:W1:Y:S04]  /*1daf0*/  LDS.128 R112, [R3] ;  /* 0x0000000003707984 */ /* 0x000e680000000c00 */
[----:B------:R-:W1:Y:S04]  /*1db00*/  LDS.128 R68, [R3+0x1000] ;  /* 0x0010000003447984 */ /* 0x000e680000000c00 */
[----:B------:R-:W-:Y:S06]  /*1db10*/  BAR.SYNC.DEFER_BLOCKING 0x0 ;  /* 0x0000000000007b1d */ /* 0x000fec0000010000 */
[----:B------:R-:W4:Y:S04]  /*1db20*/  LDL.LU R138, [R1+0x170] ;  /* 0x00017000018a7983 */ /* 0x000f280000300800 */
[----:B------:R-:W4:Y:S04]  /*1db30*/  LDL.LU R139, [R1+0x174] ;  /* 0x00017400018b7983 */ /* 0x000f280000300800 */
[----:B---3--:R3:W-:Y:S04]  /*1db40*/  STS.128 [R0], R4 ;  /* 0x0000000400007388 */ /* 0x0087e80000000c00 */
[----:B---3--:R-:W3:Y:S04]  /*1db50*/  LDL.LU R6, [R1+0x178] ;  /* 0x0001780001067983 */ /* 0x008ee80000300800 */
[----:B------:R-:W3:Y:S04]  /*1db60*/  LDL.LU R7, [R1+0x17c] ;  /* 0x00017c0001077983 */ /* 0x000ee80000300800 */
[----:B--2---:R2:W-:Y:S04]  /*1db70*/  STS.128 [R0+0x80], R128 ;  /* 0x0000808000007388 */ /* 0x0045e80000000c00 */
[----:B--2---:R-:W2:Y:S04]  /*1db80*/  LDL.LU R130, [R1+0x120] ;  /* 0x0001200001827983 */ /* 0x004ea80000300800 */
[----:B------:R-:W2:Y:S04]  /*1db90*/  LDL.LU R131, [R1+0x124] ;  /* 0x0001240001837983 */ /* 0x000ea80000300800 */
[----:B----4-:R4:W-:Y:S04]  /*1dba0*/  STS.128 [R0+0x400], R132 ;  /* 0x0004008400007388 */ /* 0x0109e80000000c00 */
[----:B----4-:R-:W4:Y:S04]  /*1dbb0*/  LDL.LU R134, [R1+0x128] ;  /* 0x0001280001867983 */ /* 0x010f280000300800 */
[----:B------:R-:W4:Y:S01]  /*1dbc0*/  LDL.LU R135, [R1+0x12c] ;  /* 0x00012c0001877983 */ /* 0x000f220000300800 */
[----:B------:R-:W-:-:S02]  /*1dbd0*/  IMAD.MOV.U32 R4, RZ, RZ, R190 ;  /* 0x000000ffff047224 */ /* 0x000fc400078e00be */
[----:B------:R-:W-:-:S05]  /*1dbe0*/  IMAD.MOV.U32 R5, RZ, RZ, R191 ;  /* 0x000000ffff057224 */ /* 0x000fca00078e00bf */
[----:B---3--:R3:W-:Y:S04]  /*1dbf0*/  STS.128 [R0+0x880], R4 ;  /* 0x0008800400007388 */ /* 0x0087e80000000c00 */
[----:B---3--:R-:W3:Y:S04]  /*1dc00*/  LDL.LU R6, [R1+0x60] ;  /* 0x0000600001067983 */ /* 0x008ee80000300800 */
[----:B------:R-:W3:Y:S01]  /*1dc10*/  LDL.LU R7, [R1+0x64] ;  /* 0x0000640001077983 */ /* 0x000ee20000300800 */
[----:B------:R-:W-:Y:S01]  /*1dc20*/  IMAD.MOV.U32 R136, RZ, RZ, R188 ;  /* 0x000000ffff887224 */ /* 0x000fe200078e00bc */
[----:B------:R-:W-:Y:S01]  /*1dc30*/  MOV R137, R189 ;  /* 0x000000bd00897202 */ /* 0x000fe20000000f00 */
[----:B------:R-:W-:Y:S01]  /*1dc40*/  IMAD.MOV.U32 R128, RZ, RZ, R172 ;  /* 0x000000ffff807224 */ /* 0x000fe200078e00ac */
[----:B------:R-:W-:Y:S01]  /*1dc50*/  MOV R129, R173 ;  /* 0x000000ad00817202 */ /* 0x000fe20000000f00 */
[----:B------:R-:W-:-:S02]  /*1dc60*/  IMAD.MOV.U32 R132, RZ, RZ, R174 ;  /* 0x000000ffff847224 */ /* 0x000fc400078e00ae */
[----:B------:R-:W-:Y:S01]  /*1dc70*/  IMAD.MOV.U32 R133, RZ, RZ, R175 ;  /* 0x000000ffff857224 */ /* 0x000fe200078e00af */
[----:B------:R-:W-:Y:S04]  /*1dc80*/  STS.128 [R0+0x480], R140 ;  /* 0x0004808c00007388 */ /* 0x000fe80000000c00 */
[----:B------:R-:W-:Y:S04]  /*1dc90*/  STS.128 [R0+0x800], R136 ;  /* 0x0008008800007388 */ /* 0x000fe80000000c00 */
[----:B--2---:R-:W-:Y:S01]  /*1dca0*/  STS.128 [R0+0xc00], R128 ;  /* 0x000c008000007388 */ /* 0x004fe20000000c00 */
[----:B------:R-:W-:Y:S01]  /*1dcb0*/  IMAD.MOV.U32 R4, RZ, RZ, R60 ;  /* 0x000000ffff047224 */ /* 0x000fe200078e003c */
[----:B------:R-:W-:Y:S01]  /*1dcc0*/  MOV R5, R61 ;  /* 0x0000003d00057202 */ /* 0x000fe20000000f00 */
[----:B------:R-:W-:Y:S01]  /*1dcd0*/  IMAD.MOV.U32 R164, RZ, RZ, R62 ;  /* 0x000000ffffa47224 */ /* 0x000fe200078e003e */
[----:B------:R-:W2:Y:S01]  /*1dce0*/  LDL.LU R166, [R1+0x68] ;  /* 0x0000680001a67983 */ /* 0x000ea20000300800 */
[----:B------:R-:W-:-:S03]  /*1dcf0*/  IMAD.MOV.U32 R165, RZ, RZ, R63 ;  /* 0x000000ffffa57224 */ /* 0x000fc600078e003f */
[----:B------:R-:W2:Y:S01]  /*1dd00*/  LDL.LU R167, [R1+0x6c] ;  /* 0x00006c0001a77983 */ /* 0x000ea20000300800 */
[----:B------:R-:W-:-:S03]  /*1dd10*/  IMAD.MOV.U32 R172, RZ, RZ, R78 ;  /* 0x000000ffffac7224 */ /* 0x000fc600078e004e */
[----:B------:R-:W2:Y:S01]  /*1dd20*/  LDL.LU R170, [R1+0x30] ;  /* 0x0000300001aa7983 */ /* 0x000ea20000300800 */
[----:B------:R-:W-:-:S03]  /*1dd30*/  IMAD.MOV.U32 R173, RZ, RZ, R79 ;  /* 0x000000ffffad7224 */ /* 0x000fc600078e004f */
[----:B------:R-:W2:Y:S04]  /*1dd40*/  LDL.LU R171, [R1+0x34] ;  /* 0x0000340001ab7983 */ /* 0x000ea80000300800 */
[----:B------:R-:W2:Y:S04]  /*1dd50*/  LDL.LU R174, [R1+0x38] ;  /* 0x0000380001ae7983 */ /* 0x000ea80000300800 */
[----:B------:R-:W2:Y:S04]  /*1dd60*/  LDL.LU R175, [R1+0x3c] ;  /* 0x00003c0001af7983 */ /* 0x000ea80000300800 */
[----:B----4-:R-:W-:Y:S04]  /*1dd70*/  STS.128 [R0+0xc80], R132 ;  /* 0x000c808400007388 */ /* 0x010fe80000000c00 */
[----:B------:R-:W-:Y:S06]  /*1dd80*/  BAR.SYNC.DEFER_BLOCKING 0x0 ;  /* 0x0000000000007b1d */ /* 0x000fec0000010000 */
[----:B------:R-:W4:Y:S04]  /*1dd90*/  LDL.LU R78, [R1+0x20] ;  /* 0x00002000014e7983 */ /* 0x000f280000300800 */
[----:B------:R-:W4:Y:S04]  /*1dda0*/  LDL.LU R79, [R1+0x24] ;  /* 0x00002400014f7983 */ /* 0x000f280000300800 */
[----:B------:R-:W1:Y:S04]  /*1ddb0*/  LDS.128 R160, [R2] ;  /* 0x0000000002a07984 */ /* 0x000e680000000c00 */
        /* <DEDUP_REMOVED lines=8> */
[----:B---3--:R3:W-:Y:S04]  /*1de40*/  STS.128 [R0], R4 ;  /* 0x0000000400007388 */ /* 0x0087e80000000c00 */
[----:B---3--:R-:W3:Y:S04]  /*1de50*/  LDL.LU R6, [R1+0x28] ;  /* 0x0000280001067983 */ /* 0x008ee80000300800 */
[----:B------:R-:W3:Y:S01]  /*1de60*/  LDL.LU R7, [R1+0x2c] ;  /* 0x00002c0001077983 */ /* 0x000ee20000300800 */
[----:B------:R-:W-:-:S02]  /*1de70*/  IMAD.MOV.U32 R4, RZ, RZ, R106 ;  /* 0x000000ffff047224 */ /* 0x000fc400078e006a */
[----:B------:R-:W-:Y:S02]  /*1de80*/  IMAD.MOV.U32 R5, RZ, RZ, R107 ;  /* 0x000000ffff057224 */ /* 0x000fe400078e006b */
[----:B------:R-:W-:Y:S02]  /*1de90*/  IMAD.MOV.U32 R106, RZ, RZ, R24 ;  /* 0x000000ffff6a7224 */ /* 0x000fe400078e0018 */
[----:B------:R-:W-:Y:S01]  /*1dea0*/  IMAD.MOV.U32 R107, RZ, RZ, R25 ;  /* 0x000000ffff6b7224 */ /* 0x000fe200078e0019 */
[----:B------:R-:W-:Y:S01]  /*1deb0*/  MOV R25, R235 ;  /* 0x000000eb00197202 */ /* 0x000fe20000000f00 */
[----:B------:R-:W-:-:S05]  /*1dec0*/  IMAD.MOV.U32 R24, RZ, RZ, R234 ;  /* 0x000000ffff187224 */ /* 0x000fca00078e00ea */
[----:B------:R-:W-:Y:S01]  /*1ded0*/  STS.128 [R0+0xc80], R24 ;  /* 0x000c801800007388 */ /* 0x000fe20000000c00 */
[----:B------:R-:W-:Y:S01]  /*1dee0*/  IMAD.MOV.U32 R168, RZ, RZ, R76 ;  /* 0x000000ffffa87224 */ /* 0x000fe200078e004c */
[----:B------:R-:W-:Y:S01]  /*1def0*/  MOV R169, R77 ;  /* 0x0000004d00a97202 */ /* 0x000fe20000000f00 */
[----:B------:R-:W-:Y:S01]  /*1df00*/  IMAD.MOV.U32 R76, RZ, RZ, R104 ;  /* 0x000000ffff4c7224 */ /* 0x000fe200078e0068 */
[----:B------:R-:W-:Y:S01]  /*1df10*/  MOV R77, R105 ;  /* 0x00000069004d7202 */ /* 0x000fe20000000f00 */
[----:B------:R-:W-:Y:S01]  /*1df20*/  IMAD.MOV.U32 R104, RZ, RZ, R232 ;  /* 0x000000ffff687224 */ /* 0x000fe200078e00e8 */
[----:B------:R-:W-:Y:S01]  /*1df30*/  MOV R105, R233 ;  /* 0x000000e900697202 */ /* 0x000fe20000000f00 */
[----:B--2---:R-:W-:Y:S04]  /*1df40*/  STS.128 [R0+0x80], R164 ;  /* 0x000080a400007388 */ /* 0x004fe80000000c00 */
[----:B------:R-:W-:Y:S04]  /*1df50*/  STS.128 [R0+0x400], R168 ;  /* 0x000400a800007388 */ /* 0x000fe80000000c00 */
[----:B------:R-:W-:Y:S04]  /*1df60*/  STS.128 [R0+0x480], R172 ;  /* 0x000480ac00007388 */ /* 0x000fe80000000c00 */
[----:B------:R-:W-:Y:S04]  /*1df70*/  STS.128 [R0+0xc00], R104 ;  /* 0x000c006800007388 */ /* 0x000fe80000000c00 */
[----:B----4-:R-:W-:Y:S04]  /*1df80*/  STS.128 [R0+0x800], R76 ;  /* 0x0008004c00007388 */ /* 0x010fe80000000c00 */
[----:B---3--:R2:W-:Y:S04]  /*1df90*/  STS.128 [R0+0x880], R4 ;  /* 0x0008800400007388 */ /* 0x0085e80000000c00 */
[----:B------:R-:W-:Y:S06]  /*1dfa0*/  BAR.SYNC.DEFER_BLOCKING 0x0 ;  /* 0x0000000000007b1d */ /* 0x000fec0000010000 */
[----:B--2---:R-:W2:Y:S04]  /*1dfb0*/  LDL.LU R4, [R1+0x250] ;  /* 0x0002500001047983 */ /* 0x004ea80000300800 */
[----:B------:R-:W2:Y:S04]  /*1dfc0*/  LDL.LU R5, [R1+0x254] ;  /* 0x0002540001057983 */ /* 0x000ea80000300800 */
        /* <DEDUP_REMOVED lines=27> */
[----:B--2---:R2:W-:Y:S04]  /*1e180*/  STS.128 [R0], R4 ;  /* 0x0000000400007388 */ /* 0x0045e80000000c00 */
[----:B--2---:R-:W2:Y:S04]  /*1e190*/  LDL.LU R4, [R1+0x168] ;  /* 0x0001680001047983 */ /* 0x004ea80000300800 */
[----:B------:R-:W2:Y:S04]  /*1e1a0*/  LDL.LU R5, [R1+0x16c] ;  /* 0x00016c0001057983 */ /* 0x000ea80000300800 */
[----:B------:R-:W2:Y:S04]  /*1e1b0*/  LDL.LU R6, [R1+0x158] ;  /* 0x0001580001067983 */ /* 0x000ea80000300800 */
[----:B---3--:R3:W-:Y:S04]  /*1e1c0*/  STS.128 [R0+0x80], R24 ;  /* 0x0000801800007388 */ /* 0x0087e80000000c00 */
[----:B------:R-:W2:Y:S04]  /*1e1d0*/  LDL.LU R7, [R1+0x15c] ;  /* 0x00015c0001077983 */ /* 0x000ea80000300800 */
[----:B---3--:R-:W3:Y:S04]  /*1e1e0*/  LDL.LU R24, [R1+0x110] ;  /* 0x0001100001187983 */ /* 0x008ee80000300800 */
[----:B------:R-:W3:Y:S04]  /*1e1f0*/  LDL.LU R25, [R1+0x114] ;  /* 0x0001140001197983 */ /* 0x000ee80000300800 */
[----:B------:R-:W3:Y:S04]  /*1e200*/  LDL.LU R26, [R1+0x100] ;  /* 0x00010000011a7983 */ /* 0x000ee80000300800 */
[----:B------:R-:W3:Y:S04]  /*1e210*/  LDL.LU R27, [R1+0x104] ;  /* 0x00010400011b7983 */ /* 0x000ee80000300800 */
[----:B----4-:R4:W-:Y:S04]  /*1e220*/  STS.128 [R0+0x400], R76 ;  /* 0x0004004c00007388 */ /* 0x0109e80000000c00 */
[----:B----4-:R-:W4:Y:S04]  /*1e230*/  LDL.LU R76, [R1+0x118] ;  /* 0x00011800014c7983 */ /* 0x010f280000300800 */
[----:B------:R-:W4:Y:S04]  /*1e240*/  LDL.LU R77, [R1+0x11c] ;  /* 0x00011c00014d7983 */ /* 0x000f280000300800 */
[----:B------:R-:W4:Y:S04]  /*1e250*/  LDL.LU R78, [R1+0x108] ;  /* 0x00010800014e7983 */ /* 0x000f280000300800 */
[----:B------:R-:W4:Y:S04]  /*1e260*/  LDL.LU R79, [R1+0x10c] ;  /* 0x00010c00014f7983 */ /* 0x000f280000300800 */
[----:B------:R-:W-:Y:S04]  /*1e270*/  STS.128 [R0+0x480], R212 ;  /* 0x000480d400007388 */ /* 0x000fe80000000c00 */
[----:B---3--:R3:W-:Y:S04]  /*1e280*/  STS.128 [R0+0xc00], R24 ;  /* 0x000c001800007388 */ /* 0x0087e80000000c00 */
[----:B---3--:R-:W3:Y:S01]  /*1e290*/  LDL.LU R24, [R1+0x40] ;  /* 0x0000400001187983 */ /* 0x008ee20000300800 */
[----:B------:R-:W-:Y:S01]  /*1e2a0*/  IMAD.MOV.U32 R26, RZ, RZ, R152 ;  /* 0x000000ffff1a7224 */ /* 0x000fe200078e0098 */
[----:B------:R-:W-:-:S02]  /*1e2b0*/  MOV R27, R153 ;  /* 0x00000099001b7202 */ /* 0x000fc40000000f00 */
[----:B------:R-:W3:Y:S04]  /*1e2c0*/  LDL.LU R25, [R1+0x44] ;  /* 0x0000440001197983 */ /* 0x000ee80000300800 */
        /* <DEDUP_REMOVED lines=9> */
[----:B------:R-:W-:Y:S04]  /*1e360*/  STS.128 [R0+0x800], R208 ;  /* 0x000800d000007388 */ /* 0x000fe80000000c00 */
[----:B--2---:R2:W-:Y:S04]  /*1e370*/  STS.128 [R0+0x880], R4 ;  /* 0x0008800400007388 */ /* 0x0045e80000000c00 */
[----:B----4-:R-:W-:Y:S04]  /*1e380*/  STS.128 [R0+0xc80], R76 ;  /* 0x000c804c00007388 */ /* 0x010fe80000000c00 */
[----:B------:R-:W-:Y:S01]  /*1e390*/  BAR.SYNC.DEFER_BLOCKING 0x0 ;  /* 0x0000000000007b1d */ /* 0x000fe20000010000 */
[----:B--2---:R-:W-:Y:S01]  /*1e3a0*/  IMAD.MOV.U32 R6, RZ, RZ, R176 ;  /* 0x000000ffff067224 */ /* 0x004fe200078e00b0 */
[----:B------:R-:W-:Y:S01]  /*1e3b0*/  MOV R7, R177 ;  /* 0x000000b100077202 */ /* 0x000fe20000000f00 */
[----:B------:R-:W-:-:S02]  /*1e3c0*/  IMAD.MOV.U32 R4, RZ, RZ, R148 ;  /* 0x000000ffff047224 */ /* 0x000fc400078e0094 */
[----:B------:R-:W-:Y:S02]  /*1e3d0*/  IMAD.MOV.U32 R5, RZ, RZ, R149 ;  /* 0x000000ffff057224 */ /* 0x000fe400078e0095 */
[----:B------:R-:W-:Y:S02]  /*1e3e0*/  IMAD.MOV.U32 R176, RZ, RZ, R150 ;  /* 0x000000ffffb07224 */ /* 0x000fe400078e0096 */
        /* <DEDUP_REMOVED lines=11> */
[----:B----4-:R-:W-:Y:S01]  /*1e4a0*/  IMAD.MOV.U32 R4, RZ, RZ, R200 ;  /* 0x000000ffff047224 */ /* 0x010fe200078e00c8 */
[----:B------:R-:W-:Y:S01]  /*1e4b0*/  MOV R7, R205 ;  /* 0x000000cd00077202 */ /* 0x000fe20000000f00 */
[----:B------:R-:W-:-:S02]  /*1e4c0*/  IMAD.MOV.U32 R5, RZ, RZ, R201 ;  /* 0x000000ffff057224 */ /* 0x000fc400078e00c9 */
[----:B------:R-:W-:-:S05]  /*1e4d0*/  IMAD.MOV.U32 R6, RZ, RZ, R204 ;  /* 0x000000ffff067224 */ /* 0x000fca00078e00cc */
[----:B------:R-:W-:Y:S01]  /*1e4e0*/  STS.128 [R0+0x800], R4 ;  /* 0x0008000400007388 */ /* 0x000fe20000000c00 */
[----:B------:R-:W-:Y:S02]  /*1e4f0*/  IMAD.MOV.U32 R204, RZ, RZ, R202 ;  /* 0x000000ffffcc7224 */ /* 0x000fe400078e00ca */
[----:B------:R-:W-:Y:S01]  /*1e500*/  IMAD.MOV.U32 R205, RZ, RZ, R203 ;  /* 0x000000ffffcd7224 */ /* 0x000fe200078e00cb */
[----:B------:R-:W-:Y:S04]  /*1e510*/  STS.128 [R0+0x80], R176 ;  /* 0x000080b000007388 */ /* 0x000fe80000000c00 */
[----:B------:R-:W-:Y:S04]  /*1e520*/  STS.128 [R0+0x880], R204 ;  /* 0x000880cc00007388 */ /* 0x000fe80000000c00 */
[----:B---3--:R3:W-:Y:S02]  /*1e530*/  STS.128 [R0+0x400], R24 ;  /* 0x0004001800007388 */ /* 0x0087e40000000c00 */
[----:B---3--:R-:W-:-:S02]  /*1e540*/  IMAD.MOV.U32 R26, RZ, RZ, R12 ;  /* 0x000000ffff1a7224 */ /* 0x008fc400078e000c */
[----:B------:R-:W-:Y:S02]  /*1e550*/  IMAD.MOV.U32 R27, RZ, RZ, R13 ;  /* 0x000000ffff1b7224 */ /* 0x000fe400078e000d */
[----:B------:R-:W-:Y:S02]  /*1e560*/  IMAD.MOV.U32 R13, RZ, RZ, c[0x0][0x194] ;  /* 0x00006500ff0d7624 */ /* 0x000fe400078e00ff */
[----:B------:R-:W-:-:S05]  /*1e570*/  IMAD R12, R233, c[0x0][0x194], RZ ;  /* 0x00006500e90c7a24 */ /* 0x000fca00078e02ff */
[C---:B------:R-:W-:Y:S02]  /*1e580*/  LEA R6, P1, R12.reuse, c[0x0][0x170], 0x2 ;  /* 0x00005c000c067a11 */ /* 0x040fe400078210ff */
[----:B------:R-:W-:Y:S02]  /*1e590*/  LEA R13, R13, R12, 0x8 ;  /* 0x0000000c0d0d7211 */ /* 0x000fe400078e40ff */
[----:B------:R-:W-:Y:S02]  /*1e5a0*/  LEA.HI.X.SX32 R7, R12, c[0x0][0x174], 0x2, P1 ;  /* 0x00005d000c077a11 */ /* 0x000fe400008f16ff */
[C---:B------:R-:W-:Y:S01]  /*1e5b0*/  LEA R4, P1, R13.reuse, c[0x0][0x170], 0x2 ;  /* 0x00005c000d047a11 */ /* 0x040fe200078210ff */
[----:B------:R-:W-:Y:S01]  /*1e5c0*/  IMAD.MOV.U32 R24, RZ, RZ, R28 ;  /* 0x000000ffff187224 */ /* 0x000fe200078e001c */
[----:B------:R-:W-:Y:S01]  /*1e5d0*/  MOV R25, R29 ;  /* 0x0000001d00197202 */ /* 0x000fe20000000f00 */
[----:B------:R-:W-:Y:S01]  /*1e5e0*/  IMAD.MOV.U32 R12, RZ, RZ, R30 ;  /* 0x000000ffff0c7224 */ /* 0x000fe200078e001e */
[----:B------:R-:W-:Y:S01]  /*1e5f0*/  LEA.HI.X.SX32 R5, R13, c[0x0][0x174], 0x2, P1 ;  /* 0x00005d000d057a11 */ /* 0x000fe200008f16ff */
[----:B------:R-:W-:Y:S01]  /*1e600*/  IMAD.MOV.U32 R13, RZ, RZ, R31 ;  /* 0x000000ffff0d7224 */ /* 0x000fe200078e001f */
[----:B------:R-:W-:Y:S04]  /*1e610*/  STS.128 [R0+0x480], R152 ;  /* 0x0004809800007388 */ /* 0x000fe80000000c00 */
[----:B------:R3:W-:Y:S04]  /*1e620*/  STS.128 [R0+0xc00], R24 ;  /* 0x000c001800007388 */ /* 0x0007e80000000c00 */
[----:B------:R4:W-:Y:S04]  /*1e630*/  STS.128 [R0+0xc80], R12 ;  /* 0x000c800c00007388 */ /* 0x0009e80000000c00 */
[----:B------:R-:W-:Y:S01]  /*1e640*/  BAR.SYNC.DEFER_BLOCKING 0x0 ;  /* 0x0000000000007b1d */ /* 0x000fe20000010000 */
[----:B------:R-:W-:-:S02]  /*1e650*/  ISETP.GE.AND P2, PT, R233, c[0x0][0x178], PT ;  /* 0x00005e00e9007a0c */ /* 0x000fc40003f46270 */
[C---:B------:R-:W-:Y:S01]  /*1e660*/  ISETP.GE.AND P6, PT, R243.reuse, c[0x0][0x17c], PT ;  /* 0x00005f00f3007a0c */ /* 0x040fe20003fc6270 */
[C---:B------:R-:W-:Y:S01]  /*1e670*/  IMAD R29, R243.reuse, c[0x0][0x198], RZ ;  /* 0x00006600f31d7a24 */ /* 0x040fe200078e02ff */
[----:B------:R-:W-:Y:S02]  /*1e680*/  ISETP.LT.AND P2, PT, R243, c[0x0][0x17c], !P2 ;  /* 0x00005f00f3007a0c */ /* 0x000fe40005741270 */
[C---:B------:R-:W-:Y:S02]  /*1e690*/  ISETP.LT.AND P6, PT, R232.reuse, c[0x0][0x178], !P6 ;  /* 0x00005e00e8007a0c */ /* 0x040fe400077c1270 */
[----:B------:R-:W-:Y:S02]  /*1e6a0*/  ISETP.LT.AND P1, PT, R233, c[0x0][0x178], !P5 ;  /* 0x00005e00e9007a0c */ /* 0x000fe40006f21270 */
[----:B------:R-:W-:Y:S02]  /*1e6b0*/  ISETP.LT.AND P5, PT, R232, c[0x0][0x178], !P5 ;  /* 0x00005e00e8007a0c */ /* 0x000fe40006fa1270 */
[C---:B------:R-:W-:Y:S01]  /*1e6c0*/  IADD3 R31, R29.reuse, c[0x0][0x198], RZ ;  /* 0x000066001d1f7a10 */ /* 0x040fe20007ffe0ff */
[----:B---3--:R-:W-:-:S04]  /*1e6d0*/  IMAD.WIDE R24, R29, 0x4, R6 ;  /* 0x000000041d187825 */ /* 0x008fc800078e0206 */
[----:B------:R-:W-:-:S04]  /*1e6e0*/  IMAD.WIDE R26, R29, 0x4, R4 ;  /* 0x000000041d1a7825 */ /* 0x000fc800078e0204 */
[C---:B------:R-:W-:Y:S01]  /*1e6f0*/  IMAD.WIDE R28, R31.reuse, 0x4, R6 ;  /* 0x000000041f1c7825 */ /* 0x040fe200078e0206 */
[C---:B------:R-:W-:Y:S01]  /*1e700*/  IADD3 R153, R31.reuse, c[0x0][0x198], RZ ;  /* 0x000066001f997a10 */ /* 0x040fe20007ffe0ff */
[----:B------:R3:W-:Y:S02]  /*1e710*/  @P2 STG.E [R24.64], R235 ;  /* 0x000000eb18002986 */ /* 0x0007e4000c101904 */
[----:B----4-:R-:W-:Y:S02]  /*1e720*/  IMAD.WIDE R12, R31, 0x4, R4 ;  /* 0x000000041f0c7825 */ /* 0x010fe400078e0204 */
[----:B-1----:R-:W-:Y:S01]  /*1e730*/  @P6 STG.E [R26.64], R8 ;  /* 0x000000081a006986 */ /* 0x002fe2000c101904 */
[----:B------:R-:W-:Y:S02]  /*1e740*/  ISETP.LT.AND P6, PT, R233, c[0x0][0x178], !P4 ;  /* 0x00005e00e9007a0c */ /* 0x000fe400067c1270 */
[----:B------:R-:W-:Y:S01]  /*1e750*/  ISETP.LT.AND P4, PT, R232, c[0x0][0x178], !P4 ;  /* 0x00005e00e8007a0c */ /* 0x000fe20006781270 */
[----:B------:R1:W-:Y:S04]  /*1e760*/  @P1 STG.E [R28.64], R234 ;  /* 0x000000ea1c001986 */ /* 0x0003e8000c101904 */
[----:B---3--:R-:W3:Y:S01]  /*1e770*/  LDL.LU R235, [R1+0x50] ;  /* 0x0000500001eb7983 */ /* 0x008ee20000300800 */
[----:B------:R-:W-:-:S03]  /*1e780*/  IMAD.WIDE R14, R153, 0x4, R6 ;  /* 0x00000004990e7825 */ /* 0x000fc600078e0206 */
[----:B------:R-:W-:Y:S01]  /*1e790*/  @P5 STG.E [R12.64], R9 ;  /* 0x000000090c005986 */ /* 0x000fe2000c101904 */
[----:B------:R-:W-:-:S03]  /*1e7a0*/  ISETP.LT.AND P5, PT, R233, c[0x0][0x178], !P3 ;  /* 0x00005e00e9007a0c */ /* 0x000fc60005fa1270 */
[----:B-1----:R-:W4:Y:S01]  /*1e7b0*/  LDL.LU R234, [R1+0x54] ;  /* 0x0000540001ea7983 */ /* 0x002f220000300800 */
[C---:B------:R-:W-:Y:S01]  /*1e7c0*/  IMAD.WIDE R24, R153.reuse, 0x4, R4 ;  /* 0x0000000499187825 */ /* 0x040fe200078e0204 */
[----:B------:R-:W-:Y:S02]  /*1e7d0*/  IADD3 R153, R153, c[0x0][0x198], RZ ;  /* 0x0000660099997a10 */ /* 0x000fe40007ffe0ff */
[----:B------:R1:W-:Y:S03]  /*1e7e0*/  @P6 STG.E [R14.64], R240 ;  /* 0x000000f00e006986 */ /* 0x0003e6000c101904 */
[----:B------:R-:W-:Y:S01]  /*1e7f0*/  IMAD.WIDE R26, R153, 0x4, R6 ;  /* 0x00000004991a7825 */ /* 0x000fe200078e0206 */
[----:B------:R-:W-:Y:S04]  /*1e800*/  @P4 STG.E [R24.64], R48 ;  /* 0x0000003018004986 */ /* 0x000fe8000c101904 */
[----:B------:R2:W-:Y:S04]  /*1e810*/  @P5 STG.E [R26.64], R241 ;  /* 0x000000f11a005986 */ /* 0x0005e8000c101904 */
[----:B-1----:R-:W4:Y:S04]  /*1e820*/  LDL.LU R240, [R1] ;  /* 0x0000000001f07983 */ /* 0x002f280000300800 */
[----:B--2---:R-:W2:Y:S01]  /*1e830*/  LDL.LU R241, [R1+0x4] ;  /* 0x0000040001f17983 */ /* 0x004ea20000300800 */
[----:B------:R-:W-:-:S02]  /*1e840*/  ISETP.LT.AND P3, PT, R232, c[0x0][0x178], !P3 ;  /* 0x00005e00e8007a0c */ /* 0x000fc40005f61270 */
[----:B------:R-:W-:Y:S01]  /*1e850*/  IADD3 R30, R243, 0x5, RZ ;  /* 0x00000005f31e7810 */ /* 0x000fe20007ffe0ff */
[C---:B------:R-:W-:Y:S01]  /*1e860*/  IMAD.WIDE R8, R153.reuse, 0x4, R4 ;  /* 0x0000000499087825 */ /* 0x040fe200078e0204 */
[----:B------:R-:W-:Y:S02]  /*1e870*/  IADD3 R29, R153, c[0x0][0x198], RZ ;  /* 0x00006600991d7a10 */ /* 0x000fe40007ffe0ff */
[----:B------:R-:W-:Y:S02]  /*1e880*/  ISETP.GE.AND P2, PT, R30, c[0x0][0x17c], PT ;  /* 0x00005f001e007a0c */ /* 0x000fe40003f46270 */
[----:B------:R-:W-:Y:S02]  /*1e890*/  ISETP.LT.AND P6, PT, R233, c[0x0][0x178], !P0 ;  /* 0x00005e00e9007a0c */ /* 0x000fe400047c1270 */
[----:B------:R-:W-:-:S03]  /*1e8a0*/  ISETP.LT.AND P0, PT, R232, c[0x0][0x178], !P0 ;  /* 0x00005e00e8007a0c */ /* 0x000fc60004701270 */
[----:B------:R1:W-:Y:S01]  /*1e8b0*/  @P3 STG.E [R8.64], R49 ;  /* 0x0000003108003986 */ /* 0x0003e2000c101904 */
[----:B------:R-:W-:Y:S01]  /*1e8c0*/  ISETP.LT.AND P3, PT, R233, c[0x0][0x178], !P2 ;  /* 0x00005e00e9007a0c */ /* 0x000fe20005761270 */
[----:B------:R-:W-:Y:S01]  /*1e8d0*/  IMAD.WIDE R12, R29, 0x4, R6 ;  /* 0x000000041d0c7825 */ /* 0x000fe200078e0206 */
[----:B------:R-:W-:Y:S02]  /*1e8e0*/  ISETP.LT.AND P2, PT, R232, c[0x0][0x178], !P2 ;  /* 0x00005e00e8007a0c */ /* 0x000fe40005741270 */
[----:B------:R-:W-:Y:S01]  /*1e8f0*/  IADD3 R0, R243, 0x6, RZ ;  /* 0x00000006f3007810 */ /* 0x000fe20007ffe0ff */
[C---:B------:R-:W-:Y:S01]  /*1e900*/  IMAD.WIDE R14, R29.reuse, 0x4, R4 ;  /* 0x000000041d0e7825 */ /* 0x040fe200078e0204 */
[----:B------:R-:W-:Y:S02]  /*1e910*/  IADD3 R29, R29, c[0x0][0x198], RZ ;  /* 0x000066001d1d7a10 */ /* 0x000fe40007ffe0ff */
[----:B------:R-:W-:Y:S02]  /*1e920*/  ISETP.GE.AND P1, PT, R0, c[0x0][0x17c], PT ;  /* 0x00005f0000007a0c */ /* 0x000fe40003f26270 */
[----:B------:R-:W-:Y:S01]  /*1e930*/  IADD3 R0, R243, 0x7, RZ ;  /* 0x00000007f3007810 */ /* 0x000fe20007ffe0ff */
[C---:B------:R-:W-:Y:S01]  /*1e940*/  IMAD.WIDE R24, R29.reuse, 0x4, R6 ;  /* 0x000000041d187825 */ /* 0x040fe200078e0206 */
[----:B------:R1:W-:Y:S03]  /*1e950*/  @P6 STG.E [R12.64], R248 ;  /* 0x000000f80c006986 */ /* 0x0003e6000c101904 */
[C---:B-1----:R-:W-:Y:S01]  /*1e960*/  IMAD.WIDE R8, R29.reuse, 0x4, R4 ;  /* 0x000000041d087825 */ /* 0x042fe200078e0204 */
[----:B------:R-:W-:Y:S01]  /*1e970*/  ISETP.GE.AND P4, PT, R0, c[0x0][0x17c], PT ;  /* 0x00005f0000007a0c */ /* 0x000fe20003f86270 */
[----:B------:R1:W-:Y:S01]  /*1e980*/  @P0 STG.E [R14.64], R44 ;  /* 0x0000002c0e000986 */ /* 0x0003e2000c101904 */
[----:B------:R-:W-:-:S02]  /*1e990*/  IADD3 R27, R29, c[0x0][0x198], RZ ;  /* 0x000066001d1b7a10 */ /* 0x000fc40007ffe0ff */
[----:B------:R-:W-:Y:S01]  /*1e9a0*/  ISETP.LT.AND P6, PT, R233, c[0x0][0x178], !P1 ;  /* 0x00005e00e9007a0c */ /* 0x000fe20004fc1270 */
[----:B------:R1:W-:Y:S01]  /*1e9b0*/  @P3 STG.E [R24.64], R249 ;  /* 0x000000f918003986 */ /* 0x0003e2000c101904 */
[----:B------:R-:W-:-:S03]  /*1e9c0*/  ISETP.LT.AND P1, PT, R232, c[0x0][0x178], !P1 ;  /* 0x00005e00e8007a0c */ /* 0x000fc60004f21270 */
[----:B------:R1:W-:Y:S01]  /*1e9d0*/  @P2 STG.E [R8.64], R45 ;  /* 0x0000002d08002986 */ /* 0x0003e2000c101904 */
[----:B------:R-:W-:Y:S01]  /*1e9e0*/  ISETP.LT.AND P2, PT, R233, c[0x0][0x178], !P4 ;  /* 0x00005e00e9007a0c */ /* 0x000fe20006741270 */
[----:B------:R-:W-:Y:S01]  /*1e9f0*/  IMAD.WIDE R12, R27, 0x4, R6 ;  /* 0x000000041b0c7825 */ /* 0x000fe200078e0206 */
[----:B------:R-:W-:Y:S02]  /*1ea00*/  ISETP.LT.AND P4, PT, R232, c[0x0][0x178], !P4 ;  /* 0x00005e00e8007a0c */ /* 0x000fe40006781270 */
[----:B------:R-:W-:Y:S01]  /*1ea10*/  IADD3 R0, R243, 0x8, RZ ;  /* 0x00000008f3007810 */ /* 0x000fe20007ffe0ff */
[C---:B-1----:R-:W-:Y:S01]  /*1ea20*/  IMAD.WIDE R14, R27.reuse, 0x4, R4 ;  /* 0x000000041b0e7825 */ /* 0x042fe200078e0204 */
[----:B------:R-:W-:Y:S02]  /*1ea30*/  IADD3 R27, R27, c[0x0][0x198], RZ ;  /* 0x000066001b1b7a10 */ /* 0x000fe40007ffe0ff */
[----:B------:R-:W-:Y:S02]  /*1ea40*/  ISETP.GE.AND P5, PT, R0, c[0x0][0x17c], PT ;  /* 0x00005f0000007a0c */ /* 0x000fe40003fa6270 */
[----:B------:R-:W-:Y:S01]  /*1ea50*/  IADD3 R0, R243, 0x9, RZ ;  /* 0x00000009f3007810 */ /* 0x000fe20007ffe0ff */
[C---:B------:R-:W-:Y:S01]  /*1ea60*/  IMAD.WIDE R24, R27.reuse, 0x4, R6 ;  /* 0x000000041b187825 */ /* 0x040fe200078e0206 */
[----:B------:R1:W-:Y:S03]  /*1ea70*/  @P6 STG.E [R12.64], R236 ;  /* 0x000000ec0c006986 */ /* 0x0003e6000c101904 */
[C---:B------:R-:W-:Y:S01]  /*1ea80*/  IMAD.WIDE R8, R27.reuse, 0x4, R4 ;  /* 0x000000041b087825 */ /* 0x040fe200078e0204 */
        /* <DEDUP_REMOVED lines=8> */
[----:B-1----:R-:W-:Y:S01]  /*1eb10*/  IMAD.WIDE R12, R29, 0x4, R6 ;  /* 0x000000041d0c7825 */ /* 0x002fe200078e0206 */
[----:B------:R-:W-:Y:S02]  /*1eb20*/  ISETP.LT.AND P0, PT, R232, c[0x0][0x178], !P0 ;  /* 0x00005e00e8007a0c */ /* 0x000fe40004701270 */
[----:B------:R-:W-:Y:S01]  /*1eb30*/  IADD3 R0, R243, 0xa, RZ ;  /* 0x0000000af3007810 */ /* 0x000fe20007ffe0ff */
[C---:B------:R-:W-:Y:S01]  /*1eb40*/  IMAD.WIDE R14, R29.reuse, 0x4, R4 ;  /* 0x000000041d0e7825 */ /* 0x040fe200078e0204 */
[----:B------:R-:W-:Y:S02]  /*1eb50*/  IADD3 R29, R29, c[0x0][0x198], RZ ;  /* 0x000066001d1d7a10 */ /* 0x000fe40007ffe0ff */
[----:B------:R-:W-:Y:S02]  /*1eb60*/  ISETP.GE.AND P3, PT, R0, c[0x0][0x17c], PT ;  /* 0x00005f0000007a0c */ /* 0x000fe40003f66270 */
[----:B------:R-:W-:Y:S01]  /*1eb70*/  IADD3 R0, R243, 0xb, RZ ;  /* 0x0000000bf3007810 */ /* 0x000fe20007ffe0ff */
[C---:B------:R-:W-:Y:S01]  /*1eb80*/  IMAD.WIDE R24, R29.reuse, 0x4, R6 ;  /* 0x000000041d187825 */ /* 0x040fe200078e0206 */
[----:B------:R-:W-:-:S03]  /*1eb90*/  IADD3 R27, R29, c[0x0][0x198], RZ ;  /* 0x000066001d1b7a10 */ /* 0x000fc60007ffe0ff */
[----:B------:R-:W-:Y:S01]  /*1eba0*/  IMAD.WIDE R8, R29, 0x4, R4 ;  /* 0x000000041d087825 */ /* 0x000fe200078e0204 */
[----:B------:R-:W-:Y:S01]  /*1ebb0*/  ISETP.GE.AND P1, PT, R0, c[0x0][0x17c], PT ;  /* 0x00005f0000007a0c */ /* 0x000fe20003f26270 */
[----:B---3--:R1:W-:Y:S01]  /*1ebc0*/  @P6 STG.E [R12.64], R235 ;  /* 0x000000eb0c006986 */ /* 0x0083e2000c101904 */
[----:B------:R-:W-:-:S03]  /*1ebd0*/  ISETP.LT.AND P6, PT, R233, c[0x0][0x178], !P3 ;  /* 0x00005e00e9007a0c */ /* 0x000fc60005fc1270 */
[----:B------:R-:W-:Y:S01]  /*1ebe0*/  @P5 STG.E [R14.64], R36 ;  /* 0x000000240e005986 */ /* 0x000fe2000c101904 */
[----:B------:R-:W-:-:S03]  /*1ebf0*/  ISETP.LT.AND P3, PT, R232, c[0x0][0x178], !P3 ;  /* 0x00005e00e8007a0c */ /* 0x000fc60005f61270 */
[----:B----4-:R3:W-:Y:S04]  /*1ec00*/  @P4 STG.E [R24.64], R234 ;  /* 0x000000ea18004986 */ /* 0x0107e8000c101904 */
[----:B-1----:R-:W4:Y:S01]  /*1ec10*/  LDL.LU R235, [R1+0x78] ;  /* 0x0000780001eb7983 */ /* 0x002f220000300800 */
[----:B------:R-:W-:-:S03]  /*1ec20*/  IMAD.WIDE R12, R27, 0x4, R6 ;  /* 0x000000041b0c7825 */ /* 0x000fc600078e0206 */
[----:B------:R-:W-:Y:S01]  /*1ec30*/  @P0 STG.E [R8.64], R37 ;  /* 0x0000002508000986 */ /* 0x000fe2000c101904 */
[----:B------:R-:W-:-:S03]  /*1ec40*/  ISETP.LT.AND P0, PT, R233, c[0x0][0x178], !P1 ;  /* 0x00005e00e9007a0c */ /* 0x000fc60004f01270 */
[----:B---3--:R-:W3:Y:S01]  /*1ec50*/  LDL.LU R234, [R1+0x7c] ;  /* 0x00007c0001ea7983 */ /* 0x008ee20000300800 */
[C---:B------:R-:W-:Y:S01]  /*1ec60*/  IMAD.WIDE R14, R27.reuse, 0x4, R4 ;  /* 0x000000041b0e7825 */ /* 0x040fe200078e0204 */
[----:B------:R-:W-:Y:S02]  /*1ec70*/  IADD3 R27, R27, c[0x0][0x198], RZ ;  /* 0x000066001b1b7a10 */ /* 0x000fe40007ffe0ff */
[----:B------:R1:W-:Y:S03]  /*1ec80*/  @P6 STG.E [R12.64], R240 ;  /* 0x000000f00c006986 */ /* 0x0003e6000c101904 */
[----:B------:R-:W-:Y:S01]  /*1ec90*/  IMAD.WIDE R24, R27, 0x4, R6 ;  /* 0x000000041b187825 */ /* 0x000fe200078e0206 */
[----:B------:R-:W-:Y:S04]  /*1eca0*/  @P3 STG.E [R14.64], R32 ;  /* 0x000000200e003986 */ /* 0x000fe8000c101904 */
[----:B--2---:R2:W-:Y:S04]  /*1ecb0*/  @P0 STG.E [R24.64], R241 ;  /* 0x000000f118000986 */ /* 0x0045e8000c101904 */
[----:B-1----:R-:W3:Y:S04]  /*1ecc0*/  LDL.LU R240, [R1+0x18] ;  /* 0x0000180001f07983 */ /* 0x002ee80000300800 */
[----:B--2---:R-:W2:Y:S01]  /*1ecd0*/  LDL.LU R241, [R1+0x1c] ;  /* 0x00001c0001f17983 */ /* 0x004ea20000300800 */
[----:B------:R-:W-:-:S02]  /*1ece0*/  ISETP.LT.AND P1, PT, R232, c[0x0][0x178], !P1 ;  /* 0x00005e00e8007a0c */ /* 0x000fc40004f21270 */
[----:B------:R-:W-:Y:S01]  /*1ecf0*/  IADD3 R0, R243, 0xc, RZ ;  /* 0x0000000cf3007810 */ /* 0x000fe20007ffe0ff */
[----:B------:R-:W-:-:S03]  /*1ed00*/  IMAD.WIDE R8, R27, 0x4, R4 ;  /* 0x000000041b087825 */ /* 0x000fc600078e0204 */
[----:B------:R-:W-:Y:S02]  /*1ed10*/  ISETP.GE.AND P2, PT, R0, c[0x0][0x17c], PT ;  /* 0x00005f0000007a0c */ /* 0x000fe40003f46270 */
[----:B------:R-:W-:Y:S02]  /*1ed20*/  IADD3 R0, R243, 0xd, RZ ;  /* 0x0000000df3007810 */ /* 0x000fe40007ffe0ff */
[----:B------:R-:W-:Y:S02]  /*1ed30*/  IADD3 R29, R27, c[0x0][0x198], RZ ;  /* 0x000066001b1d7a10 */ /* 0x000fe40007ffe0ff */
[----:B------:R-:W-:Y:S01]  /*1ed40*/  ISETP.GE.AND P5, PT, R0, c[0x0][0x17c], PT ;  /* 0x00005f0000007a0c */ /* 0x000fe20003fa6270 */
[----:B------:R1:W-:Y:S01]  /*1ed50*/  @P1 STG.E [R8.64], R33 ;  /* 0x0000002108001986 */ /* 0x0003e2000c101904 */
[----:B------:R-:W-:Y:S02]  /*1ed60*/  ISETP.LT.AND P6, PT, R233, c[0x0][0x178], !P2 ;  /* 0x00005e00e9007a0c */ /* 0x000fe400057c1270 */
[----:B------:R-:W-:-:S02]  /*1ed70*/  ISETP.LT.AND P2, PT, R232, c[0x0][0x178], !P2 ;  /* 0x00005e00e8007a0c */ /* 0x000fc40005741270 */
        /* <DEDUP_REMOVED lines=48> */
[----:B----4-:R1:W-:Y:S01]  /*1f080*/  @P6 STG.E [R12.64], R235 ;  /* 0x000000eb0c006986 */ /* 0x0103e2000c101904 */
[----:B------:R-:W-:-:S03]  /*1f090*/  ISETP.LT.AND P6, PT, R233, c[0x0][0x178], !P1 ;  /* 0x00005e00e9007a0c */ /* 0x000fc60004fc1270 */
[----:B------:R-:W-:Y:S01]  /*1f0a0*/  @P0 STG.E [R14.64], R10 ;  /* 0x0000000a0e000986 */ /* 0x000fe2000c101904 */
[----:B------:R-:W-:-:S03]  /*1f0b0*/  ISETP.LT.AND P1, PT, R232, c[0x0][0x178], !P1 ;  /* 0x00005e00e8007a0c */ /* 0x000fc60004f21270 */
[----:B---3--:R3:W-:Y:S04]  /*1f0c0*/  @P3 STG.E [R20.64], R234 ;  /* 0x000000ea14003986 */ /* 0x0087e8000c101904 */
        /* <DEDUP_REMOVED lines=70> */
[----:B------:R-:W-:Y:S02]  /*1f530*/  ISETP.GE.AND P3, PT, R0, c[0x0][0x17c], PT ;  /* 0x00005f0000007a0c */ /* 0x000fe40003f66270 */
[----:B------:R-:W-:-:S04]  /*1f540*/  IADD3 R0, R243, 0x1c, RZ ;  /* 0x0000001cf3007810 */ /* 0x000fc80007ffe0ff */
[----:B------:R-:W-:Y:S02]  /*1f550*/  ISETP.GE.AND P0, PT, R0, c[0x0][0x17c], PT ;  /* 0x00005f0000007a0c */ /* 0x000fe40003f06270 */
[----:B------:R-:W-:Y:S01]  /*1f560*/  IADD3 R0, R243, 0x1d, RZ ;  /* 0x0000001df3007810 */ /* 0x000fe20007ffe0ff */
[----:B----4-:R1:W-:Y:S01]  /*1f570*/  @P6 STG.E [R10.64], R235 ;  /* 0x000000eb0a006986 */ /* 0x0103e2000c101904 */
[----:B------:R-:W-:-:S03]  /*1f580*/  ISETP.LT.AND P6, PT, R233, c[0x0][0x178], !P4 ;  /* 0x00005e00e9007a0c */ /* 0x000fc600067c1270 */
[----:B------:R4:W-:Y:S01]  /*1f590*/  @P2 STG.E [R12.64], R38 ;  /* 0x000000260c002986 */ /* 0x0009e2000c101904 */
[----:B------:R-:W-:-:S03]  /*1f5a0*/  ISETP.LT.AND P4, PT, R232, c[0x0][0x178], !P4 ;  /* 0x00005e00e8007a0c */ /* 0x000fc60006781270 */
[----:B---3--:R3:W-:Y:S04]  /*1f5b0*/  @P1 STG.E [R14.64], R234 ;  /* 0x000000ea0e001986 */ /* 0x0087e8000c101904 */
[----:B------:R3:W-:Y:S01]  /*1f5c0*/  @P5 STG.E [R8.64], R39 ;  /* 0x0000002708005986 */ /* 0x0007e2000c101904 */
[----:B------:R-:W-:Y:S01]  /*1f5d0*/  ISETP.LT.AND P5, PT, R233, c[0x0][0x178], !P3 ;  /* 0x00005e00e9007a0c */ /* 0x000fe20005fa1270 */
[----:B-1----:R-:W-:Y:S01]  /*1f5e0*/  IMAD.WIDE R10, R17, 0x4, R6 ;  /* 0x00000004110a7825 */ /* 0x002fe200078e0206 */
[----:B------:R-:W-:-:S03]  /*1f5f0*/  ISETP.LT.AND P3, PT, R232, c[0x0][0x178], !P3 ;  /* 0x00005e00e8007a0c */ /* 0x000fc60005f61270 */
[C---:B----4-:R-:W-:Y:S01]  /*1f600*/  IMAD.WIDE R12, R17.reuse, 0x4, R4 ;  /* 0x00000004110c7825 */ /* 0x050fe200078e0204 */
[----:B------:R-:W-:Y:S02]  /*1f610*/  IADD3 R17, R17, c[0x0][0x198], RZ ;  /* 0x0000660011117a10 */ /* 0x000fe40007ffe0ff */
[----:B------:R-:W-:-:S03]  /*1f620*/  ISETP.GE.AND P2, PT, R0, c[0x0][0x17c], PT ;  /* 0x00005f0000007a0c */ /* 0x000fc60003f46270 */
[C---:B---3--:R-:W-:Y:S01]  /*1f630*/  IMAD.WIDE R14, R17.reuse, 0x4, R6 ;  /* 0x00000004110e7825 */ /* 0x048fe200078e0206 */
[----:B------:R1:W-:Y:S03]  /*1f640*/  @P6 STG.E [R10.64], R240 ;  /* 0x000000f00a006986 */ /* 0x0003e6000c101904 */
[C---:B------:R-:W-:Y:S01]  /*1f650*/  IMAD.WIDE R8, R17.reuse, 0x4, R4 ;  /* 0x0000000411087825 */ /* 0x040fe200078e0204 */
[----:B------:R3:W-:Y:S01]  /*1f660*/  @P4 STG.E [R12.64], R34 ;  /* 0x000000220c004986 */ /* 0x0007e2000c101904 */
[----:B------:R-:W-:Y:S02]  /*1f670*/  IADD3 R21, R17, c[0x0][0x198], RZ ;  /* 0x0000660011157a10 */ /* 0x000fe40007ffe0ff */
[----:B------:R-:W-:Y:S01]  /*1f680*/  ISETP.LT.AND P6, PT, R233, c[0x0][0x178], !P0 ;  /* 0x00005e00e9007a0c */ /* 0x000fe200047c1270 */
[----:B--2---:R2:W-:Y:S01]  /*1f690*/  @P5 STG.E [R14.64], R241 ;  /* 0x000000f10e005986 */ /* 0x0045e2000c101904 */
[----:B------:R-:W-:-:S03]  /*1f6a0*/  ISETP.LT.AND P0, PT, R232, c[0x0][0x178], !P0 ;  /* 0x00005e00e8007a0c */ /* 0x000fc60004701270 */
[----:B------:R4:W-:Y:S01]  /*1f6b0*/  @P3 STG.E [R8.64], R35 ;  /* 0x0000002308003986 */ /* 0x0009e2000c101904 */
[----:B------:R-:W-:Y:S01]  /*1f6c0*/  ISETP.LT.AND P3, PT, R233, c[0x0][0x178], !P2 ;  /* 0x00005e00e9007a0c */ /* 0x000fe20005761270 */
[----:B-1----:R-:W-:Y:S01]  /*1f6d0*/  IMAD.WIDE R10, R21, 0x4, R6 ;  /* 0x00000004150a7825 */ /* 0x002fe200078e0206 */
[----:B------:R-:W-:Y:S02]  /*1f6e0*/  ISETP.LT.AND P2, PT, R232, c[0x0][0x178], !P2 ;  /* 0x00005e00e8007a0c */ /* 0x000fe40005741270 */
[----:B------:R-:W-:Y:S01]  /*1f6f0*/  IADD3 R0, R243, 0x1e, RZ ;  /* 0x0000001ef3007810 */ /* 0x000fe20007ffe0ff */
[C---:B---3--:R-:W-:Y:S01]  /*1f700*/  IMAD.WIDE R12, R21.reuse, 0x4, R4 ;  /* 0x00000004150c7825 */ /* 0x048fe200078e0204 */
[----:B------:R-:W-:Y:S02]  /*1f710*/  IADD3 R21, R21, c[0x0][0x198], RZ ;  /* 0x0000660015157a10 */ /* 0x000fe40007ffe0ff */
[----:B------:R-:W-:Y:S02]  /*1f720*/  ISETP.GE.AND P1, PT, R0, c[0x0][0x17c], PT ;  /* 0x00005f0000007a0c */ /* 0x000fe40003f26270 */
[----:B------:R-:W-:Y:S01]  /*1f730*/  IADD3 R0, R243, 0x1f, RZ ;  /* 0x0000001ff3007810 */ /* 0x000fe20007ffe0ff */
[C---:B--2---:R-:W-:Y:S01]  /*1f740*/  IMAD.WIDE R14, R21.reuse, 0x4, R6 ;  /* 0x00000004150e7825 */ /* 0x044fe200078e0206 */
[----:B------:R1:W-:Y:S03]  /*1f750*/  @P6 STG.E [R10.64], R246 ;  /* 0x000000f60a006986 */ /* 0x0003e6000c101904 */
[C---:B----4-:R-:W-:Y:S01]  /*1f760*/  IMAD.WIDE R8, R21.reuse, 0x4, R4 ;  /* 0x0000000415087825 */ /* 0x050fe200078e0204 */
        /* <DEDUP_REMOVED lines=11> */
[C---:B--2---:R-:W-:Y:S01]  /*1f820*/  IMAD.WIDE R12, R17.reuse, 0x4, R4 ;  /* 0x00000004110c7825 */ /* 0x044fe200078e0204 */
[----:B------:R-:W-:Y:S02]  /*1f830*/  IADD3 R17, R17, c[0x0][0x198], RZ ;  /* 0x0000660011117a10 */ /* 0x000fe40007ffe0ff */
[----:B------:R-:W-:Y:S02]  /*1f840*/  ISETP.GE.AND P5, PT, R0, c[0x0][0x17c], PT ;  /* 0x00005f0000007a0c */ /* 0x000fe40003fa6270 */
[----:B------:R-:W-:Y:S01]  /*1f850*/  IADD3 R0, R243, 0x21, RZ ;  /* 0x00000021f3007810 */ /* 0x000fe20007ffe0ff */
[C---:B---3--:R-:W-:Y:S01]  /*1f860*/  IMAD.WIDE R14, R17.reuse, 0x4, R6 ;  /* 0x00000004110e7825 */ /* 0x048fe200078e0206 */
        /* <DEDUP_REMOVED lines=433> */
[----:B----4-:R-:W-:Y:S01]  /*21380*/  IMAD.WIDE R8, R17, 0x4, R4 ;  /* 0x0000000411087825 */ /* 0x010fe200078e0204 */
[----:B------:R-:W-:Y:S01]  /*21390*/  ISETP.GE.AND P4, PT, R0, c[0x0][0x17c], PT ;  /* 0x00005f0000007a0c */ /* 0x000fe20003f86270 */
[----:B------:R2:W-:Y:S01]  /*213a0*/  @P6 STG.E [R12.64], R192 ;  /* 0x000000c00c006986 */ /* 0x0005e2000c101904 */
[----:B------:R-:W-:-:S02]  /*213b0*/  ISETP.LT.AND P5, PT, R233, c[0x0][0x178], !P3 ;  /* 0x00005e00e9007a0c */ /* 0x000fc40005fa1270 */
[----:B------:R-:W-:Y:S01]  /*213c0*/  IADD3 R19, R17, c[0x0][0x198], RZ ;  /* 0x0000660011137a10 */ /* 0x000fe20007ffe0ff */
        /* <DEDUP_REMOVED lines=11> */
[----:B---3--:R-:W-:Y:S01]  /*21480*/  IMAD.WIDE R14, R19, 0x4, R6 ;  /* 0x00000004130e7825 */ /* 0x008fe200078e0206 */
[----:B------:R1:W-:Y:S01]  /*21490*/  @P5 STG.E [R10.64], R162 ;  /* 0x000000a20a005986 */ /* 0x0003e2000c101904 */
[----:B------:R-:W-:-:S02]  /*214a0*/  ISETP.LT.AND P5, PT, R233, c[0x0][0x178], !P2 ;  /* 0x00005e00e9007a0c */ /* 0x000fc400057a1270 */
[C---:B----4-:R-:W-:Y:S01]  /*214b0*/  IMAD.WIDE R8, R19.reuse, 0x4, R4 ;  /* 0x0000000413087825 */ /* 0x050fe200078e0204 */
[----:B------:R-:W-:Y:S01]  /*214c0*/  ISETP.GE.AND P3, PT, R0, c[0x0][0x17c], PT ;  /* 0x00005f0000007a0c */ /* 0x000fe20003f66270 */
[----:B------:R2:W-:Y:S01]  /*214d0*/  @P6 STG.E [R12.64], R106 ;  /* 0x0000006a0c006986 */ /* 0x0005e2000c101904 */
[----:B------:R-:W-:Y:S02]  /*214e0*/  ISETP.LT.AND P6, PT, R232, c[0x0][0x178], !P2 ;  /* 0x00005e00e8007a0c */ /* 0x000fe400057c1270 */
[----:B------:R-:W-:Y:S01]  /*214f0*/  IADD3 R17, R19, c[0x0][0x198], RZ ;  /* 0x0000660013117a10 */ /* 0x000fe20007ffe0ff */
[----:B------:R3:W-:Y:S01]  /*21500*/  @P1 STG.E [R14.64], R163 ;  /* 0x000000a30e001986 */ /* 0x0007e2000c101904 */
[----:B------:R-:W-:-:S03]  /*21510*/  IADD3 R0, R243, 0x54, RZ ;  /* 0x00000054f3007810 */ /* 0x000fc60007ffe0ff */
[----:B------:R4:W-:Y:S01]  /*21520*/  @P4 STG.E [R8.64], R107 ;  /* 0x0000006b08004986 */ /* 0x0009e2000c101904 */
[----:B------:R-:W-:Y:S01]  /*21530*/  ISETP.LT.AND P4, PT, R233, c[0x0][0x178], !P3 ;  /* 0x00005e00e9007a0c */ /* 0x000fe20005f81270 */
[----:B-1----:R-:W-:Y:S01]  /*21540*/  IMAD.WIDE R10, R17, 0x4, R6 ;  /* 0x00000004110a7825 */ /* 0x002fe200078e0206 */
[----:B------:R-:W-:-:S03]  /*21550*/  ISETP.LT.AND P3, PT, R232, c[0x0][0x178], !P3 ;  /* 0x00005e00e8007a0c */ /* 0x000fc60005f61270 */
[C---:B--2---:R-:W-:Y:S01]  /*21560*/  IMAD.WIDE R12, R17.reuse, 0x4, R4 ;  /* 0x00000004110c7825 */ /* 0x044fe200078e0204 */
[----:B------:R-:W-:Y:S02]  /*21570*/  IADD3 R17, R17, c[0x0][0x198], RZ ;  /* 0x0000660011117a10 */ /* 0x000fe40007ffe0ff */
[----:B------:R-:W-:Y:S02]  /*21580*/  ISETP.GE.AND P0, PT, R0, c[0x0][0x17c], PT ;  /* 0x00005f0000007a0c */ /* 0x000fe40003f06270 */
[----:B------:R-:W-:Y:S01]  /*21590*/  IADD3 R0, R243, 0x55, RZ ;  /* 0x00000055f3007810 */ /* 0x000fe20007ffe0ff */
[----:B---3--:R-:W-:Y:S01]  /*215a0*/  IMAD.WIDE R14, R17, 0x4, R6 ;  /* 0x00000004110e7825 */ /* 0x008fe200078e0206 */
[----:B------:R1:W-:Y:S01]  /*215b0*/  @P5 STG.E [R10.64], R158 ;  /* 0x0000009e0a005986 */ /* 0x0003e2000c101904 */
[----:B------:R-:W-:Y:S02]  /*215c0*/  ISETP.LT.AND P5, PT, R233, c[0x0][0x178], !P0 ;  /* 0x00005e00e9007a0c */ /* 0x000fe400047a1270 */
[----:B----4-:R-:W-:Y:S01]  /*215d0*/  IMAD.WIDE R8, R17, 0x4, R4 ;  /* 0x0000000411087825 */ /* 0x010fe200078e0204 */
[----:B------:R2:W-:Y:S01]  /*215e0*/  @P6 STG.E [R12.64], R170 ;  /* 0x000000aa0c006986 */ /* 0x0005e2000c101904 */
[----:B------:R-:W-:-:S02]  /*215f0*/  ISETP.GE.AND P2, PT, R0, c[0x0][0x17c], PT ;  /* 0x00005f0000007a0c */ /* 0x000fc40003f46270 */
[----:B------:R-:W-:Y:S01]  /*21600*/  ISETP.LT.AND P6, PT, R232, c[0x0][0x178], !P0 ;  /* 0x00005e00e8007a0c */ /* 0x000fe200047c1270 */
[----:B------:R3:W-:Y:S01]  /*21610*/  @P4 STG.E [R14.64], R159 ;  /* 0x0000009f0e004986 */ /* 0x0007e2000c101904 */
[----:B------:R-:W-:-:S03]  /*21620*/  IADD3 R19, R17, c[0x0][0x198], RZ ;  /* 0x0000660011137a10 */ /* 0x000fc60007ffe0ff */
[----:B------:R4:W-:Y:S01]  /*21630*/  @P3 STG.E [R8.64], R171 ;  /* 0x000000ab08003986 */ /* 0x0009e2000c101904 */
[----:B------:R-:W-:Y:S01]  /*21640*/  ISETP.LT.AND P3, PT, R233, c[0x0][0x178], !P2 ;  /* 0x00005e00e9007a0c */ /* 0x000fe20005761270 */
[----:B-1----:R-:W-:Y:S01]  /*21650*/  IMAD.WIDE R10, R19, 0x4, R6 ;  /* 0x00000004130a7825 */ /* 0x002fe200078e0206 */
[----:B------:R-:W-:Y:S02]  /*21660*/  IADD3 R0, R243, 0x56, RZ ;  /* 0x00000056f3007810 */ /* 0x000fe40007ffe0ff */
[----:B------:R-:W-:Y:S01]  /*21670*/  ISETP.LT.AND P2, PT, R232, c[0x0][0x178], !P2 ;  /* 0x00005e00e8007a0c */ /* 0x000fe20005741270 */
[C---:B--2---:R-:W-:Y:S01]  /*21680*/  IMAD.WIDE R12, R19.reuse, 0x4, R4 ;  /* 0x00000004130c7825 */ /* 0x044fe200078e0204 */
[----:B------:R-:W-:Y:S02]  /*21690*/  IADD3 R19, R19, c[0x0][0x198], RZ ;  /* 0x0000660013137a10 */ /* 0x000fe40007ffe0ff */
[----:B------:R-:W-:Y:S01]  /*216a0*/  ISETP.GE.AND P1, PT, R0, c[0x0][0x17c], PT ;  /* 0x00005f0000007a0c */ /* 0x000fe20003f26270 */
[----:B------:R1:W-:Y:S01]  /*216b0*/  @P5 STG.E [R10.64], R146 ;  /* 0x000000920a005986 */ /* 0x0003e2000c101904 */
[----:B------:R-:W-:Y:S01]  /*216c0*/  IADD3 R0, R243, 0x57, RZ ;  /* 0x00000057f3007810 */ /* 0x000fe20007ffe0ff */
[----:B---3--:R-:W-:Y:S01]  /*216d0*/  IMAD.WIDE R14, R19, 0x4, R6 ;  /* 0x00000004130e7825 */ /* 0x008fe200078e0206 */
[----:B------:R-:W-:Y:S01]  /*216e0*/  ISETP.LT.AND P5, PT, R233, c[0x0][0x178], !P1 ;  /* 0x00005e00e9007a0c */ /* 0x000fe20004fa1270 */
[----:B------:R2:W-:Y:S01]  /*216f0*/  @P6 STG.E [R12.64], R182 ;  /* 0x000000b60c006986 */ /* 0x0005e2000c101904 */
[----:B------:R-:W-:Y:S01]  /*21700*/  ISETP.LT.AND P6, PT, R232, c[0x0][0x178], !P1 ;  /* 0x00005e00e8007a0c */ /* 0x000fe20004fc1270 */
[C---:B----4-:R-:W-:Y:S01]  /*21710*/  IMAD.WIDE R8, R19.reuse, 0x4, R4 ;  /* 0x0000000413087825 */ /* 0x050fe200078e0204 */
[----:B------:R-:W-:Y:S01]  /*21720*/  ISETP.GE.AND P0, PT, R0, c[0x0][0x17c], PT ;  /* 0x00005f0000007a0c */ /* 0x000fe20003f06270 */
[----:B------:R3:W-:Y:S01]  /*21730*/  @P3 STG.E [R14.64], R147 ;  /* 0x000000930e003986 */ /* 0x0007e2000c101904 */
[----:B------:R-:W-:-:S02]  /*21740*/  IADD3 R17, R19, c[0x0][0x198], RZ ;  /* 0x0000660013117a10 */ /* 0x000fc40007ffe0ff */
[----:B------:R-:W-:Y:S01]  /*21750*/  IADD3 R0, R243, 0x58, RZ ;  /* 0x00000058f3007810 */ /* 0x000fe20007ffe0ff */
[----:B------:R4:W-:Y:S01]  /*21760*/  @P2 STG.E [R8.64], R183 ;  /* 0x000000b708002986 */ /* 0x0009e2000c101904 */
[----:B------:R-:W-:Y:S01]  /*21770*/  ISETP.LT.AND P2, PT, R233, c[0x0][0x178], !P0 ;  /* 0x00005e00e9007a0c */ /* 0x000fe20004741270 */
[----:B-1----:R-:W-:Y:S01]  /*21780*/  IMAD.WIDE R10, R17, 0x4, R6 ;  /* 0x00000004110a7825 */ /* 0x002fe200078e0206 */
[----:B------:R-:W-:-:S03]  /*21790*/  ISETP.LT.AND P0, PT, R232, c[0x0][0x178], !P0 ;  /* 0x00005e00e8007a0c */ /* 0x000fc60004701270 */
        /* <DEDUP_REMOVED lines=9> */
[----:B----4-:R-:W-:Y:S01]  /*21830*/  IMAD.WIDE R8, R17, 0x4, R4 ;  /* 0x0000000411087825 */ /* 0x010fe200078e0204 */
[----:B------:R-:W-:-:S02]  /*21840*/  ISETP.GE.AND P1, PT, R0, c[0x0][0x17c], PT ;  /* 0x00005f0000007a0c */ /* 0x000fc40003f26270 */
[----:B------:R-:W-:Y:S01]  /*21850*/  IADD3 R19, R17, c[0x0][0x198], RZ ;  /* 0x0000660011137a10 */ /* 0x000fe20007ffe0ff */
[----:B------:R3:W-:Y:S01]  /*21860*/  @P2 STG.E [R14.64], R143 ;  /* 0x0000008f0e002986 */ /* 0x0007e2000c101904 */
[----:B------:R-:W-:-:S03]  /*21870*/  IADD3 R0, R243, 0x5a, RZ ;  /* 0x0000005af3007810 */ /* 0x000fc60007ffe0ff */
[----:B------:R4:W-:Y:S01]  /*21880*/  @P0 STG.E [R8.64], R191 ;  /* 0x000000bf08000986 */ /* 0x0009e2000c101904 */
[----:B------:R-:W-:Y:S01]  /*21890*/  ISETP.LT.AND P0, PT, R233, c[0x0][0x178], !P1 ;  /* 0x00005e00e9007a0c */ /* 0x000fe20004f01270 */
[C---:B-1----:R-:W-:Y:S01]  /*218a0*/  IMAD.WIDE R10, R19.reuse, 0x4, R6 ;  /* 0x00000004130a7825 */ /* 0x042fe200078e0206 */
[----:B------:R-:W-:Y:S02]  /*218b0*/  ISETP.LT.AND P1, PT, R232, c[0x0][0x178], !P1 ;  /* 0x00005e00e8007a0c */ /* 0x000fe40004f21270 */
[----:B------:R-:W-:Y:S01]  /*218c0*/  ISETP.GE.AND P3, PT, R0, c[0x0][0x17c], PT ;  /* 0x00005f0000007a0c */ /* 0x000fe20003f66270 */
[C---:B--2---:R-:W-:Y:S01]  /*218d0*/  IMAD.WIDE R12, R19.reuse, 0x4, R4 ;  /* 0x00000004130c7825 */ /* 0x044fe200078e0204 */
[----:B------:R-:W-:Y:S01]  /*218e0*/  IADD3 R19, R19, c[0x0][0x198], RZ ;  /* 0x0000660013137a10 */ /* 0x000fe20007ffe0ff */
[----:B------:R1:W-:Y:S01]  /*218f0*/  @P5 STG.E [R10.64], R138 ;  /* 0x0000008a0a005986 */ /* 0x0003e2000c101904 */
[----:B------:R-:W-:Y:S02]  /*21900*/  IADD3 R0, R243, 0x5b, RZ ;  /* 0x0000005bf3007810 */ /* 0x000fe40007ffe0ff */
[----:B------:R-:W-:Y:S01]  /*21910*/  ISETP.LT.AND P5, PT, R233, c[0x0][0x178], !P3 ;  /* 0x00005e00e9007a0c */ /* 0x000fe20005fa1270 */
[----:B------:R2:W-:Y:S01]  /*21920*/  @P6 STG.E [R12.64], R166 ;  /* 0x000000a60c006986 */ /* 0x0005e2000c101904 */
[----:B------:R-:W-:Y:S01]  /*21930*/  ISETP.LT.AND P6, PT, R232, c[0x0][0x178], !P3 ;  /* 0x00005e00e8007a0c */ /* 0x000fe20005fc1270 */
[C---:B---3--:R-:W-:Y:S01]  /*21940*/  IMAD.WIDE R14, R19.reuse, 0x4, R6 ;  /* 0x00000004130e7825 */ /* 0x048fe200078e0206 */
[----:B------:R-:W-:-:S03]  /*21950*/  IADD3 R17, R19, c[0x0][0x198], RZ ;  /* 0x0000660013117a10 */ /* 0x000fc60007ffe0ff */
[----:B----4-:R-:W-:Y:S01]  /*21960*/  IMAD.WIDE R8, R19, 0x4, R4 ;  /* 0x0000000413087825 */ /* 0x010fe200078e0204 */
[----:B------:R-:W-:Y:S01]  /*21970*/  ISETP.GE.AND P4, PT, R0, c[0x0][0x17c], PT ;  /* 0x00005f0000007a0c */ /* 0x000fe20003f86270 */
[----:B------:R3:W-:Y:S01]  /*21980*/  @P0 STG.E [R14.64], R139 ;  /* 0x0000008b0e000986 */ /* 0x0007e2000c101904 */
[----:B------:R-:W-:Y:S01]  /*21990*/  IADD3 R0, R243, 0x5c, RZ ;  /* 0x0000005cf3007810 */ /* 0x000fe20007ffe0ff */
[----:B-1----:R-:W-:Y:S02]  /*219a0*/  IMAD.WIDE R10, R17, 0x4, R6 ;  /* 0x00000004110a7825 */ /* 0x002fe400078e0206 */
[----:B------:R-:W-:Y:S01]  /*219b0*/  @P1 STG.E [R8.64], R167 ;  /* 0x000000a708001986 */ /* 0x000fe2000c101904 */
[----:B------:R-:W-:Y:S01]  /*219c0*/  ISETP.LT.AND P1, PT, R233, c[0x0][0x178], !P4 ;  /* 0x00005e00e9007a0c */ /* 0x000fe20006721270 */
[----:B--2---:R-:W-:Y:S01]  /*219d0*/  IMAD.WIDE R12, R17, 0x4, R4 ;  /* 0x00000004110c7825 */ /* 0x004fe200078e0204 */
[----:B------:R-:W-:Y:S02]  /*219e0*/  ISETP.LT.AND P4, PT, R232, c[0x0][0x178], !P4 ;  /* 0x00005e00e8007a0c */ /* 0x000fe40006781270 */
[----:B------:R-:W-:-:S02]  /*219f0*/  ISETP.GE.AND P2, PT, R0, c[0x0][0x17c], PT ;  /* 0x00005f0000007a0c */ /* 0x000fc40003f46270 */
[----:B------:R-:W-:Y:S01]  /*21a00*/  IADD3 R17, R17, c[0x0][0x198], RZ ;  /* 0x0000660011117a10 */ /* 0x000fe20007ffe0ff */
[----:B------:R-:W-:Y:S01]  /*21a10*/  @P5 STG.E [R10.64], R134 ;  /* 0x000000860a005986 */ /* 0x000fe2000c101904 */
[C---:B------:R-:W-:Y:S02]  /*21a20*/  IADD3 R16, R243.reuse, 0x5f, RZ ;  /* 0x0000005ff3107810 */ /* 0x040fe40007ffe0ff */
[----:B------:R-:W-:Y:S01]  /*21a30*/  IADD3 R0, R243, 0x5d, RZ ;  /* 0x0000005df3007810 */ /* 0x000fe20007ffe0ff */
[----:B------:R1:W-:Y:S01]  /*21a40*/  @P6 STG.E [R12.64], R174 ;  /* 0x000000ae0c006986 */ /* 0x0003e2000c101904 */
[----:B------:R-:W-:Y:S01]  /*21a50*/  ISETP.LT.AND P5, PT, R233, c[0x0][0x178], !P2 ;  /* 0x00005e00e9007a0c */ /* 0x000fe200057a1270 */
[C---:B---3--:R-:W-:Y:S01]  /*21a60*/  IMAD.WIDE R14, R17.reuse, 0x4, R6 ;  /* 0x00000004110e7825 */ /* 0x048fe200078e0206 */
[----:B------:R-:W-:Y:S01]  /*21a70*/  ISETP.LT.AND P6, PT, R232, c[0x0][0x178], !P2 ;  /* 0x00005e00e8007a0c */ /* 0x000fe200057c1270 */
[----:B------:R-:W2:Y:S01]  /*21a80*/  LDS.128 R8, [R2] ;  /* 0x0000000002087984 */ /* 0x000ea20000000c00 */
[----:B------:R-:W-:-:S02]  /*21a90*/  IADD3 R21, R17, c[0x0][0x198], RZ ;  /* 0x0000660011157a10 */ /* 0x000fc40007ffe0ff */
[----:B------:R-:W-:Y:S01]  /*21aa0*/  ISETP.GE.AND P2, PT, R16, c[0x0][0x17c], PT ;  /* 0x00005f0010007a0c */ /* 0x000fe20003f46270 */
[----:B------:R-:W-:Y:S01]  /*21ab0*/  IMAD.WIDE R16, R17, 0x4, R4 ;  /* 0x0000000411107825 */ /* 0x000fe200078e0204 */
[----:B------:R-:W-:Y:S01]  /*21ac0*/  ISETP.GE.AND P3, PT, R0, c[0x0][0x17c], PT ;  /* 0x00005f0000007a0c */ /* 0x000fe20003f66270 */
[----:B------:R-:W-:Y:S01]  /*21ad0*/  @P1 STG.E [R14.64], R135 ;  /* 0x000000870e001986 */ /* 0x000fe2000c101904 */
[----:B------:R-:W-:Y:S01]  /*21ae0*/  IADD3 R0, R243, 0x5e, RZ ;  /* 0x0000005ef3007810 */ /* 0x000fe20007ffe0ff */
[----:B-1----:R-:W-:Y:S02]  /*21af0*/  IMAD.WIDE R12, R21, 0x4, R6 ;  /* 0x00000004150c7825 */ /* 0x002fe400078e0206 */
[----:B------:R1:W-:Y:S01]  /*21b00*/  @P4 STG.E [R16.64], R175 ;  /* 0x000000af10004986 */ /* 0x0003e2000c101904 */
[----:B------:R-:W-:Y:S01]  /*21b10*/  ISETP.LT.AND P4, PT, R233, c[0x0][0x178], !P3 ;  /* 0x00005e00e9007a0c */ /* 0x000fe20005f81270 */
[----:B------:R-:W-:Y:S01]  /*21b20*/  IMAD.WIDE R18, R21, 0x4, R4 ;  /* 0x0000000415127825 */ /* 0x000fe200078e0204 */
[----:B------:R-:W-:-:S02]  /*21b30*/  ISETP.LT.AND P3, PT, R232, c[0x0][0x178], !P3 ;  /* 0x00005e00e8007a0c */ /* 0x000fc40005f61270 */
[----:B------:R-:W-:Y:S02]  /*21b40*/  ISETP.GE.AND P0, PT, R0, c[0x0][0x17c], PT ;  /* 0x00005f0000007a0c */ /* 0x000fe40003f06270 */
[----:B------:R-:W-:Y:S01]  /*21b50*/  IADD3 R23, R21, c[0x0][0x198], RZ ;  /* 0x0000660015177a10 */ /* 0x000fe20007ffe0ff */
[----:B------:R-:W-:Y:S01]  /*21b60*/  @P5 STG.E [R12.64], R130 ;  /* 0x000000820c005986 */ /* 0x000fe2000c101904 */
[----:B------:R-:W-:-:S03]  /*21b70*/  ISETP.LT.AND P5, PT, R233, c[0x0][0x178], !P0 ;  /* 0x00005e00e9007a0c */ /* 0x000fc600047a1270 */
[----:B------:R3:W-:Y:S01]  /*21b80*/  @P6 STG.E [R18.64], R186 ;  /* 0x000000ba12006986 */ /* 0x0007e2000c101904 */
[----:B------:R-:W-:Y:S01]  /*21b90*/  ISETP.LT.AND P6, PT, R232, c[0x0][0x178], !P0 ;  /* 0x00005e00e8007a0c */ /* 0x000fe200047c1270 */
[C---:B------:R-:W-:Y:S01]  /*21ba0*/  IMAD.WIDE R20, R23.reuse, 0x4, R6 ;  /* 0x0000000417147825 */ /* 0x040fe200078e0206 */
[----:B------:R-:W-:-:S03]  /*21bb0*/  IADD3 R25, R23, c[0x0][0x198], RZ ;  /* 0x0000660017197a10 */ /* 0x000fc60007ffe0ff */
[--C-:B-1----:R-:W-:Y:S01]  /*21bc0*/  IMAD.WIDE R16, R23, 0x4, R4.reuse ;  /* 0x0000000417107825 */ /* 0x102fe200078e0204 */
[C---:B------:R-:W-:Y:S01]  /*21bd0*/  IADD3 R14, R243.reuse, 0x61, RZ ;  /* 0x00000061f30e7810 */ /* 0x040fe20007ffe0ff */
[----:B------:R1:W-:Y:S01]  /*21be0*/  @P4 STG.E [R20.64], R131 ;  /* 0x0000008314004986 */ /* 0x0003e2000c101904 */
[----:B------:R-:W-:Y:S01]  /*21bf0*/  IADD3 R0, R243, 0x60, RZ ;  /* 0x00000060f3007810 */ /* 0x000fe20007ffe0ff */
[----:B------:R-:W-:Y:S02]  /*21c00*/  IMAD.WIDE R22, R25, 0x4, R4 ;  /* 0x0000000419167825 */ /* 0x000fe400078e0204 */
[----:B------:R-:W-:Y:S01]  /*21c10*/  @P3 STG.E [R16.64], R187 ;  /* 0x000000bb10003986 */ /* 0x000fe2000c101904 */
[----:B------:R-:W-:Y:S01]  /*21c20*/  ISETP.LT.AND P3, PT, R233, c[0x0][0x178], !P2 ;  /* 0x00005e00e9007a0c */ /* 0x000fe20005761270 */
[----:B---3--:R-:W-:Y:S01]  /*21c30*/  IMAD.WIDE R18, R25, 0x4, R6 ;  /* 0x0000000419127825 */ /* 0x008fe200078e0206 */
[----:B------:R-:W-:Y:S02]  /*21c40*/  ISETP.GE.AND P0, PT, R14, c[0x0][0x17c], PT ;  /* 0x00005f000e007a0c */ /* 0x000fe40003f06270 */
[----:B------:R-:W-:Y:S01]  /*21c50*/  ISETP.LT.AND P2, PT, R232, c[0x0][0x178], !P2 ;  /* 0x00005e00e8007a0c */ /* 0x000fe20005741270 */
[----:B------:R-:W3:Y:S01]  /*21c60*/  LDS.128 R12, [R242] ;  /* 0x00000000f20c7984 */ /* 0x000ee20000000c00 */
[----:B------:R-:W-:-:S02]  /*21c70*/  ISETP.GE.AND P1, PT, R0, c[0x0][0x17c], PT ;  /* 0x00005f0000007a0c */ /* 0x000fc40003f26270 */
[----:B------:R-:W-:Y:S01]  /*21c80*/  IADD3 R25, R25, c[0x0][0x198], RZ ;  /* 0x0000660019197a10 */ /* 0x000fe20007ffe0ff */
[----:B------:R-:W-:Y:S01]  /*21c90*/  @P5 STG.E [R18.64], R62 ;  /* 0x0000003e12005986 */ /* 0x000fe2000c101904 */
[----:B------:R-:W-:Y:S02]  /*21ca0*/  IADD3 R24, R243, 0x63, RZ ;  /* 0x00000063f3187810 */ /* 0x000fe40007ffe0ff */
[----:B------:R-:W-:Y:S01]  /*21cb0*/  ISETP.LT.AND P5, PT, R233, c[0x0][0x178], !P1 ;  /* 0x00005e00e9007a0c */ /* 0x000fe20004fa1270 */
[----:B------:R4:W-:Y:S01]  /*21cc0*/  @P6 STG.E [R22.64], R194 ;  /* 0x000000c216006986 */ /* 0x0009e2000c101904 */
[----:B------:R-:W-:Y:S01]  /*21cd0*/  ISETP.LT.AND P6, PT, R232, c[0x0][0x178], !P1 ;  /* 0x00005e00e8007a0c */ /* 0x000fe20004fc1270 */
[C---:B-1----:R-:W-:Y:S01]  /*21ce0*/  IMAD.WIDE R20, R25.reuse, 0x4, R6 ;  /* 0x0000000419147825 */ /* 0x042fe200078e0206 */
[C---:B------:R-:W-:Y:S01]  /*21cf0*/  IADD3 R29, R25.reuse, c[0x0][0x198], RZ ;  /* 0x00006600191d7a10 */ /* 0x040fe20007ffe0ff */
[----:B------:R-:W1:Y:S01]  /*21d00*/  LDS.128 R16, [R252] ;  /* 0x00000000fc107984 */ /* 0x000e620000000c00 */
[----:B------:R-:W-:Y:S01]  /*21d10*/  ISETP.GE.AND P1, PT, R24, c[0x0][0x17c], PT ;  /* 0x00005f0018007a0c */ /* 0x000fe20003f26270 */
[----:B------:R-:W-:-:S02]  /*21d20*/  IMAD.WIDE R24, R25, 0x4, R4 ;  /* 0x0000000419187825 */ /* 0x000fc400078e0204 */
[----:B------:R2:W-:Y:S04]  /*21d30*/  @P3 STG.E [R20.64], R63 ;  /* 0x0000003f14003986 */ /* 0x0005e8000c101904 */
[----:B------:R2:W-:Y:S01]  /*21d40*/  @P2 STG.E [R24.64], R195 ;  /* 0x000000c318002986 */ /* 0x0005e2000c101904 */
[----:B------:R-:W-:Y:S02]  /*21d50*/  ISETP.LT.AND P2, PT, R233, c[0x0][0x178], !P0 ;  /* 0x00005e00e9007a0c */ /* 0x000fe40004741270 */
[----:B------:R-:W-:Y:S02]  /*21d60*/  ISETP.LT.AND P0, PT, R232, c[0x0][0x178], !P0 ;  /* 0x00005e00e8007a0c */ /* 0x000fe40004701270 */
[C---:B------:R-:W-:Y:S01]  /*21d70*/  IADD3 R31, R29.reuse, c[0x0][0x198], RZ ;  /* 0x000066001d1f7a10 */ /* 0x040fe20007ffe0ff */
[----:B----4-:R-:W-:Y:S01]  /*21d80*/  IMAD.WIDE R22, R29, 0x4, R6 ;  /* 0x000000041d167825 */ /* 0x010fe200078e0206 */
[----:B------:R-:W-:-:S03]  /*21d90*/  IADD3 R0, R243, 0x62, RZ ;  /* 0x00000062f3007810 */ /* 0x000fc60007ffe0ff */
[----:B------:R-:W-:Y:S01]  /*21da0*/  IMAD.WIDE R26, R29, 0x4, R4 ;  /* 0x000000041d1a7825 */ /* 0x000fe200078e0204 */
[----:B------:R-:W-:-:S03]  /*21db0*/  ISETP.GE.AND P4, PT, R0, c[0x0][0x17c], PT ;  /* 0x00005f0000007a0c */ /* 0x000fc60003f86270 */
[----:B------:R-:W-:Y:S01]  /*21dc0*/  IMAD.WIDE R28, R31, 0x4, R6 ;  /* 0x000000041f1c7825 */ /* 0x000fe200078e0206 */
[----:B------:R-:W-:Y:S01]  /*21dd0*/  @P5 STG.E [R22.64], R76 ;  /* 0x0000004c16005986 */ /* 0x000fe2000c101904 */
[----:B--2---:R-:W-:Y:S02]  /*21de0*/  IADD3 R20, R243, 0x65, RZ ;  /* 0x00000065f3147810 */ /* 0x004fe40007ffe0ff */
[C---:B------:R-:W-:Y:S01]  /*21df0*/  IMAD.WIDE R24, R31.reuse, 0x4, R4 ;  /* 0x000000041f187825 */ /* 0x040fe200078e0204 */
[----:B------:R2:W-:Y:S01]  /*21e00*/  @P6 STG.E [R26.64], R8 ;  /* 0x000000081a006986 */ /* 0x0005e2000c101904 */
[----:B------:R-:W-:Y:S02]  /*21e10*/  IADD3 R33, R31, c[0x0][0x198], RZ ;  /* 0x000066001f217a10 */ /* 0x000fe40007ffe0ff */
[----:B------:R-:W-:Y:S01]  /*21e20*/  ISETP.LT.AND P5, PT, R233, c[0x0][0x178], !P4 ;  /* 0x00005e00e9007a0c */ /* 0x000fe200067a1270 */
[----:B------:R4:W-:Y:S01]  /*21e30*/  @P2 STG.E [R28.64], R77 ;  /* 0x0000004d1c002986 */ /* 0x0009e2000c101904 */
[----:B------:R-:W-:-:S03]  /*21e40*/  ISETP.LT.AND P6, PT, R232, c[0x0][0x178], !P4 ;  /* 0x00005e00e8007a0c */ /* 0x000fc600067c1270 */
[----:B------:R1:W-:Y:S01]  /*21e50*/  @P0 STG.E [R24.64], R9 ;  /* 0x0000000918000986 */ /* 0x0003e2000c101904 */
[----:B------:R-:W-:Y:S01]  /*21e60*/  ISETP.LT.AND P0, PT, R233, c[0x0][0x178], !P1 ;  /* 0x00005e00e9007a0c */ /* 0x000fe20004f01270 */
[C---:B------:R-:W-:Y:S01]  /*21e70*/  IMAD.WIDE R30, R33.reuse, 0x4, R4 ;  /* 0x00000004211e7825 */ /* 0x040fe200078e0204 */
[----:B------:R-:W-:Y:S02]  /*21e80*/  ISETP.GE.AND P4, PT, R20, c[0x0][0x17c], PT ;  /* 0x00005f0014007a0c */ /* 0x000fe40003f86270 */
[----:B------:R-:W-:Y:S01]  /*21e90*/  ISETP.LT.AND P1, PT, R232, c[0x0][0x178], !P1 ;  /* 0x00005e00e8007a0c */ /* 0x000fe20004f21270 */
[C---:B--2---:R-:W-:Y:S01]  /*21ea0*/  IMAD.WIDE R26, R33.reuse, 0x4, R6 ;  /* 0x00000004211a7825 */ /* 0x044fe200078e0206 */
[----:B------:R-:W2:Y:S01]  /*21eb0*/  LDS.128 R20, [R3] ;  /* 0x0000000003147984 */ /* 0x000ea20000000c00 */
[----:B------:R-:W-:Y:S02]  /*21ec0*/  IADD3 R33, R33, c[0x0][0x198], RZ ;  /* 0x0000660021217a10 */ /* 0x000fe40007ffe0ff */
[----:B------:R-:W-:-:S03]  /*21ed0*/  IADD3 R0, R243, 0x64, RZ ;  /* 0x00000064f3007810 */ /* 0x000fc60007ffe0ff */
[C---:B----4-:R-:W-:Y:S01]  /*21ee0*/  IMAD.WIDE R28, R33.reuse, 0x4, R6 ;  /* 0x00000004211c7825 */ /* 0x050fe200078e0206 */
[----:B------:R-:W-:Y:S01]  /*21ef0*/  ISETP.GE.AND P3, PT, R0, c[0x0][0x17c], PT ;  /* 0x00005f0000007a0c */ /* 0x000fe20003f66270 */
[----:B------:R-:W-:Y:S02]  /*21f00*/  @P5 STG.E [R26.64], R208 ;  /* 0x000000d01a005986 */ /* 0x000fe4000c101904 */
[C---:B-1----:R-:W-:Y:S01]  /*21f10*/  IMAD.WIDE R8, R33.reuse, 0x4, R4 ;  /* 0x0000000421087825 */ /* 0x042fe200078e0204 */
[----:B------:R-:W-:Y:S01]  /*21f20*/  IADD3 R35, R33, c[0x0][0x198], RZ ;  /* 0x0000660021237a10 */ /* 0x000fe20007ffe0ff */
[----:B---3--:R1:W-:Y:S01]  /*21f30*/  @P6 STG.E [R30.64], R12 ;  /* 0x0000000c1e006986 */ /* 0x0083e2000c101904 */
[----:B------:R-:W-:Y:S02]  /*21f40*/  ISETP.LT.AND P5, PT, R233, c[0x0][0x178], !P3 ;  /* 0x00005e00e9007a0c */ /* 0x000fe40005fa1270 */
[----:B------:R-:W-:Y:S01]  /*21f50*/  ISETP.LT.AND P6, PT, R232, c[0x0][0x178], !P3 ;  /* 0x00005e00e8007a0c */ /* 0x000fe20005fc1270 */
[----:B------:R-:W-:Y:S01]  /*21f60*/  @P0 STG.E [R28.64], R209 ;  /* 0x000000d11c000986 */ /* 0x000fe2000c101904 */
[----:B------:R-:W-:-:S03]  /*21f70*/  IADD3 R0, R243, 0x66, RZ ;  /* 0x00000066f3007810 */ /* 0x000fc60007ffe0ff */
[----:B------:R3:W-:Y:S01]  /*21f80*/  @P1 STG.E [R8.64], R13 ;  /* 0x0000000d08001986 */ /* 0x0007e2000c101904 */
[----:B------:R-:W-:Y:S01]  /*21f90*/  ISETP.LT.AND P1, PT, R233, c[0x0][0x178], !P4 ;  /* 0x00005e00e9007a0c */ /* 0x000fe20006721270 */
[C---:B------:R-:W-:Y:S01]  /*21fa0*/  IMAD.WIDE R32, R35.reuse, 0x4, R4 ;  /* 0x0000000423207825 */ /* 0x040fe200078e0204 */
[----:B------:R-:W-:Y:S01]  /*21fb0*/  ISETP.LT.AND P4, PT, R232, c[0x0][0x178], !P4 ;  /* 0x00005e00e8007a0c */ /* 0x000fe20006781270 */
[----:B------:R-:W4:Y:S02]  /*21fc0*/  LDS.128 R24, [R2+0x1000] ;  /* 0x0010000002187984 */ /* 0x000f240000000c00 */
[C-C-:B-1----:R-:W-:Y:S01]  /*21fd0*/  IMAD.WIDE R30, R35.reuse, 0x4, R6.reuse ;  /* 0x00000004231e7825 */ /* 0x142fe200078e0206 */
[----:B------:R-:W-:Y:S02]  /*21fe0*/  IADD3 R35, R35, c[0x0][0x198], RZ ;  /* 0x0000660023237a10 */ /* 0x000fe40007ffe0ff */
[----:B------:R-:W-:Y:S02]  /*21ff0*/  ISETP.GE.AND P2, PT, R0, c[0x0][0x17c], PT ;  /* 0x00005f0000007a0c */ /* 0x000fe40003f46270 */
[----:B------:R-:W-:Y:S01]  /*22000*/  IADD3 R0, R243, 0x67, RZ ;  /* 0x00000067f3007810 */ /* 0x000fe20007ffe0ff */
[C---:B---3--:R-:W-:Y:S01]  /*22010*/  IMAD.WIDE R8, R35.reuse, 0x4, R6 ;  /* 0x0000000423087825 */ /* 0x048fe200078e0206 */
[----:B------:R-:W-:Y:S01]  /*22020*/  @P5 STG.E [R30.64], R216 ;  /* 0x000000d81e005986 */ /* 0x000fe2000c101904 */
[----:B------:R-:W-:-:S02]  /*22030*/  IADD3 R29, R35, c[0x0][0x198], RZ ;  /* 0x00006600231d7a10 */ /* 0x000fc40007ffe0ff */
[--C-:B------:R-:W-:Y:S01]  /*22040*/  IMAD.WIDE R12, R35, 0x4, R4.reuse ;  /* 0x00000004230c7825 */ /* 0x100fe200078e0204 */
[----:B------:R-:W-:Y:S01]  /*22050*/  ISETP.GE.AND P3, PT, R0, c[0x0][0x17c], PT ;  /* 0x00005f0000007a0c */ /* 0x000fe20003f66270 */
[----:B------:R1:W-:Y:S01]  /*22060*/  @P6 STG.E [R32.64], R16 ;  /* 0x0000001020006986 */ /* 0x0003e2000c101904 */
[----:B------:R-:W-:Y:S02]  /*22070*/  ISETP.LT.AND P5, PT, R233, c[0x0][0x178], !P2 ;  /* 0x00005e00e9007a0c */ /* 0x000fe400057a1270 */
[----:B------:R-:W-:Y:S01]  /*22080*/  ISETP.LT.AND P2, PT, R232, c[0x0][0x178], !P2 ;  /* 0x00005e00e8007a0c */ /* 0x000fe20005741270 */
[----:B------:R3:W-:Y:S01]  /*22090*/  @P1 STG.E [R8.64], R217 ;  /* 0x000000d908001986 */ /* 0x0007e2000c101904 */
[C---:B------:R-:W-:Y:S01]  /*220a0*/  IMAD.WIDE R34, R29.reuse, 0x4, R4 ;  /* 0x000000041d227825 */ /* 0x040fe200078e0204 */
[----:B------:R-:W-:Y:S02]  /*220b0*/  IADD3 R37, R29, c[0x0][0x198], RZ ;  /* 0x000066001d257a10 */ /* 0x000fe40007ffe0ff */
[----:B------:R2:W-:Y:S01]  /*220c0*/  @P4 STG.E [R12.64], R17 ;  /* 0x000000110c004986 */ /* 0x0005e2000c101904 */
[----:B------:R-:W-:-:S02]  /*220d0*/  ISETP.LT.AND P4, PT, R233, c[0x0][0x178], !P3 ;  /* 0x00005e00e9007a0c */ /* 0x000fc40005f81270 */
[----:B------:R-:W-:Y:S01]  /*220e0*/  ISETP.LT.AND P3, PT, R232, c[0x0][0x178], !P3 ;  /* 0x00005e00e8007a0c */ /* 0x000fe20005f61270 */
[--C-:B-1----:R-:W-:Y:S01]  /*220f0*/  IMAD.WIDE R32, R29, 0x4, R6.reuse ;  /* 0x000000041d207825 */ /* 0x102fe200078e0206 */
[----:B------:R-:W-:Y:S01]  /*22100*/  IADD3 R0, R243, 0x68, RZ ;  /* 0x00000068f3007810 */ /* 0x000fe20007ffe0ff */
[----:B------:R-:W1:Y:S03]  /*22110*/  LDS.128 R28, [R242+0x1000] ;  /* 0x00100000f21c7984 */ /* 0x000e660000000c00 */
[----:B------:R-:W-:Y:S01]  /*22120*/  ISETP.GE.AND P0, PT, R0, c[0x0][0x17c], PT ;  /* 0x00005f0000007a0c */ /* 0x000fe20003f06270 */
[----:B---3--:R-:W-:Y:S01]  /*22130*/  IMAD.WIDE R8, R37, 0x4, R6 ;  /* 0x0000000425087825 */ /* 0x008fe200078e0206 */
[----:B------:R-:W-:Y:S01]  /*22140*/  IADD3 R0, R243, 0x69, RZ ;  /* 0x00000069f3007810 */ /* 0x000fe20007ffe0ff */
[----:B------:R-:W-:Y:S02]  /*22150*/  @P5 STG.E [R32.64], R224 ;  /* 0x000000e020005986 */ /* 0x000fe4000c101904 */
[C---:B--2---:R-:W-:Y:S01]  /*22160*/  IMAD.WIDE R12, R37.reuse, 0x4, R4 ;  /* 0x00000004250c7825 */ /* 0x044fe200078e0204 */
[----:B------:R-:W-:Y:S01]  /*22170*/  ISETP.GE.AND P6, PT, R0, c[0x0][0x17c], PT ;  /* 0x00005f0000007a0c */ /* 0x000fe20003fc6270 */
[----:B------:R-:W-:Y:S01]  /*22180*/  @P2 STG.E [R34.64], R20 ;  /* 0x0000001422002986 */ /* 0x000fe2000c101904 */
[----:B------:R-:W-:-:S02]  /*22190*/  IADD3 R39, R37, c[0x0][0x198], RZ ;  /* 0x0000660025277a10 */ /* 0x000fc40007ffe0ff */
[----:B------:R-:W-:Y:S01]  /*221a0*/  ISETP.LT.AND P2, PT, R233, c[0x0][0x178], !P0 ;  /* 0x00005e00e9007a0c */ /* 0x000fe20004741270 */
[----:B------:R2:W-:Y:S01]  /*221b0*/  @P4 STG.E [R8.64], R225 ;  /* 0x000000e108004986 */ /* 0x0005e2000c101904 */
[----:B------:R-:W-:-:S03]  /*221c0*/  ISETP.LT.AND P5, PT, R232, c[0x0][0x178], !P0 ;  /* 0x00005e00e8007a0c */ /* 0x000fc600047a1270 */
[----:B------:R3:W-:Y:S01]  /*221d0*/  @P3 STG.E [R12.64], R21 ;  /* 0x000000150c003986 */ /* 0x0007e2000c101904 */
[----:B------:R-:W-:Y:S01]  /*221e0*/  ISETP.LT.AND P3, PT, R233, c[0x0][0x178], !P6 ;  /* 0x00005e00e9007a0c */ /* 0x000fe20007761270 */
[----:B------:R-:W-:Y:S01]  /*221f0*/  IMAD.WIDE R16, R39, 0x4, R6 ;  /* 0x0000000427107825 */ /* 0x000fe200078e0206 */
[----:B------:R-:W-:Y:S01]  /*22200*/  ISETP.LT.AND P6, PT, R232, c[0x0][0x178], !P6 ;  /* 0x00005e00e8007a0c */ /* 0x000fe200077c1270 */
[----:B------:R-:W1:Y:S01]  /*22210*/  LDS.128 R32, [R252+0x1000] ;  /* 0x00100000fc207984 */ /* 0x000e620000000c00 */
[----:B------:R-:W-:Y:S01]  /*22220*/  IADD3 R0, R243, 0x6a, RZ ;  /* 0x0000006af3007810 */ /* 0x000fe20007ffe0ff */
[C---:B------:R-:W-:Y:S01]  /*22230*/  IMAD.WIDE R36, R39.reuse, 0x4, R4 ;  /* 0x0000000427247825 */ /* 0x040fe200078e0204 */
[----:B------:R-:W-:Y:S02]  /*22240*/  IADD3 R39, R39, c[0x0][0x198], RZ ;  /* 0x0000660027277a10 */ /* 0x000fe40007ffe0ff */
[----:B------:R-:W-:Y:S02]  /*22250*/  ISETP.GE.AND P1, PT, R0, c[0x0][0x17c], PT ;  /* 0x00005f0000007a0c */ /* 0x000fe40003f26270 */
[----:B------:R-:W-:Y:S01]  /*22260*/  IADD3 R0, R243, 0x6b, RZ ;  /* 0x0000006bf3007810 */ /* 0x000fe20007ffe0ff */
[C---:B--2---:R-:W-:Y:S01]  /*22270*/  IMAD.WIDE R8, R39.reuse, 0x4, R6 ;  /* 0x0000000427087825 */ /* 0x044fe200078e0206 */
[----:B------:R2:W-:Y:S03]  /*22280*/  @P2 STG.E [R16.64], R148 ;  /* 0x0000009410002986 */ /* 0x0005e6000c101904 */
[----:B---3--:R-:W-:Y:S01]  /*22290*/  IMAD.WIDE R12, R39, 0x4, R4 ;  /* 0x00000004270c7825 */ /* 0x008fe200078e0204 */
[----:B------:R-:W-:Y:S01]  /*222a0*/  ISETP.GE.AND P0, PT, R0, c[0x0][0x17c], PT ;  /* 0x00005f0000007a0c */ /* 0x000fe20003f06270 */
[----:B----4-:R-:W-:Y:S01]  /*222b0*/  @P5 STG.E [R36.64], R24 ;  /* 0x0000001824005986 */ /* 0x010fe2000c101904 */
[----:B------:R-:W-:-:S02]  /*222c0*/  ISETP.LT.AND P5, PT, R233, c[0x0][0x178], !P1 ;  /* 0x00005e00e9007a0c */ /* 0x000fc40004fa1270 */
[----:B------:R-:W-:Y:S01]  /*222d0*/  IADD3 R21, R39, c[0x0][0x198], RZ ;  /* 0x0000660027157a10 */ /* 0x000fe20007ffe0ff */
[----:B------:R3:W-:Y:S01]  /*222e0*/  @P3 STG.E [R8.64], R149 ;  /* 0x0000009508003986 */ /* 0x0007e2000c101904 */
[----:B------:R-:W-:-:S03]  /*222f0*/  ISETP.LT.AND P1, PT, R232, c[0x0][0x178], !P1 ;  /* 0x00005e00e8007a0c */ /* 0x000fc60004f21270 */
[----:B------:R4:W-:Y:S01]  /*22300*/  @P6 STG.E [R12.64], R25 ;  /* 0x000000190c006986 */ /* 0x0009e2000c101904 */
[----:B------:R-:W-:Y:S02]  /*22310*/  ISETP.LT.AND P6, PT, R233, c[0x0][0x178], !P0 ;  /* 0x00005e00e9007a0c */ /* 0x000fe400047c1270 */
[----:B------:R-:W-:Y:S01]  /*22320*/  IADD3 R0, R243, 0x6c, RZ ;  /* 0x0000006cf3007810 */ /* 0x000fe20007ffe0ff */
[----:B------:R-:W1:Y:S01]  /*22330*/  LDS.128 R36, [R3+0x1000] ;  /* 0x0010000003247984 */ /* 0x000e620000000c00 */
[C---:B------:R-:W-:Y:S01]  /*22340*/  IADD3 R43, R21.reuse, c[0x0][0x198], RZ ;  /* 0x00006600152b7a10 */ /* 0x040fe20007ffe0ff */
[----:B--2---:R-:W-:Y:S01]  /*22350*/  IMAD.WIDE R16, R21, 0x4, R6 ;  /* 0x0000000415107825 */ /* 0x004fe200078e0206 */
[----:B------:R-:W-:Y:S02]  /*22360*/  ISETP.GE.AND P4, PT, R0, c[0x0][0x17c], PT ;  /* 0x00005f0000007a0c */ /* 0x000fe40003f86270 */
[----:B------:R-:W-:Y:S01]  /*22370*/  IADD3 R0, R243, 0x6d, RZ ;  /* 0x0000006df3007810 */ /* 0x000fe20007ffe0ff */
[----:B------:R-:W-:Y:S01]  /*22380*/  IMAD.WIDE R20, R21, 0x4, R4 ;  /* 0x0000000415147825 */ /* 0x000fe200078e0204 */
[----:B------:R-:W-:-:S03]  /*22390*/  ISETP.LT.AND P0, PT, R232, c[0x0][0x178], !P0 ;  /* 0x00005e00e8007a0c */ /* 0x000fc60004701270 */
[----:B---3--:R-:W-:Y:S01]  /*223a0*/  IMAD.WIDE R8, R43, 0x4, R6 ;  /* 0x000000042b087825 */ /* 0x008fe200078e0206 */
[----:B------:R-:W-:Y:S01]  /*223b0*/  ISETP.GE.AND P2, PT, R0, c[0x0][0x17c], PT ;  /* 0x00005f0000007a0c */ /* 0x000fe20003f46270 */
[----:B------:R-:W-:Y:S01]  /*223c0*/  @P5 STG.E [R16.64], R212 ;  /* 0x000000d410005986 */ /* 0x000fe2000c101904 */
[----:B------:R-:W-:Y:S02]  /*223d0*/  ISETP.LT.AND P5, PT, R233, c[0x0][0x178], !P4 ;  /* 0x00005e00e9007a0c */ /* 0x000fe400067a1270 */
[----:B----4-:R-:W-:Y:S01]  /*223e0*/  IADD3 R13, R43, c[0x0][0x198], RZ ;  /* 0x000066002b0d7a10 */ /* 0x010fe20007ffe0ff */
[----:B-1----:R1:W-:Y:S01]  /*223f0*/  @P1 STG.E [R20.64], R28 ;  /* 0x0000001c14001986 */ /* 0x0023e2000c101904 */
[----:B------:R-:W-:-:S03]  /*22400*/  ISETP.LT.AND P4, PT, R232, c[0x0][0x178], !P4 ;  /* 0x00005e00e8007a0c */ /* 0x000fc60006781270 */
[----:B------:R2:W-:Y:S01]  /*22410*/  @P6 STG.E [R8.64], R213 ;  /* 0x000000d508006986 */ /* 0x0005e2000c101904 */
[----:B------:R-:W-:Y:S02]  /*22420*/  ISETP.LT.AND P6, PT, R233, c[0x0][0x178], !P2 ;  /* 0x00005e00e9007a0c */ /* 0x000fe400057c1270 */
[----:B------:R-:W-:Y:S02]  /*22430*/  ISETP.LT.AND P2, PT, R232, c[0x0][0x178], !P2 ;  /* 0x00005e00e8007a0c */ /* 0x000fe40005741270 */
[----:B------:R-:W-:Y:S01]  /*22440*/  IADD3 R0, R243, 0x6e, RZ ;  /* 0x0000006ef3007810 */ /* 0x000fe20007ffe0ff */
[----:B------:R-:W-:Y:S01]  /*22450*/  IMAD.WIDE R40, R43, 0x4, R4 ;  /* 0x000000042b287825 */ /* 0x000fe200078e0204 */
[C---:B-1----:R-:W-:Y:S02]  /*22460*/  IADD3 R21, R13.reuse, c[0x0][0x198], RZ ;  /* 0x000066000d157a10 */ /* 0x042fe40007ffe0ff */
[----:B------:R-:W-:Y:S01]  /*22470*/  ISETP.GE.AND P3, PT, R0, c[0x0][0x17c], PT ;  /* 0x00005f0000007a0c */ /* 0x000fe20003f66270 */
[----:B------:R-:W-:Y:S01]  /*22480*/  IMAD.WIDE R2, R13, 0x4, R6 ;  /* 0x000000040d027825 */ /* 0x000fe200078e0206 */
[----:B------:R-:W-:-:S03]  /*22490*/  IADD3 R0, R243, 0x6f, RZ ;  /* 0x0000006ff3007810 */ /* 0x000fc60007ffe0ff */
[----:B------:R-:W-:Y:S01]  /*224a0*/  IMAD.WIDE R12, R13, 0x4, R4 ;  /* 0x000000040d0c7825 */ /* 0x000fe200078e0204 */
[----:B------:R-:W-:Y:S03]  /*224b0*/  @P0 STG.E [R40.64], R29 ;  /* 0x0000001d28000986 */ /* 0x000fe6000c101904 */
[C---:B--2---:R-:W-:Y:S01]  /*224c0*/  IMAD.WIDE R8, R21.reuse, 0x4, R6 ;  /* 0x0000000415087825 */ /* 0x044fe200078e0206 */
[----:B------:R-:W-:Y:S01]  /*224d0*/  ISETP.GE.AND P1, PT, R0, c[0x0][0x17c], PT ;  /* 0x00005f0000007a0c */ /* 0x000fe20003f26270 */
[----:B------:R1:W-:Y:S02]  /*224e0*/  @P5 STG.E [R2.64], R220 ;  /* 0x000000dc02005986 */ /* 0x0003e4000c101904 */
[----:B------:R-:W-:Y:S01]  /*224f0*/  IMAD.WIDE R16, R21, 0x4, R4 ;  /* 0x0000000415107825 */ /* 0x000fe200078e0204 */
[----:B------:R-:W-:Y:S01]  /*22500*/  ISETP.LT.AND P5, PT, R233, c[0x0][0x178], !P3 ;  /* 0x00005e00e9007a0c */ /* 0x000fe20005fa1270 */
[----:B------:R2:W-:Y:S01]  /*22510*/  @P4 STG.E [R12.64], R32 ;  /* 0x000000200c004986 */ /* 0x0005e2000c101904 */
[----:B------:R-:W-:-:S02]  /*22520*/  IADD3 R21, R21, c[0x0][0x198], RZ ;  /* 0x0000660015157a10 */ /* 0x000fc40007ffe0ff */
[C---:B------:R-:W-:Y:S01]  /*22530*/  ISETP.LT.AND P3, PT, R232.reuse, c[0x0][0x178], !P3 ;  /* 0x00005e00e8007a0c */ /* 0x040fe20005f61270 */
[----:B------:R3:W-:Y:S01]  /*22540*/  @P6 STG.E [R8.64], R221 ;  /* 0x000000dd08006986 */ /* 0x0007e2000c101904 */
[----:B------:R-:W-:-:S03]  /*22550*/  ISETP.LT.AND P6, PT, R232, c[0x0][0x178], !P1 ;  /* 0x00005e00e8007a0c */ /* 0x000fc60004fc1270 */
[----:B------:R4:W-:Y:S01]  /*22560*/  @P2 STG.E [R16.64], R33 ;  /* 0x0000002110002986 */ /* 0x0009e2000c101904 */
[----:B------:R-:W-:Y:S02]  /*22570*/  ISETP.LT.AND P2, PT, R233, c[0x0][0x178], !P1 ;  /* 0x00005e00e9007a0c */ /* 0x000fe40004f41270 */
[----:B------:R-:W-:Y:S02]  /*22580*/  IADD3 R0, R243, 0x70, RZ ;  /* 0x00000070f3007810 */ /* 0x000fe40007ffe0ff */
[C---:B------:R-:W-:Y:S01]  /*22590*/  IADD3 R25, R21.reuse, c[0x0][0x198], RZ ;  /* 0x0000660015197a10 */ /* 0x040fe20007ffe0ff */
[----:B-1----:R-:W-:Y:S01]  /*225a0*/  IMAD.WIDE R2, R21, 0x4, R6 ;  /* 0x0000000415027825 */ /* 0x002fe200078e0206 */
[----:B------:R-:W-:Y:S02]  /*225b0*/  ISETP.GE.AND P0, PT, R0, c[0x0][0x17c], PT ;  /* 0x00005f0000007a0c */ /* 0x000fe40003f06270 */
[----:B------:R-:W-:Y:S01]  /*225c0*/  IADD3 R0, R243, 0x71, RZ ;  /* 0x00000071f3007810 */ /* 0x000fe20007ffe0ff */
[----:B--2---:R-:W-:Y:S01]  /*225d0*/  IMAD.WIDE R12, R21, 0x4, R4 ;  /* 0x00000004150c7825 */ /* 0x004fe200078e0204 */
[----:B------:R1:W-:Y:S03]  /*225e0*/  @P5 STG.E [R2.64], R228 ;  /* 0x000000e402005986 */ /* 0x0003e6000c101904 */
[----:B---3--:R-:W-:Y:S01]  /*225f0*/  IMAD.WIDE R8, R25, 0x4, R6 ;  /* 0x0000000419087825 */ /* 0x008fe200078e0206 */
[----:B------:R-:W-:-:S03]  /*22600*/  ISETP.GE.AND P4, PT, R0, c[0x0][0x17c], PT ;  /* 0x00005f0000007a0c */ /* 0x000fc60003f86270 */
[----:B----4-:R-:W-:Y:S01]  /*22610*/  IMAD.WIDE R16, R25, 0x4, R4 ;  /* 0x0000000419107825 */ /* 0x010fe200078e0204 */
[----:B------:R2:W-:Y:S01]  /*22620*/  @P3 STG.E [R12.64], R36 ;  /* 0x000000240c003986 */ /* 0x0005e2000c101904 */
[----:B------:R-:W-:Y:S02]  /*22630*/  ISETP.LT.AND P5, PT, R233, c[0x0][0x178], !P0 ;  /* 0x00005e00e9007a0c */ /* 0x000fe400047a1270 */
[----:B------:R-:W-:Y:S01]  /*22640*/  IADD3 R25, R25, c[0x0][0x198], RZ ;  /* 0x0000660019197a10 */ /* 0x000fe20007ffe0ff */
[----:B------:R3:W-:Y:S01]  /*22650*/  @P2 STG.E [R8.64], R229 ;  /* 0x000000e508002986 */ /* 0x0007e2000c101904 */
[----:B------:R-:W-:-:S03]  /*22660*/  ISETP.LT.AND P0, PT, R232, c[0x0][0x178], !P0 ;  /* 0x00005e00e8007a0c */ /* 0x000fc60004701270 */
[----:B------:R4:W-:Y:S01]  /*22670*/  @P6 STG.E [R16.64], R37 ;  /* 0x0000002510006986 */ /* 0x0009e2000c101904 */
[----:B------:R-:W-:Y:S02]  /*22680*/  ISETP.LT.AND P6, PT, R233, c[0x0][0x178], !P4 ;  /* 0x00005e00e9007a0c */ /* 0x000fe400067c1270 */
        /* <DEDUP_REMOVED lines=11> */
[----:B------:R-:W-:Y:S01]  /*22740*/  ISETP.LT.AND P5, PT, R233, c[0x0][0x178], !P1 ;  /* 0x00005e00e9007a0c */ /* 0x000fe20004fa1270 */
[----:B------:R2:W-:Y:S01]  /*22750*/  @P0 STG.E [R12.64], R10 ;  /* 0x0000000a0c000986 */ /* 0x0005e2000c101904 */
[----:B------:R-:W-:Y:S02]  /*22760*/  IADD3 R21, R21, c[0x0][0x198], RZ ;  /* 0x0000660015157a10 */ /* 0x000fe40007ffe0ff */
[----:B------:R-:W-:Y:S01]  /*22770*/  ISETP.LT.AND P1, PT, R232, c[0x0][0x178], !P1 ;  /* 0x00005e00e8007a0c */ /* 0x000fe20004f21270 */
[----:B------:R3:W-:Y:S01]  /*22780*/  @P6 STG.E [R8.64], R79 ;  /* 0x0000004f08006986 */ /* 0x0007e2000c101904 */
[----:B------:R-:W-:-:S03]  /*22790*/  IADD3 R0, R243, 0x74, RZ ;  /* 0x00000074f3007810 */ /* 0x000fc60007ffe0ff */
[----:B------:R4:W-:Y:S01]  /*227a0*/  @P4 STG.E [R16.64], R11 ;  /* 0x0000000b10004986 */ /* 0x0009e2000c101904 */
[----:B------:R-:W-:Y:S02]  /*227b0*/  ISETP.LT.AND P4, PT, R233, c[0x0][0x178], !P3 ;  /* 0x00005e00e9007a0c */ /* 0x000fe40005f81270 */
[----:B------:R-:W-:Y:S02]  /*227c0*/  ISETP.LT.AND P6, PT, R232, c[0x0][0x178], !P3 ;  /* 0x00005e00e8007a0c */ /* 0x000fe40005fc1270 */
[C---:B------:R-:W-:Y:S01]  /*227d0*/  IADD3 R25, R21.reuse, c[0x0][0x198], RZ ;  /* 0x0000660015197a10 */ /* 0x040fe20007ffe0ff */
[----:B-1----:R-:W-:Y:S01]  /*227e0*/  IMAD.WIDE R2, R21, 0x4, R6 ;  /* 0x0000000415027825 */ /* 0x002fe200078e0206 */
[----:B------:R-:W-:Y:S02]  /*227f0*/  ISETP.GE.AND P2, PT, R0, c[0x0][0x17c], PT ;  /* 0x00005f0000007a0c */ /* 0x000fe40003f46270 */
[----:B------:R-:W-:Y:S01]  /*22800*/  IADD3 R0, R243, 0x75, RZ ;  /* 0x00000075f3007810 */ /* 0x000fe20007ffe0ff */
[----:B--2---:R-:W-:Y:S01]  /*22810*/  IMAD.WIDE R12, R21, 0x4, R4 ;  /* 0x00000004150c7825 */ /* 0x004fe200078e0204 */
[----:B------:R1:W-:Y:S03]  /*22820*/  @P5 STG.E [R2.64], R210 ;  /* 0x000000d202005986 */ /* 0x0003e6000c101904 */
[----:B---3--:R-:W-:Y:S01]  /*22830*/  IMAD.WIDE R8, R25, 0x4, R6 ;  /* 0x0000000419087825 */ /* 0x008fe200078e0206 */
[----:B------:R-:W-:Y:S01]  /*22840*/  ISETP.GE.AND P0, PT, R0, c[0x0][0x17c], PT ;  /* 0x00005f0000007a0c */ /* 0x000fe20003f06270 */
[----:B------:R2:W-:Y:S01]  /*22850*/  @P1 STG.E [R12.64], R14 ;  /* 0x0000000e0c001986 */ /* 0x0005e2000c101904 */
[----:B------:R-:W-:Y:S01]  /*22860*/  ISETP.LT.AND P5, PT, R233, c[0x0][0x178], !P2 ;  /* 0x00005e00e9007a0c */ /* 0x000fe200057a1270 */
[C---:B----4-:R-:W-:Y:S01]  /*22870*/  IMAD.WIDE R10, R25.reuse, 0x4, R4 ;  /* 0x00000004190a7825 */ /* 0x050fe200078e0204 */
[----:B------:R-:W-:Y:S01]  /*22880*/  IADD3 R25, R25, c[0x0][0x198], RZ ;  /* 0x0000660019197a10 */ /* 0x000fe20007ffe0ff */
[----:B------:R3:W-:Y:S01]  /*22890*/  @P4 STG.E [R8.64], R211 ;  /* 0x000000d308004986 */ /* 0x0007e2000c101904 */
[----:B------:R-:W-:-:S02]  /*228a0*/  ISETP.LT.AND P2, PT, R232, c[0x0][0x178], !P2 ;  /* 0x00005e00e8007a0c */ /* 0x000fc40005741270 */
[----:B------:R-:W-:Y:S01]  /*228b0*/  ISETP.LT.AND P4, PT, R233, c[0x0][0x178], !P0 ;  /* 0x00005e00e9007a0c */ /* 0x000fe20004781270 */
[----:B------:R4:W-:Y:S01]  /*228c0*/  @P6 STG.E [R10.64], R15 ;  /* 0x0000000f0a006986 */ /* 0x0009e2000c101904 */
[----:B------:R-:W-:Y:S02]  /*228d0*/  IADD3 R0, R243, 0x76, RZ ;  /* 0x00000076f3007810 */ /* 0x000fe40007ffe0ff */
        /* <DEDUP_REMOVED lines=29> */
[----:B----4-:R-:W-:Y:S01]  /*22ab0*/  IMAD.WIDE R10, R15, 0x4, R4 ;  /* 0x000000040f0a7825 */ /* 0x010fe200078e0204 */
[----:B------:R-:W-:Y:S01]  /*22ac0*/  IADD3 R0, R243, 0x7a, RZ ;  /* 0x0000007af3007810 */ /* 0x000fe20007ffe0ff */
[----:B------:R3:W-:Y:S01]  /*22ad0*/  @P4 STG.E [R8.64], R227 ;  /* 0x000000e308004986 */ /* 0x0007e2000c101904 */
[----:B------:R-:W-:-:S02]  /*22ae0*/  IADD3 R15, R15, c[0x0][0x198], RZ ;  /* 0x000066000f0f7a10 */ /* 0x000fc40007ffe0ff */
[----:B------:R-:W-:Y:S01]  /*22af0*/  ISETP.LT.AND P0, PT, R232, c[0x0][0x178], !P0 ;  /* 0x00005e00e8007a0c */ /* 0x000fe20004701270 */
[----:B------:R4:W-:Y:S01]  /*22b00*/  @P6 STG.E [R10.64], R23 ;  /* 0x000000170a006986 */ /* 0x0009e2000c101904 */
[----:B------:R-:W-:Y:S02]  /*22b10*/  ISETP.LT.AND P4, PT, R233, c[0x0][0x178], !P2 ;  /* 0x00005e00e9007a0c */ /* 0x000fe40005781270 */
[----:B------:R-:W-:Y:S02]  /*22b20*/  ISETP.GE.AND P1, PT, R0, c[0x0][0x17c], PT ;  /* 0x00005f0000007a0c */ /* 0x000fe40003f26270 */
[----:B------:R-:W-:Y:S02]  /*22b30*/  ISETP.LT.AND P6, PT, R232, c[0x0][0x178], !P2 ;  /* 0x00005e00e8007a0c */ /* 0x000fe400057c1270 */
[----:B------:R-:W-:Y:S02]  /*22b40*/  IADD3 R0, R243, 0x7b, RZ ;  /* 0x0000007bf3007810 */ /* 0x000fe40007ffe0ff */
[C---:B------:R-:W-:Y:S01]  /*22b50*/  IADD3 R17, R15.reuse, c[0x0][0x198], RZ ;  /* 0x000066000f117a10 */ /* 0x040fe20007ffe0ff */
[----:B-1----:R-:W-:Y:S01]  /*22b60*/  IMAD.WIDE R2, R15, 0x4, R6 ;  /* 0x000000040f027825 */ /* 0x002fe200078e0206 */
[----:B------:R-:W-:-:S02]  /*22b70*/  ISETP.GE.AND P3, PT, R0, c[0x0][0x17c], PT ;  /* 0x00005f0000007a0c */ /* 0x000fc40003f66270 */
[----:B------:R-:W-:Y:S01]  /*22b80*/  IADD3 R0, R243, 0x7c, RZ ;  /* 0x0000007cf3007810 */ /* 0x000fe20007ffe0ff */
[----:B--2---:R-:W-:Y:S01]  /*22b90*/  IMAD.WIDE R12, R15, 0x4, R4 ;  /* 0x000000040f0c7825 */ /* 0x004fe200078e0204 */
[----:B------:R1:W-:Y:S03]  /*22ba0*/  @P5 STG.E [R2.64], R150 ;  /* 0x0000009602005986 */ /* 0x0003e6000c101904 */
[----:B---3--:R-:W-:Y:S01]  /*22bb0*/  IMAD.WIDE R8, R17, 0x4, R6 ;  /* 0x0000000411087825 */ /* 0x008fe200078e0206 */
[----:B------:R-:W-:Y:S01]  /*22bc0*/  ISETP.LT.AND P5, PT, R233, c[0x0][0x178], !P1 ;  /* 0x00005e00e9007a0c */ /* 0x000fe20004fa1270 */
[----:B------:R-:W-:Y:S02]  /*22bd0*/  @P0 STG.E [R12.64], R26 ;  /* 0x0000001a0c000986 */ /* 0x000fe4000c101904 */
[C---:B----4-:R-:W-:Y:S01]  /*22be0*/  IMAD.WIDE R10, R17.reuse, 0x4, R4 ;  /* 0x00000004110a7825 */ /* 0x050fe200078e0204 */
[----:B------:R-:W-:Y:S01]  /*22bf0*/  IADD3 R17, R17, c[0x0][0x198], RZ ;  /* 0x0000660011117a10 */ /* 0x000fe20007ffe0ff */
[----:B------:R2:W-:Y:S01]  /*22c00*/  @P4 STG.E [R8.64], R151 ;  /* 0x0000009708004986 */ /* 0x0005e2000c101904 */
[----:B------:R-:W-:-:S02]  /*22c10*/  ISETP.GE.AND P2, PT, R0, c[0x0][0x17c], PT ;  /* 0x00005f0000007a0c */ /* 0x000fc40003f46270 */
[C---:B------:R-:W-:Y:S01]  /*22c20*/  ISETP.LT.AND P1, PT, R232.reuse, c[0x0][0x178], !P1 ;  /* 0x00005e00e8007a0c */ /* 0x040fe20004f21270 */
[----:B------:R3:W-:Y:S01]  /*22c30*/  @P6 STG.E [R10.64], R27 ;  /* 0x0000001b0a006986 */ /* 0x0007e2000c101904 */
[----:B------:R-:W-:Y:S02]  /*22c40*/  ISETP.LT.AND P4, PT, R233, c[0x0][0x178], !P3 ;  /* 0x00005e00e9007a0c */ /* 0x000fe40005f81270 */
[----:B------:R-:W-:Y:S02]  /*22c50*/  ISETP.LT.AND P3, PT, R232, c[0x0][0x178], !P3 ;  /* 0x00005e00e8007a0c */ /* 0x000fe40005f61270 */
[----:B------:R-:W-:Y:S02]  /*22c60*/  IADD3 R15, R17, c[0x0][0x198], RZ ;  /* 0x00006600110f7a10 */ /* 0x000fe40007ffe0ff */
[----:B------:R-:W-:Y:S02]  /*22c70*/  IADD3 R0, R243, 0x7d, RZ ;  /* 0x0000007df3007810 */ /* 0x000fe40007ffe0ff */
[----:B------:R-:W-:Y:S01]  /*22c80*/  ISETP.LT.AND P6, PT, R233, c[0x0][0x178], !P2 ;  /* 0x00005e00e9007a0c */ /* 0x000fe200057c1270 */
[----:B-1----:R-:W-:Y:S01]  /*22c90*/  IMAD.WIDE R2, R17, 0x4, R6 ;  /* 0x0000000411027825 */ /* 0x002fe200078e0206 */
[----:B------:R-:W-:-:S02]  /*22ca0*/  IADD3 R19, R15, c[0x0][0x198], RZ ;  /* 0x000066000f137a10 */ /* 0x000fc40007ffe0ff */
[----:B------:R-:W-:Y:S01]  /*22cb0*/  ISETP.GE.AND P0, PT, R0, c[0x0][0x17c], PT ;  /* 0x00005f0000007a0c */ /* 0x000fe20003f06270 */
[----:B--2---:R-:W-:Y:S01]  /*22cc0*/  IMAD.WIDE R8, R17, 0x4, R4 ;  /* 0x0000000411087825 */ /* 0x004fe200078e0204 */
[----:B------:R-:W-:Y:S01]  /*22cd0*/  IADD3 R0, R243, 0x7e, RZ ;  /* 0x0000007ef3007810 */ /* 0x000fe20007ffe0ff */
[----:B------:R1:W-:Y:S02]  /*22ce0*/  @P5 STG.E [R2.64], R214 ;  /* 0x000000d602005986 */ /* 0x0003e4000c101904 */
[----:B---3--:R-:W-:Y:S01]  /*22cf0*/  IMAD.WIDE R10, R15, 0x4, R6 ;  /* 0x000000040f0a7825 */ /* 0x008fe200078e0206 */
[----:B------:R-:W-:-:S03]  /*22d00*/  ISETP.GE.AND P5, PT, R0, c[0x0][0x17c], PT ;  /* 0x00005f0000007a0c */ /* 0x000fc60003fa6270 */
[----:B------:R-:W-:Y:S01]  /*22d10*/  IMAD.WIDE R12, R15, 0x4, R4 ;  /* 0x000000040f0c7825 */ /* 0x000fe200078e0204 */
[----:B------:R-:W-:Y:S01]  /*22d20*/  IADD3 R0, R243, 0x7f, RZ ;  /* 0x0000007ff3007810 */ /* 0x000fe20007ffe0ff */
[----:B------:R2:W-:Y:S02]  /*22d30*/  @P1 STG.E [R8.64], R30 ;  /* 0x0000001e08001986 */ /* 0x0005e4000c101904 */
[C---:B------:R-:W-:Y:S02]  /*22d40*/  IMAD.WIDE R14, R19.reuse, 0x4, R6 ;  /* 0x00000004130e7825 */ /* 0x040fe400078e0206 */
[----:B------:R3:W-:Y:S01]  /*22d50*/  @P4 STG.E [R10.64], R215 ;  /* 0x000000d70a004986 */ /* 0x0007e2000c101904 */
[----:B------:R-:W-:Y:S02]  /*22d60*/  IADD3 R17, R19, c[0x0][0x198], RZ ;  /* 0x0000660013117a10 */ /* 0x000fe40007ffe0ff */
[----:B------:R-:W-:Y:S01]  /*22d70*/  ISETP.LT.AND P2, PT, R232, c[0x0][0x178], !P2 ;  /* 0x00005e00e8007a0c */ /* 0x000fe20005741270 */
[----:B------:R4:W-:Y:S01]  /*22d80*/  @P3 STG.E [R12.64], R31 ;  /* 0x0000001f0c003986 */ /* 0x0009e2000c101904 */
[----:B------:R-:W-:-:S03]  /*22d90*/  ISETP.GE.AND P1, PT, R0, c[0x0][0x17c], PT ;  /* 0x00005f0000007a0c */ /* 0x000fc60003f26270 */
[----:B------:R1:W-:Y:S01]  /*22da0*/  @P6 STG.E [R14.64], R222 ;  /* 0x000000de0e006986 */ /* 0x0003e2000c101904 */
[C---:B------:R-:W-:Y:S02]  /*22db0*/  ISETP.LT.AND P6, PT, R233.reuse, c[0x0][0x178], !P0 ;  /* 0x00005e00e9007a0c */ /* 0x040fe400047c1270 */
[C---:B------:R-:W-:Y:S02]  /*22dc0*/  ISETP.LT.AND P0, PT, R232.reuse, c[0x0][0x178], !P0 ;  /* 0x00005e00e8007a0c */ /* 0x040fe40004701270 */
[----:B------:R-:W-:Y:S02]  /*22dd0*/  ISETP.LT.AND P4, PT, R233, c[0x0][0x178], !P5 ;  /* 0x00005e00e9007a0c */ /* 0x000fe40006f81270 */
[----:B------:R-:W-:Y:S02]  /*22de0*/  IADD3 R21, R17, c[0x0][0x198], RZ ;  /* 0x0000660011157a10 */ /* 0x000fe40007ffe0ff */
[C---:B------:R-:W-:Y:S02]  /*22df0*/  ISETP.LT.AND P5, PT, R232.reuse, c[0x0][0x178], !P5 ;  /* 0x00005e00e8007a0c */ /* 0x040fe40006fa1270 */
[----:B------:R-:W-:Y:S01]  /*22e00*/  ISETP.LT.AND P3, PT, R233, c[0x0][0x178], !P1 ;  /* 0x00005e00e9007a0c */ /* 0x000fe20004f61270 */
[----:B-1----:R-:W-:Y:S01]  /*22e10*/  IMAD.WIDE R2, R19, 0x4, R4 ;  /* 0x0000000413027825 */ /* 0x002fe200078e0204 */
[----:B------:R-:W-:-:S02]  /*22e20*/  ISETP.LT.AND P1, PT, R232, c[0x0][0x178], !P1 ;  /* 0x00005e00e8007a0c */ /* 0x000fc40004f21270 */
[----:B------:R-:W-:Y:S01]  /*22e30*/  IADD3 R19, R21, c[0x0][0x198], RZ ;  /* 0x0000660015137a10 */ /* 0x000fe20007ffe0ff */
[C---:B--2---:R-:W-:Y:S01]  /*22e40*/  IMAD.WIDE R8, R17.reuse, 0x4, R6 ;  /* 0x0000000411087825 */ /* 0x044fe200078e0206 */
[----:B------:R1:W-:Y:S03]  /*22e50*/  @P2 STG.E [R2.64], R34 ;  /* 0x0000002202002986 */ /* 0x0003e6000c101904 */
[----:B---3--:R-:W-:Y:S01]  /*22e60*/  IMAD.WIDE R10, R17, 0x4, R4 ;  /* 0x00000004110a7825 */ /* 0x008fe200078e0204 */
[----:B------:R1:W-:Y:S03]  /*22e70*/  @P6 STG.E [R8.64], R223 ;  /* 0x000000df08006986 */ /* 0x0003e6000c101904 */
[C---:B----4-:R-:W-:Y:S01]  /*22e80*/  IMAD.WIDE R12, R21.reuse, 0x4, R6 ;  /* 0x00000004150c7825 */ /* 0x050fe200078e0206 */
[----:B------:R1:W-:Y:S03]  /*22e90*/  @P0 STG.E [R10.64], R35 ;  /* 0x000000230a000986 */ /* 0x0003e6000c101904 */
[----:B------:R-:W-:Y:S01]  /*22ea0*/  IMAD.WIDE R14, R21, 0x4, R4 ;  /* 0x00000004150e7825 */ /* 0x000fe200078e0204 */
[----:B------:R1:W-:Y:S03]  /*22eb0*/  @P4 STG.E [R12.64], R230 ;  /* 0x000000e60c004986 */ /* 0x0003e6000c101904 */
[C---:B------:R-:W-:Y:S01]  /*22ec0*/  IMAD.WIDE R6, R19.reuse, 0x4, R6 ;  /* 0x0000000413067825 */ /* 0x040fe200078e0206 */
[----:B------:R1:W-:Y:S04]  /*22ed0*/  @P5 STG.E [R14.64], R38 ;  /* 0x000000260e005986 */ /* 0x0003e8000c101904 */
[----:B------:R1:W-:Y:S01]  /*22ee0*/  @P3 STG.E [R6.64], R231 ;  /* 0x000000e706003986 */ /* 0x0003e2000c101904 */
[----:B------:R-:W-:Y:S01]  /*22ef0*/  IMAD.WIDE R4, R19, 0x4, R4 ;  /* 0x0000000413047825 */ /* 0x000fe200078e0204 */
[----:B------:R-:W-:Y:S06]  /*22f00*/  @!P1 EXIT ;  /* 0x000000000000994d */ /* 0x000fec0003800000 */
[----:B------:R-:W-:Y:S01]  /*22f10*/  STG.E [R4.64], R39 ;  /* 0x0000002704007986 */ /* 0x000fe2000c101904 */
[----:B------:R-:W-:Y:S05]  /*22f20*/  EXIT ;  /* 0x000000000000794d */ /* 0x000fea0003800000 */
.L_x_2:
[----:B------:R-:W-:-:S00]  /*22f30*/  BRA `(.L_x_2) ;  /* 0xfffffff000007947 */ /* 0x000fc0000383ffff */
[----:B------:R-:W-:-:S00]  /*22f40*/  NOP ;  /* 0x0000000000007918 */ /* 0x000fc00000000000 */
        /* <DEDUP_REMOVED lines=11> */
.L_x_3:


//--------------------- .nv.shared.matmul_kernel  --------------------------
	.section	.nv.shared.matmul_kernel,"aw",@nobits
	.sectionflags	@""
	.align	16
